	.target	sm_90a

	.elftype	@"ET_EXEC"


//--------------------- .note.nv.tkinfo           --------------------------
	.section	.note.nv.tkinfo,"",@"SHT_NOTE"
	.sectionflags	@"SHF_NOTE_NV_TKINFO"
	.tkinfo
        /*0018*/ 	.word	0x00000002
        /*0030*/ 	.string	""
        /*0030*/ 	.string	"ptxas"
        /*0030*/ 	.string	"Cuda compilation tools, release 13.0, V13.0.88"
        /*0030*/ 	.string	"Build cuda_13.0.r13.0/compiler.36424714_0"
        /*0030*/ 	.string	"-arch sm_90a -m 64 "



//--------------------- .note.nv.cuinfo           --------------------------
	.section	.note.nv.cuinfo,"",@"SHT_NOTE"
	.sectionflags	@"SHF_NOTE_NV_CUINFO"
        /*0018*/ 	.short	0x0002
        /*001a*/ 	.short	0x005a
        /*001c*/ 	.short	0x0082
	.zero		2


//--------------------- .nv.info                  --------------------------
	.section	.nv.info,"",@"SHT_CUDA_INFO"
	.align	4


	//----- nvinfo : EIATTR_REGCOUNT
	.align		4
        /*0000*/ 	.byte	0x04, 0x2f
        /*0002*/ 	.short	(.L_15 - .L_14)
	.align		4
.L_14:
        /*0004*/ 	.word	index@(_ZN7cutlass13device_kernelINS_4gemm6kernel13GemmUniversalIN4cute5tupleIJiiiiEEENS1_10collective13CollectiveMmaINS1_34MainloopSm90TmaGmmaWarpSpecializedILi2ENS5_IJNS4_1CILi1EEESB_SB_EEENS1_35KernelTmaWarpSpecializedCooperativeEEENS5_IJNSA_ILi512EEENSA_ILi240EEENSA_ILi64EEEEEENS_10bfloat16_tENS5_IJlSB_lEEESJ_SK_NS4_8TiledMMAINS4_8MMA_AtomIJNS4_4SM904GMMA27MMA_64x16x16_F32BF16BF16_SSILNSO_5MajorE0ELSQ_0ELNSO_7ScaleInE1ELSR_1EEEEEENS4_6LayoutINS5_IJNSA_ILi2EEESB_SB_EEENS5_IJSB_NSA_ILi0EEESX_EEEEENS5_IJNS4_10UnderscoreES10_S10_EEEEENS4_13SM90_TMA_LOADENS4_14ComposedLayoutINS4_7SwizzleILi3ELi4ELi3EEENS4_18smem_ptr_flag_bitsILi16EEENSU_INS5_IJNSA_ILi8EEESH_EEENS5_IJSH_SB_EEEEEEEvNS4_8identityES13_S1D_vS1E_EENS_8epilogue10collective6detail29Sm90TmaWarpSpecializedAdapterINS1H_15DefaultEpilogueISJ_SK_SK_NS1G_6thread17LinearCombinationISJ_Li1EffLNS1L_9ScaleType4KindE0ELNS_15FloatRoundStyleE2ESJ_EENS1_15EpilogueDefaultEEEEEvvEEEEvNT_6ParamsE)
        /*0008*/ 	.word	0x000000a8


	//----- nvinfo : EIATTR_FRAME_SIZE
	.align		4
.L_15:
        /*000c*/ 	.byte	0x04, 0x11
        /*000e*/ 	.short	(.L_17 - .L_16)
	.align		4
.L_16:
        /*0010*/ 	.word	index@(_ZN7cutlass13device_kernelINS_4gemm6kernel13GemmUniversalIN4cute5tupleIJiiiiEEENS1_10collective13CollectiveMmaINS1_34MainloopSm90TmaGmmaWarpSpecializedILi2ENS5_IJNS4_1CILi1EEESB_SB_EEENS1_35KernelTmaWarpSpecializedCooperativeEEENS5_IJNSA_ILi512EEENSA_ILi240EEENSA_ILi64EEEEEENS_10bfloat16_tENS5_IJlSB_lEEESJ_SK_NS4_8TiledMMAINS4_8MMA_AtomIJNS4_4SM904GMMA27MMA_64x16x16_F32BF16BF16_SSILNSO_5MajorE0ELSQ_0ELNSO_7ScaleInE1ELSR_1EEEEEENS4_6LayoutINS5_IJNSA_ILi2EEESB_SB_EEENS5_IJSB_NSA_ILi0EEESX_EEEEENS5_IJNS4_10UnderscoreES10_S10_EEEEENS4_13SM90_TMA_LOADENS4_14ComposedLayoutINS4_7SwizzleILi3ELi4ELi3EEENS4_18smem_ptr_flag_bitsILi16EEENSU_INS5_IJNSA_ILi8EEESH_EEENS5_IJSH_SB_EEEEEEEvNS4_8identityES13_S1D_vS1E_EENS_8epilogue10collective6detail29Sm90TmaWarpSpecializedAdapterINS1H_15DefaultEpilogueISJ_SK_SK_NS1G_6thread17LinearCombinationISJ_Li1EffLNS1L_9ScaleType4KindE0ELNS_15FloatRoundStyleE2ESJ_EENS1_15EpilogueDefaultEEEEEvvEEEEvNT_6ParamsE)
        /*0014*/ 	.word	0x00000b38


	//----- nvinfo : EIATTR_MIN_STACK_SIZE
	.align		4
.L_17:
        /*0018*/ 	.byte	0x04, 0x12
        /*001a*/ 	.short	(.L_19 - .L_18)
	.align		4
.L_18:
        /*001c*/ 	.word	index@(_ZN7cutlass13device_kernelINS_4gemm6kernel13GemmUniversalIN4cute5tupleIJiiiiEEENS1_10collective13CollectiveMmaINS1_34MainloopSm90TmaGmmaWarpSpecializedILi2ENS5_IJNS4_1CILi1EEESB_SB_EEENS1_35KernelTmaWarpSpecializedCooperativeEEENS5_IJNSA_ILi512EEENSA_ILi240EEENSA_ILi64EEEEEENS_10bfloat16_tENS5_IJlSB_lEEESJ_SK_NS4_8TiledMMAINS4_8MMA_AtomIJNS4_4SM904GMMA27MMA_64x16x16_F32BF16BF16_SSILNSO_5MajorE0ELSQ_0ELNSO_7ScaleInE1ELSR_1EEEEEENS4_6LayoutINS5_IJNSA_ILi2EEESB_SB_EEENS5_IJSB_NSA_ILi0EEESX_EEEEENS5_IJNS4_10UnderscoreES10_S10_EEEEENS4_13SM90_TMA_LOADENS4_14ComposedLayoutINS4_7SwizzleILi3ELi4ELi3EEENS4_18smem_ptr_flag_bitsILi16EEENSU_INS5_IJNSA_ILi8EEESH_EEENS5_IJSH_SB_EEEEEEEvNS4_8identityES13_S1D_vS1E_EENS_8epilogue10collective6detail29Sm90TmaWarpSpecializedAdapterINS1H_15DefaultEpilogueISJ_SK_SK_NS1G_6thread17LinearCombinationISJ_Li1EffLNS1L_9ScaleType4KindE0ELNS_15FloatRoundStyleE2ESJ_EENS1_15EpilogueDefaultEEEEEvvEEEEvNT_6ParamsE)
        /*0020*/ 	.word	0x00000b38
.L_19:


//--------------------- .nv.compat                --------------------------
	.section	.nv.compat,"",@"SHT_CUDA_COMPAT_INFO"
	.align	4
        /*0000*/ 	.byte	0x02, 0x09, 0x01, 0x00, 0x02, 0x02, 0x04, 0x00, 0x02, 0x05, 0x05, 0x00, 0x03, 0x07, 0x01, 0x01
        /*0010*/ 	.byte	0x02, 0x03, 0x01, 0x00, 0x02, 0x06, 0x01, 0x00, 0x04, 0x0b, 0x08, 0x00, 0x00, 0x00, 0x00, 0x00
        /*0020*/ 	.byte	0x00, 0x00, 0x00, 0x00


//--------------------- .nv.info._ZN7cutlass13device_kernelINS_4gemm6kernel13GemmUniversalIN4cute5tupleIJiiiiEEENS1_10collective13CollectiveMmaINS1_34MainloopSm90TmaGmmaWarpSpecializedILi2ENS5_IJNS4_1CILi1EEESB_SB_EEENS1_35KernelTmaWarpSpecializedCooperativeEEENS5_IJNSA_ILi512EEENSA_ILi240EEENSA_ILi64EEEEEENS_10bfloat16_tENS5_IJlSB_lEEESJ_SK_NS4_8TiledMMAINS4_8MMA_AtomIJNS4_4SM904GMMA27MMA_64x16x16_F32BF16BF16_SSILNSO_5MajorE0ELSQ_0ELNSO_7ScaleInE1ELSR_1EEEEEENS4_6LayoutINS5_IJNSA_ILi2EEESB_SB_EEENS5_IJSB_NSA_ILi0EEESX_EEEEENS5_IJNS4_10UnderscoreES10_S10_EEEEENS4_13SM90_TMA_LOADENS4_14ComposedLayoutINS4_7SwizzleILi3ELi4ELi3EEENS4_18smem_ptr_flag_bitsILi16EEENSU_INS5_IJNSA_ILi8EEESH_EEENS5_IJSH_SB_EEEEEEEvNS4_8identityES13_S1D_vS1E_EENS_8epilogue10collective6detail29Sm90TmaWarpSpecializedAdapterINS1H_15DefaultEpilogueISJ_SK_SK_NS1G_6thread17LinearCombinationISJ_Li1EffLNS1L_9ScaleType4KindE0ELNS_15FloatRoundStyleE2ESJ_EENS1_15EpilogueDefaultEEEEEvvEEEEvNT_6ParamsE --------------------------
	.section	.nv.info._ZN7cutlass13device_kernelINS_4gemm6kernel13GemmUniversalIN4cute5tupleIJiiiiEEENS1_10collective13CollectiveMmaINS1_34MainloopSm90TmaGmmaWarpSpecializedILi2ENS5_IJNS4_1CILi1EEESB_SB_EEENS1_35KernelTmaWarpSpecializedCooperativeEEENS5_IJNSA_ILi512EEENSA_ILi240EEENSA_ILi64EEEEEENS_10bfloat16_tENS5_IJlSB_lEEESJ_SK_NS4_8TiledMMAINS4_8MMA_AtomIJNS4_4SM904GMMA27MMA_64x16x16_F32BF16BF16_SSILNSO_5MajorE0ELSQ_0ELNSO_7ScaleInE1ELSR_1EEEEEENS4_6LayoutINS5_IJNSA_ILi2EEESB_SB_EEENS5_IJSB_NSA_ILi0EEESX_EEEEENS5_IJNS4_10UnderscoreES10_S10_EEEEENS4_13SM90_TMA_LOADENS4_14ComposedLayoutINS4_7SwizzleILi3ELi4ELi3EEENS4_18smem_ptr_flag_bitsILi16EEENSU_INS5_IJNSA_ILi8EEESH_EEENS5_IJSH_SB_EEEEEEEvNS4_8identityES13_S1D_vS1E_EENS_8epilogue10collective6detail29Sm90TmaWarpSpecializedAdapterINS1H_15DefaultEpilogueISJ_SK_SK_NS1G_6thread17LinearCombinationISJ_Li1EffLNS1L_9ScaleType4KindE0ELNS_15FloatRoundStyleE2ESJ_EENS1_15EpilogueDefaultEEEEEvvEEEEvNT_6ParamsE,"",@"SHT_CUDA_INFO"
	.sectionflags	@""
	.align	4


	//----- nvinfo : EIATTR_CUDA_API_VERSION
	.align		4
        /*0000*/ 	.byte	0x04, 0x37
        /*0002*/ 	.short	(.L_21 - .L_20)
.L_20:
        /*0004*/ 	.word	0x00000082


	//----- nvinfo : EIATTR_KPARAM_INFO
	.align		4
.L_21:
        /*0008*/ 	.byte	0x04, 0x17
        /*000a*/ 	.short	(.L_23 - .L_22)
.L_22:
        /*000c*/ 	.word	0x00000000
        /*0010*/ 	.short	0x0000
        /*0012*/ 	.short	0x0070
        /*0014*/ 	.byte	0x00, 0xf0, 0x01, 0x10


	//----- nvinfo : EIATTR_SPARSE_MMA_MASK
	.align		4
.L_23:
        /*0018*/ 	.byte	0x03, 0x50
        /*001a*/ 	.short	0x0000


	//----- nvinfo : EIATTR_MAXREG_COUNT
	.align		4
        /*001c*/ 	.byte	0x03, 0x1b
        /*001e*/ 	.short	0x00a8


	//----- nvinfo : EIATTR_NUM_BARRIERS
	.align		4
        /*0020*/ 	.byte	0x02, 0x4c
        /*0022*/ 	.byte	0x01
	.zero		1


	//----- nvinfo : EIATTR_EXTERNS
	.align		4
        /*0024*/ 	.byte	0x04, 0x0f
        /*0026*/ 	.short	(.L_25 - .L_24)


	//   ....[0]....
	.align		4
.L_24:
        /*0028*/ 	.word	index@(__assertfail)


	//----- nvinfo : EIATTR_ANNOTATIONS
	.align		4
.L_25:
        /*002c*/ 	.byte	0x04, 0x55
        /*002e*/ 	.short	(.L_27 - .L_26)


	//   ....[0]....
.L_26:
        /*0030*/ 	.word	0x00000001
        /*0034*/ 	.byte	0x50, 0x02, 0x00, 0x00, 0x01, 0x00, 0x00, 0x00, 0x70, 0x05, 0x00, 0x00, 0x01, 0x00, 0x00, 0x00
        /* <DEDUP_REMOVED lines=3267> */
        /*cc74*/ 	.byte	0x20, 0xd4, 0x04, 0x00, 0x01, 0x00, 0x00, 0x00, 0x40, 0xda, 0x04, 0x00


	//----- nvinfo : EIATTR_MERCURY_ISA_VERSION
	.align		4
.L_27:
        /*cc80*/ 	.byte	0x03, 0x5f
        /*cc82*/ 	.short	0x0101


	//----- nvinfo : EIATTR_INT_WARP_WIDE_INSTR_OFFSETS
	.align		4
        /*cc84*/ 	.byte	0x04, 0x31
        /*cc86*/ 	.short	(.L_29 - .L_28)


	//   ....[0]....
.L_28:
        /*cc88*/ 	.word	0x00000440


	//   ....[1]....
        /*cc8c*/ 	.word	0x00000450


	//   ....[2]....
        /*cc90*/ 	.word	0x00000580


	//----- nvinfo : EIATTR_COOP_GROUP_MASK_REGIDS
	.align		4
.L_29:
        /*cc94*/ 	.byte	0x04, 0x29
        /*cc96*/ 	.short	(.L_31 - .L_30)


	//   ....[0]....
.L_30:
        /*cc98*/ 	.word	0xffffffff


	//   ....[1]....
        /*cc9c*/ 	.word	0xffffffff


	//   ....[2]....
        /*cca0*/ 	.word	0xffffffff


	//   ....[3]....
        /*cca4*/ 	.word	0xffffffff


	//   ....[4]....
        /*cca8*/ 	.word	0xffffffff


	//----- nvinfo : EIATTR_COOP_GROUP_INSTR_OFFSETS
	.align		4
.L_31:
        /*ccac*/ 	.byte	0x04, 0x28
        /*ccae*/ 	.short	(.L_33 - .L_32)


	//   ....[0]....
.L_32:
        /*ccb0*/ 	.word	0x00000070


	//   ....[1]....
        /*ccb4*/ 	.word	0x00000080


	//   ....[2]....
        /*ccb8*/ 	.word	0x000001a0


	//   ....[3]....
        /*ccbc*/ 	.word	0x00000390


	//   ....[4]....
        /*ccc0*/ 	.word	0x00001150


	//----- nvinfo : EIATTR_REG_RECONFIG
	.align		4
.L_33:
        /*ccc4*/ 	.byte	0x01, 0x54
	.zero		2


	//----- nvinfo : EIATTR_SYSCALL_OFFSETS
	.align		4
        /*ccc8*/ 	.byte	0x04, 0x46
        /*ccca*/ 	.short	(.L_35 - .L_34)


	//   ....[0]....
.L_34:
        /*cccc*/ 	.word	0x00001300


	//----- nvinfo : EIATTR_MBARRIER_INSTR_OFFSETS
	.align		4
.L_35:
        /*ccd0*/ 	.byte	0x04, 0x39
        /*ccd2*/ 	.short	(.L_37 - .L_36)


	//   ....[0]....
.L_36:
        /*ccd4*/ 	.word	0x00000340
        /*ccd8*/ 	.word	0x000000ff
        /*ccdc*/ 	.word	0x00000000
        /*cce0*/ 	.short	0x0100
        /*cce2*/ 	.byte	0x09
	.zero		1


	//   ....[1]....
        /*cce4*/ 	.word	0x00000350
        /*cce8*/ 	.word	0x000000ff
        /*ccec*/ 	.word	0x00000010
        /*ccf0*/ 	.short	0x0100
        /*ccf2*/ 	.byte	0x09
	.zero		1


	//   ....[2]....
        /*ccf4*/ 	.word	0x00000360
        /*ccf8*/ 	.word	0x000000ff
        /*ccfc*/ 	.word	0x00000008
        /*cd00*/ 	.short	0x0100
        /*cd02*/ 	.byte	0x09
	.zero		1


	//   ....[3]....
        /*cd04*/ 	.word	0x00000370
        /*cd08*/ 	.word	0x000000ff
        /*cd0c*/ 	.word	0x00000018
        /*cd10*/ 	.short	0x0100
        /*cd12*/ 	.byte	0x09
	.zero		1


	//   ....[4]....
        /*cd14*/ 	.word	0x000005b0
        /*cd18*/ 	.word	0x000000ff
        /*cd1c*/ 	.word	0x00000030
        /*cd20*/ 	.short	0x0100
        /*cd22*/ 	.byte	0x06
	.zero		1


	//   ....[5]....
        /*cd24*/ 	.word	0x000005c0
        /*cd28*/ 	.word	0x000000ff
        /*cd2c*/ 	.word	0x00000038
        /*cd30*/ 	.short	0x0100
        /*cd32*/ 	.byte	0x06
	.zero		1


	//   ....[6]....
        /*cd34*/ 	.word	0x00001410
        /*cd38*/ 	.word	0x00000003
        /*cd3c*/ 	.word	0x00000000
        /*cd40*/ 	.short	0x010a
        /*cd42*/ 	.byte	0x3f
	.zero		1


	//   ....[7]....
        /*cd44*/ 	.word	0x00001450
        /*cd48*/ 	.word	0x00000003
        /*cd4c*/ 	.word	0x00000000
        /*cd50*/ 	.short	0x010a
        /*cd52*/ 	.byte	0x3f
	.zero		1


	//   ....[8]....
        /*cd54*/ 	.word	0x0000f4d0
        /*cd58*/ 	.word	0x000000ff
        /*cd5c*/ 	.word	0x00000000
        /*cd60*/ 	.short	0x010a
        /*cd62*/ 	.byte	0x04
	.zero		1


	//   ....[9]....
        /*cd64*/ 	.word	0x0000f510
        /*cd68*/ 	.word	0x000000ff
        /*cd6c*/ 	.word	0x00000000
        /*cd70*/ 	.short	0x010a
        /*cd72*/ 	.byte	0x04
	.zero		1


	//   ....[10]....
        /*cd74*/ 	.word	0x0001d000
        /*cd78*/ 	.word	0x000000ff
        /*cd7c*/ 	.word	0x00000000
        /*cd80*/ 	.short	0x0101
        /*cd82*/ 	.byte	0x04
	.zero		1


	//   ....[11]....
        /*cd84*/ 	.word	0x0001d270
        /*cd88*/ 	.word	0x000000ff
        /*cd8c*/ 	.word	0x00000000
        /*cd90*/ 	.short	0x0101
        /*cd92*/ 	.byte	0x04
	.zero		1


	//   ....[12]....
        /*cd94*/ 	.word	0x0004cfb0
        /*cd98*/ 	.word	0x0000000b
        /*cd9c*/ 	.word	0x00000010
        /*cda0*/ 	.short	0x010a
        /*cda2*/ 	.byte	0x3f
	.zero		1


	//   ....[13]....
        /*cda4*/ 	.word	0x0004d390
        /*cda8*/ 	.word	0x00000002
        /*cdac*/ 	.word	0x00000038
        /*cdb0*/ 	.short	0x0101
        /*cdb2*/ 	.byte	0x3f
	.zero		1


	//   ....[14]....
        /*cdb4*/ 	.word	0x0004db10
        /*cdb8*/ 	.word	0x00000005
        /*cdbc*/ 	.word	0x00000000
        /*cdc0*/ 	.short	0x010a
        /*cdc2*/ 	.byte	0x3f
	.zero		1


	//   ....[15]....
        /*cdc4*/ 	.word	0x0004dba0
        /*cdc8*/ 	.word	0x00000003
        /*cdcc*/ 	.word	0x00000000
        /*cdd0*/ 	.short	0x010a
        /*cdd2*/ 	.byte	0x3f
	.zero		1


	//   ....[16]....
        /*cdd4*/ 	.word	0x0004dc00
        /*cdd8*/ 	.word	0x00000003
        /*cddc*/ 	.word	0x00000000
        /*cde0*/ 	.short	0x010a
        /*cde2*/ 	.byte	0x3f
	.zero		1


	//   ....[17]....
        /*cde4*/ 	.word	0x0004dc60
        /*cde8*/ 	.word	0x00000006
        /*cdec*/ 	.word	0x00000000
        /*cdf0*/ 	.short	0x010a
        /*cdf2*/ 	.byte	0x3f
	.zero		1


	//   ....[18]....
        /*cdf4*/ 	.word	0x0004dd30
        /*cdf8*/ 	.word	0x0000000b
        /*cdfc*/ 	.word	0x00000010
        /*ce00*/ 	.short	0x010a
        /*ce02*/ 	.byte	0x3f
	.zero		1


	//   ....[19]....
        /*ce04*/ 	.word	0x0004de00
        /*ce08*/ 	.word	0x00000005
        /*ce0c*/ 	.word	0x00000000
        /*ce10*/ 	.short	0x010a
        /*ce12*/ 	.byte	0x3f
	.zero		1


	//----- nvinfo : EIATTR_NUM_MBARRIERS
	.align		4
.L_37:
        /*ce14*/ 	.byte	0x03, 0x38
        /*ce16*/ 	.short	0x0006


	//----- nvinfo : EIATTR_EXIT_INSTR_OFFSETS
	.align		4
        /*ce18*/ 	.byte	0x04, 0x1c
        /*ce1a*/ 	.short	(.L_39 - .L_38)


	//   ....[0]....
.L_38:
        /*ce1c*/ 	.word	0x00000620


	//   ....[1]....
        /*ce20*/ 	.word	0x00001000


	//   ....[2]....
        /*ce24*/ 	.word	0x0004c5b0


	//   ....[3]....
        /*ce28*/ 	.word	0x0004cc20


	//   ....[4]....
        /*ce2c*/ 	.word	0x0004dbf0


	//----- nvinfo : EIATTR_MAX_THREADS
	.align		4
.L_39:
        /*ce30*/ 	.byte	0x04, 0x05
        /*ce32*/ 	.short	(.L_41 - .L_40)
.L_40:
        /*ce34*/ 	.word	0x00000180
        /*ce38*/ 	.word	0x00000001
        /*ce3c*/ 	.word	0x00000001


	//----- nvinfo : EIATTR_CRS_STACK_SIZE
	.align		4
.L_41:
        /*ce40*/ 	.byte	0x04, 0x1e
        /*ce42*/ 	.short	(.L_43 - .L_42)
.L_42:
        /*ce44*/ 	.word	0x00000000


	//----- nvinfo : EIATTR_CBANK_PARAM_SIZE
	.align		4
.L_43:
        /*ce48*/ 	.byte	0x03, 0x19
        /*ce4a*/ 	.short	0x0470


	//----- nvinfo : EIATTR_PARAM_CBANK
	.align		4
        /*ce4c*/ 	.byte	0x04, 0x0a
        /*ce4e*/ 	.short	(.L_45 - .L_44)
	.align		4
.L_44:
        /*ce50*/ 	.word	index@(.nv.constant0._ZN7cutlass13device_kernelINS_4gemm6kernel13GemmUniversalIN4cute5tupleIJiiiiEEENS1_10collective13CollectiveMmaINS1_34MainloopSm90TmaGmmaWarpSpecializedILi2ENS5_IJNS4_1CILi1EEESB_SB_EEENS1_35KernelTmaWarpSpecializedCooperativeEEENS5_IJNSA_ILi512EEENSA_ILi240EEENSA_ILi64EEEEEENS_10bfloat16_tENS5_IJlSB_lEEESJ_SK_NS4_8TiledMMAINS4_8MMA_AtomIJNS4_4SM904GMMA27MMA_64x16x16_F32BF16BF16_SSILNSO_5MajorE0ELSQ_0ELNSO_7ScaleInE1ELSR_1EEEEEENS4_6LayoutINS5_IJNSA_ILi2EEESB_SB_EEENS5_IJSB_NSA_ILi0EEESX_EEEEENS5_IJNS4_10UnderscoreES10_S10_EEEEENS4_13SM90_TMA_LOADENS4_14ComposedLayoutINS4_7SwizzleILi3ELi4ELi3EEENS4_18smem_ptr_flag_bitsILi16EEENSU_INS5_IJNSA_ILi8EEESH_EEENS5_IJSH_SB_EEEEEEEvNS4_8identityES13_S1D_vS1E_EENS_8epilogue10collective6detail29Sm90TmaWarpSpecializedAdapterINS1H_15DefaultEpilogueISJ_SK_SK_NS1G_6thread17LinearCombinationISJ_Li1EffLNS1L_9ScaleType4KindE0ELNS_15FloatRoundStyleE2ESJ_EENS1_15EpilogueDefaultEEEEEvvEEEEvNT_6ParamsE)
        /*ce54*/ 	.short	0x0210
        /*ce56*/ 	.short	0x0470


	//----- nvinfo : EIATTR_SW_WAR
	.align		4
.L_45:
        /*ce58*/ 	.byte	0x04, 0x36
        /*ce5a*/ 	.short	(.L_47 - .L_46)
.L_46:
        /*ce5c*/ 	.word	0x00000008
.L_47:


//--------------------- .nv.callgraph             --------------------------
	.section	.nv.callgraph,"",@"SHT_CUDA_CALLGRAPH"
	.align	4
	.sectionentsize	8
	.align		4
        /*0000*/ 	.word	0x00000000
	.align		4
        /*0004*/ 	.word	0xffffffff
	.align		4
        /*0008*/ 	.word	index@(_ZN7cutlass13device_kernelINS_4gemm6kernel13GemmUniversalIN4cute5tupleIJiiiiEEENS1_10collective13CollectiveMmaINS1_34MainloopSm90TmaGmmaWarpSpecializedILi2ENS5_IJNS4_1CILi1EEESB_SB_EEENS1_35KernelTmaWarpSpecializedCooperativeEEENS5_IJNSA_ILi512EEENSA_ILi240EEENSA_ILi64EEEEEENS_10bfloat16_tENS5_IJlSB_lEEESJ_SK_NS4_8TiledMMAINS4_8MMA_AtomIJNS4_4SM904GMMA27MMA_64x16x16_F32BF16BF16_SSILNSO_5MajorE0ELSQ_0ELNSO_7ScaleInE1ELSR_1EEEEEENS4_6LayoutINS5_IJNSA_ILi2EEESB_SB_EEENS5_IJSB_NSA_ILi0EEESX_EEEEENS5_IJNS4_10UnderscoreES10_S10_EEEEENS4_13SM90_TMA_LOADENS4_14ComposedLayoutINS4_7SwizzleILi3ELi4ELi3EEENS4_18smem_ptr_flag_bitsILi16EEENSU_INS5_IJNSA_ILi8EEESH_EEENS5_IJSH_SB_EEEEEEEvNS4_8identityES13_S1D_vS1E_EENS_8epilogue10collective6detail29Sm90TmaWarpSpecializedAdapterINS1H_15DefaultEpilogueISJ_SK_SK_NS1G_6thread17LinearCombinationISJ_Li1EffLNS1L_9ScaleType4KindE0ELNS_15FloatRoundStyleE2ESJ_EENS1_15EpilogueDefaultEEEEEvvEEEEvNT_6ParamsE)
	.align		4
        /*000c*/ 	.word	index@(__assertfail)
	.align		4
        /*0010*/ 	.word	0x00000000
	.align		4
        /*0014*/ 	.word	0xfffffffe
	.align		4
        /*0018*/ 	.word	0x00000000
	.align		4
        /*001c*/ 	.word	0xfffffffd
	.align		4
        /*0020*/ 	.word	0x00000000
	.align		4
        /*0024*/ 	.word	0xfffffffc


//--------------------- .nv.constant4             --------------------------
	.section	.nv.constant4,"a",@progbits
	.align	8
	.align		8
.nv.constant4:
        /*0000*/ 	.dword	__assertfail
	.align		8
        /*0008*/ 	.dword	__unnamed_1
	.align		8
        /*0010*/ 	.dword	_ZN40_INTERNAL_23de7e6b_4_k_cu_e83f4fe7_152264cuda3std3__45__cpo5beginE
	.align		8
        /*0018*/ 	.dword	_ZN40_INTERNAL_23de7e6b_4_k_cu_e83f4fe7_152264cuda3std3__45__cpo3endE
	.align		8
        /*0020*/ 	.dword	_ZN40_INTERNAL_23de7e6b_4_k_cu_e83f4fe7_152264cuda3std3__45__cpo6cbeginE
	.align		8
        /*0028*/ 	.dword	_ZN40_INTERNAL_23de7e6b_4_k_cu_e83f4fe7_152264cuda3std3__45__cpo4cendE
	.align		8
        /*0030*/ 	.dword	_ZN40_INTERNAL_23de7e6b_4_k_cu_e83f4fe7_152264cuda3std3__442_GLOBAL__N__23de7e6b_4_k_cu_e83f4fe7_152266ignoreE
	.align		8
        /*0038*/ 	.dword	_ZN40_INTERNAL_23de7e6b_4_k_cu_e83f4fe7_152264cuda3std3__419piecewise_constructE
	.align		8
        /*0040*/ 	.dword	_ZN40_INTERNAL_23de7e6b_4_k_cu_e83f4fe7_152264cuda3std3__48in_placeE
	.align		8
        /*0048*/ 	.dword	_ZN40_INTERNAL_23de7e6b_4_k_cu_e83f4fe7_152264cuda3std6ranges3__45__cpo4swapE
	.align		8
        /*0050*/ 	.dword	_ZN40_INTERNAL_23de7e6b_4_k_cu_e83f4fe7_152264cuda3std6ranges3__45__cpo9iter_moveE
	.align		8
        /*0058*/ 	.dword	_ZN40_INTERNAL_23de7e6b_4_k_cu_e83f4fe7_152264cute7productE
	.align		8
        /*0060*/ 	.dword	_ZN40_INTERNAL_23de7e6b_4_k_cu_e83f4fe7_152264cute1_E
	.align		8
        /*0068*/ 	.dword	$str$22
	.align		8
        /*0070*/ 	.dword	$str$23


//--------------------- .text._ZN7cutlass13device_kernelINS_4gemm6kernel13GemmUniversalIN4cute5tupleIJiiiiEEENS1_10collective13CollectiveMmaINS1_34MainloopSm90TmaGmmaWarpSpecializedILi2ENS5_IJNS4_1CILi1EEESB_SB_EEENS1_35KernelTmaWarpSpecializedCooperativeEEENS5_IJNSA_ILi512EEENSA_ILi240EEENSA_ILi64EEEEEENS_10bfloat16_tENS5_IJlSB_lEEESJ_SK_NS4_8TiledMMAINS4_8MMA_AtomIJNS4_4SM904GMMA27MMA_64x16x16_F32BF16BF16_SSILNSO_5MajorE0ELSQ_0ELNSO_7ScaleInE1ELSR_1EEEEEENS4_6LayoutINS5_IJNSA_ILi2EEESB_SB_EEENS5_IJSB_NSA_ILi0EEESX_EEEEENS5_IJNS4_10UnderscoreES10_S10_EEEEENS4_13SM90_TMA_LOADENS4_14ComposedLayoutINS4_7SwizzleILi3ELi4ELi3EEENS4_18smem_ptr_flag_bitsILi16EEENSU_INS5_IJNSA_ILi8EEESH_EEENS5_IJSH_SB_EEEEEEEvNS4_8identityES13_S1D_vS1E_EENS_8epilogue10collective6detail29Sm90TmaWarpSpecializedAdapterINS1H_15DefaultEpilogueISJ_SK_SK_NS1G_6thread17LinearCombinationISJ_Li1EffLNS1L_9ScaleType4KindE0ELNS_15FloatRoundStyleE2ESJ_EENS1_15EpilogueDefaultEEEEEvvEEEEvNT_6ParamsE --------------------------
	.section	.text._ZN7cutlass13device_kernelINS_4gemm6kernel13GemmUniversalIN4cute5tupleIJiiiiEEENS1_10collective13CollectiveMmaINS1_34MainloopSm90TmaGmmaWarpSpecializedILi2ENS5_IJNS4_1CILi1EEESB_SB_EEENS1_35KernelTmaWarpSpecializedCooperativeEEENS5_IJNSA_ILi512EEENSA_ILi240EEENSA_ILi64EEEEEENS_10bfloat16_tENS5_IJlSB_lEEESJ_SK_NS4_8TiledMMAINS4_8MMA_AtomIJNS4_4SM904GMMA27MMA_64x16x16_F32BF16BF16_SSILNSO_5MajorE0ELSQ_0ELNSO_7ScaleInE1ELSR_1EEEEEENS4_6LayoutINS5_IJNSA_ILi2EEESB_SB_EEENS5_IJSB_NSA_ILi0EEESX_EEEEENS5_IJNS4_10UnderscoreES10_S10_EEEEENS4_13SM90_TMA_LOADENS4_14ComposedLayoutINS4_7SwizzleILi3ELi4ELi3EEENS4_18smem_ptr_flag_bitsILi16EEENSU_INS5_IJNSA_ILi8EEESH_EEENS5_IJSH_SB_EEEEEEEvNS4_8identityES13_S1D_vS1E_EENS_8epilogue10collective6detail29Sm90TmaWarpSpecializedAdapterINS1H_15DefaultEpilogueISJ_SK_SK_NS1G_6thread17LinearCombinationISJ_Li1EffLNS1L_9ScaleType4KindE0ELNS_15FloatRoundStyleE2ESJ_EENS1_15EpilogueDefaultEEEEEvvEEEEvNT_6ParamsE,"ax",@progbits
	.align	128
.text._ZN7cutlass13device_kernelINS_4gemm6kernel13GemmUniversalIN4cute5tupleIJiiiiEEENS1_10collective13CollectiveMmaINS1_34MainloopSm90TmaGmmaWarpSpecializedILi2ENS5_IJNS4_1CILi1EEESB_SB_EEENS1_35KernelTmaWarpSpecializedCooperativeEEENS5_IJNSA_ILi512EEENSA_ILi240EEENSA_ILi64EEEEEENS_10bfloat16_tENS5_IJlSB_lEEESJ_SK_NS4_8TiledMMAINS4_8MMA_AtomIJNS4_4SM904GMMA27MMA_64x16x16_F32BF16BF16_SSILNSO_5MajorE0ELSQ_0ELNSO_7ScaleInE1ELSR_1EEEEEENS4_6LayoutINS5_IJNSA_ILi2EEESB_SB_EEENS5_IJSB_NSA_ILi0EEESX_EEEEENS5_IJNS4_10UnderscoreES10_S10_EEEEENS4_13SM90_TMA_LOADENS4_14ComposedLayoutINS4_7SwizzleILi3ELi4ELi3EEENS4_18smem_ptr_flag_bitsILi16EEENSU_INS5_IJNSA_ILi8EEESH_EEENS5_IJSH_SB_EEEEEEEvNS4_8identityES13_S1D_vS1E_EENS_8epilogue10collective6detail29Sm90TmaWarpSpecializedAdapterINS1H_15DefaultEpilogueISJ_SK_SK_NS1G_6thread17LinearCombinationISJ_Li1EffLNS1L_9ScaleType4KindE0ELNS_15FloatRoundStyleE2ESJ_EENS1_15EpilogueDefaultEEEEEvvEEEEvNT_6ParamsE:
        .type           _ZN7cutlass13device_kernelINS_4gemm6kernel13GemmUniversalIN4cute5tupleIJiiiiEEENS1_10collective13CollectiveMmaINS1_34MainloopSm90TmaGmmaWarpSpecializedILi2ENS5_IJNS4_1CILi1EEESB_SB_EEENS1_35KernelTmaWarpSpecializedCooperativeEEENS5_IJNSA_ILi512EEENSA_ILi240EEENSA_ILi64EEEEEENS_10bfloat16_tENS5_IJlSB_lEEESJ_SK_NS4_8TiledMMAINS4_8MMA_AtomIJNS4_4SM904GMMA27MMA_64x16x16_F32BF16BF16_SSILNSO_5MajorE0ELSQ_0ELNSO_7ScaleInE1ELSR_1EEEEEENS4_6LayoutINS5_IJNSA_ILi2EEESB_SB_EEENS5_IJSB_NSA_ILi0EEESX_EEEEENS5_IJNS4_10UnderscoreES10_S10_EEEEENS4_13SM90_TMA_LOADENS4_14ComposedLayoutINS4_7SwizzleILi3ELi4ELi3EEENS4_18smem_ptr_flag_bitsILi16EEENSU_INS5_IJNSA_ILi8EEESH_EEENS5_IJSH_SB_EEEEEEEvNS4_8identityES13_S1D_vS1E_EENS_8epilogue10collective6detail29Sm90TmaWarpSpecializedAdapterINS1H_15DefaultEpilogueISJ_SK_SK_NS1G_6thread17LinearCombinationISJ_Li1EffLNS1L_9ScaleType4KindE0ELNS_15FloatRoundStyleE2ESJ_EENS1_15EpilogueDefaultEEEEEvvEEEEvNT_6ParamsE,@function
        .size           _ZN7cutlass13device_kernelINS_4gemm6kernel13GemmUniversalIN4cute5tupleIJiiiiEEENS1_10collective13CollectiveMmaINS1_34MainloopSm90TmaGmmaWarpSpecializedILi2ENS5_IJNS4_1CILi1EEESB_SB_EEENS1_35KernelTmaWarpSpecializedCooperativeEEENS5_IJNSA_ILi512EEENSA_ILi240EEENSA_ILi64EEEEEENS_10bfloat16_tENS5_IJlSB_lEEESJ_SK_NS4_8TiledMMAINS4_8MMA_AtomIJNS4_4SM904GMMA27MMA_64x16x16_F32BF16BF16_SSILNSO_5MajorE0ELSQ_0ELNSO_7ScaleInE1ELSR_1EEEEEENS4_6LayoutINS5_IJNSA_ILi2EEESB_SB_EEENS5_IJSB_NSA_ILi0EEESX_EEEEENS5_IJNS4_10UnderscoreES10_S10_EEEEENS4_13SM90_TMA_LOADENS4_14ComposedLayoutINS4_7SwizzleILi3ELi4ELi3EEENS4_18smem_ptr_flag_bitsILi16EEENSU_INS5_IJNSA_ILi8EEESH_EEENS5_IJSH_SB_EEEEEEEvNS4_8identityES13_S1D_vS1E_EENS_8epilogue10collective6detail29Sm90TmaWarpSpecializedAdapterINS1H_15DefaultEpilogueISJ_SK_SK_NS1G_6thread17LinearCombinationISJ_Li1EffLNS1L_9ScaleType4KindE0ELNS_15FloatRoundStyleE2ESJ_EENS1_15EpilogueDefaultEEEEEvvEEEEvNT_6ParamsE,(.L_x_1010 - _ZN7cutlass13device_kernelINS_4gemm6kernel13GemmUniversalIN4cute5tupleIJiiiiEEENS1_10collective13CollectiveMmaINS1_34MainloopSm90TmaGmmaWarpSpecializedILi2ENS5_IJNS4_1CILi1EEESB_SB_EEENS1_35KernelTmaWarpSpecializedCooperativeEEENS5_IJNSA_ILi512EEENSA_ILi240EEENSA_ILi64EEEEEENS_10bfloat16_tENS5_IJlSB_lEEESJ_SK_NS4_8TiledMMAINS4_8MMA_AtomIJNS4_4SM904GMMA27MMA_64x16x16_F32BF16BF16_SSILNSO_5MajorE0ELSQ_0ELNSO_7ScaleInE1ELSR_1EEEEEENS4_6LayoutINS5_IJNSA_ILi2EEESB_SB_EEENS5_IJSB_NSA_ILi0EEESX_EEEEENS5_IJNS4_10UnderscoreES10_S10_EEEEENS4_13SM90_TMA_LOADENS4_14ComposedLayoutINS4_7SwizzleILi3ELi4ELi3EEENS4_18smem_ptr_flag_bitsILi16EEENSU_INS5_IJNSA_ILi8EEESH_EEENS5_IJSH_SB_EEEEEEEvNS4_8identityES13_S1D_vS1E_EENS_8epilogue10collective6detail29Sm90TmaWarpSpecializedAdapterINS1H_15DefaultEpilogueISJ_SK_SK_NS1G_6thread17LinearCombinationISJ_Li1EffLNS1L_9ScaleType4KindE0ELNS_15FloatRoundStyleE2ESJ_EENS1_15EpilogueDefaultEEEEEvvEEEEvNT_6ParamsE)
        .other          _ZN7cutlass13device_kernelINS_4gemm6kernel13GemmUniversalIN4cute5tupleIJiiiiEEENS1_10collective13CollectiveMmaINS1_34MainloopSm90TmaGmmaWarpSpecializedILi2ENS5_IJNS4_1CILi1EEESB_SB_EEENS1_35KernelTmaWarpSpecializedCooperativeEEENS5_IJNSA_ILi512EEENSA_ILi240EEENSA_ILi64EEEEEENS_10bfloat16_tENS5_IJlSB_lEEESJ_SK_NS4_8TiledMMAINS4_8MMA_AtomIJNS4_4SM904GMMA27MMA_64x16x16_F32BF16BF16_SSILNSO_5MajorE0ELSQ_0ELNSO_7ScaleInE1ELSR_1EEEEEENS4_6LayoutINS5_IJNSA_ILi2EEESB_SB_EEENS5_IJSB_NSA_ILi0EEESX_EEEEENS5_IJNS4_10UnderscoreES10_S10_EEEEENS4_13SM90_TMA_LOADENS4_14ComposedLayoutINS4_7SwizzleILi3ELi4ELi3EEENS4_18smem_ptr_flag_bitsILi16EEENSU_INS5_IJNSA_ILi8EEESH_EEENS5_IJSH_SB_EEEEEEEvNS4_8identityES13_S1D_vS1E_EENS_8epilogue10collective6detail29Sm90TmaWarpSpecializedAdapterINS1H_15DefaultEpilogueISJ_SK_SK_NS1G_6thread17LinearCombinationISJ_Li1EffLNS1L_9ScaleType4KindE0ELNS_15FloatRoundStyleE2ESJ_EENS1_15EpilogueDefaultEEEEEvvEEEEvNT_6ParamsE,@"STO_CUDA_ENTRY STV_DEFAULT"
_ZN7cutlass13device_kernelINS_4gemm6kernel13GemmUniversalIN4cute5tupleIJiiiiEEENS1_10collective13CollectiveMmaINS1_34MainloopSm90TmaGmmaWarpSpecializedILi2ENS5_IJNS4_1CILi1EEESB_SB_EEENS1_35KernelTmaWarpSpecializedCooperativeEEENS5_IJNSA_ILi512EEENSA_ILi240EEENSA_ILi64EEEEEENS_10bfloat16_tENS5_IJlSB_lEEESJ_SK_NS4_8TiledMMAINS4_8MMA_AtomIJNS4_4SM904GMMA27MMA_64x16x16_F32BF16BF16_SSILNSO_5MajorE0ELSQ_0ELNSO_7ScaleInE1ELSR_1EEEEEENS4_6LayoutINS5_IJNSA_ILi2EEESB_SB_EEENS5_IJSB_NSA_ILi0EEESX_EEEEENS5_IJNS4_10UnderscoreES10_S10_EEEEENS4_13SM90_TMA_LOADENS4_14ComposedLayoutINS4_7SwizzleILi3ELi4ELi3EEENS4_18smem_ptr_flag_bitsILi16EEENSU_INS5_IJNSA_ILi8EEESH_EEENS5_IJSH_SB_EEEEEEEvNS4_8identityES13_S1D_vS1E_EENS_8epilogue10collective6detail29Sm90TmaWarpSpecializedAdapterINS1H_15DefaultEpilogueISJ_SK_SK_NS1G_6thread17LinearCombinationISJ_Li1EffLNS1L_9ScaleType4KindE0ELNS_15FloatRoundStyleE2ESJ_EENS1_15EpilogueDefaultEEEEEvvEEEEvNT_6ParamsE:
[----:B------:R-:W0:Y:S02]  /*0000*/  LDC R1, c[0x0][0x28] ;  /* 0x00000a00ff017b82 */ /* 0x000e240000000800 */
[----:B0-----:R-:W-:Y:S01]  /*0010*/  VIADD R1, R1, 0xfffff4c8 ;  /* 0xfffff4c801017836 */ /* 0x001fe20000000000 */
[----:B------:R-:W0:Y:S01]  /*0020*/  S2R R2, SR_TID.X ;  /* 0x0000000000027919 */ /* 0x000e220000002100 */
[----:B------:R-:W-:Y:S01]  /*0030*/  ELECT P0, URZ, PT ;  /* 0x00000000003f782f */ /* 0x000fe20003800000 */
[----:B------:R-:W-:Y:S01]  /*0040*/  BSSY B0, `(.L_x_0) ;  /* 0x0000015000007945 */ /* 0x000fe20003800000 */
[--C-:B0-----:R-:W-:Y:S02]  /*0050*/  SHF.R.U32.HI R0, RZ, 0x5, R2.reuse ;  /* 0x00000005ff007819 */ /* 0x101fe40000011602 */
[----:B------:R-:W-:-:S03]  /*0060*/  SHF.R.U32.HI R2, RZ, 0x7, R2 ;  /* 0x00000007ff027819 */ /* 0x000fc60000011602 */
[----:B------:R-:W0:Y:S04]  /*0070*/  SHFL.IDX PT, R3, R0, RZ, 0x1f ;  /* 0x00001fff00037589 */ /* 0x000e2800000e0000 */
[----:B------:R-:W1:Y:S01]  /*0080*/  SHFL.IDX PT, R2, R2, RZ, 0x1f ;  /* 0x00001fff02027589 */ /* 0x000e6200000e0000 */
[----:B0-----:R-:W-:Y:S02]  /*0090*/  R2UR UR4, R3 ;  /* 0x00000000030472ca */ /* 0x001fe400000e0000 */
[----:B-1----:R-:W-:-:S11]  /*00a0*/  R2UR UR6, R2 ;  /* 0x00000000020672ca */ /* 0x002fd600000e0000 */
[----:B------:R-:W-:Y:S02]  /*00b0*/  USHF.R.S32.HI UR5, URZ, 0x1f, UR4 ;  /* 0x0000001f3f057899 */ /* 0x000fe40008011404 */
[----:B------:R-:W-:Y:S02]  /*00c0*/  ISETP.NE.OR P0, PT, RZ, UR4, !P0 ;  /* 0x00000004ff007c0c */ /* 0x000fe4000c705670 */
[----:B------:R-:W-:-:S04]  /*00d0*/  ULEA.HI UR5, UR5, UR4, URZ, 0x2 ;  /* 0x0000000405057291 */ /* 0x000fc8000f8f103f */
[----:B------:R-:W-:-:S04]  /*00e0*/  ULOP3.LUT UR5, UR5, 0xfffffffc, URZ, 0xc0, !UPT ;  /* 0xfffffffc05057892 */ /* 0x000fc8000f8ec03f */
[----:B------:R-:W-:-:S03]  /*00f0*/  UIADD3 UR8, UR4, -UR5, URZ ;  /* 0x8000000504087290 */ /* 0x000fc6000fffe03f */
[----:B------:R-:W-:Y:S09]  /*0100*/  @P0 BRA `(.L_x_1) ;  /* 0x0000000000200947 */ /* 0x000ff20003800000 */
[----:B------:R-:W-:Y:S02]  /*0110*/  ULDC.64 UR4, c[0x0][0x198] ;  /* 0x0000660000047ab9 */ /* 0x000fe40000000a00 */
[----:B------:R-:W-:Y:S02]  /*0120*/  UIADD3 UR10, UP0, UR4, 0xf0, URZ ;  /* 0x000000f0040a7890 */ /* 0x000fe4000ff1e03f */
[----:B------:R-:W-:Y:S02]  /*0130*/  UIADD3 UR4, UP1, UR4, 0x1f0, URZ ;  /* 0x000001f004047890 */ /* 0x000fe4000ff3e03f */
[----:B------:R-:W-:Y:S02]  /*0140*/  UIADD3.X UR11, URZ, UR5, URZ, UP0, !UPT ;  /* 0x000000053f0b7290 */ /* 0x000fe400087fe43f */
[----:B------:R-:W-:-:S07]  /*0150*/  UIADD3.X UR5, URZ, UR5, URZ, UP1, !UPT ;  /* 0x000000053f057290 */ /* 0x000fce0008ffe43f */
[----:B------:R0:W-:Y:S02]  /*0160*/  UTMACCTL.PF [UR10] ;  /* 0x000000000a0079b9 */ /* 0x0001e40008040000 */
[----:B------:R0:W-:Y:S02]  /*0170*/  UTMACCTL.PF [UR4] ;  /* 0x00000000040079b9 */ /* 0x0001e40008040000 */
[----:B0-----:R-:W-:Y:S01]  /*0180*/  NOP ;  /* 0x0000000000007918 */ /* 0x001fe20000000000 */
.L_x_1:
[----:B------:R-:W-:Y:S05]  /*0190*/  BSYNC B0 ;  /* 0x0000000000007941 */ /* 0x000fea0003800000 */
.L_x_0:
[----:B------:R-:W0:Y:S01]  /*01a0*/  SHFL.IDX PT, R2, R0, RZ, 0x1f ;  /* 0x00001fff00027589 */ /* 0x000e2200000e0000 */
[----:B------:R-:W-:Y:S01]  /*01b0*/  UISETP.NE.AND UP0, UPT, UR8, 0x3, UPT ;  /* 0x000000030800788c */ /* 0x000fe2000bf05270 */
[----:B------:R-:W-:Y:S01]  /*01c0*/  ISETP.NE.AND P1, PT, RZ, UR6, PT ;  /* 0x00000006ff007c0c */ /* 0x000fe2000bf25270 */
[----:B------:R-:W-:Y:S02]  /*01d0*/  UIADD3 UR10, UR6, -0x1, URZ ;  /* 0xffffffff060a7890 */ /* 0x000fe4000fffe03f */
[----:B------:R-:W-:Y:S02]  /*01e0*/  UISETP.EQ.OR UP0, UPT, UR8, URZ, !UP0 ;  /* 0x0000003f0800728c */ /* 0x000fe4000c702670 */
[----:B------:R-:W-:Y:S02]  /*01f0*/  UISETP.GE.U32.AND UP1, UPT, UR10, 0x2, UPT ;  /* 0x000000020a00788c */ /* 0x000fe4000bf26070 */
[----:B------:R-:W-:-:S04]  /*0200*/  UISETP.EQ.AND UP0, UPT, UR6, URZ, UP0 ;  /* 0x0000003f0600728c */ /* 0x000fc80008702270 */
[----:B------:R-:W-:-:S04]  /*0210*/  USEL UR4, URZ, 0x1, !UP0 ;  /* 0x000000013f047887 */ /* 0x000fc8000c000000 */
[----:B------:R-:W-:Y:S01]  /*0220*/  USEL UR4, UR4, 0x2, UP1 ;  /* 0x0000000204047887 */ /* 0x000fe20008800000 */
[----:B0-----:R-:W-:-:S05]  /*0230*/  ISETP.NE.AND P0, PT, R2, RZ, PT ;  /* 0x000000ff0200720c */ /* 0x001fca0003f05270 */
[----:B------:R-:W-:-:S05]  /*0240*/  IMAD.U32 R2, RZ, RZ, UR4 ;  /* 0x00000004ff027e24 */ /* 0x000fca000f8e00ff */
[----:B------:R0:W-:Y:S03]  /*0250*/  STL [R1+0x458], R2 ;  /* 0x0004580201007387 */ /* 0x0001e60000100800 */
[----:B------:R-:W-:Y:S05]  /*0260*/  @P0 BRA `(.L_x_2) ;  /* 0x0000000000480947 */ /* 0x000fea0003800000 */
[----:B------:R-:W1:Y:S01]  /*0270*/  S2UR UR9, SR_CgaCtaId ;  /* 0x00000000000979c3 */ /* 0x000e620000008800 */
[----:B------:R-:W-:Y:S01]  /*0280*/  UMOV UR4, 0x400 ;  /* 0x0000040000047882 */ /* 0x000fe20000000000 */
[----:B------:R-:W-:Y:S01]  /*0290*/  UMOV UR5, 0x1 ;  /* 0x0000000100057882 */ /* 0x000fe20000000000 */
[----:B------:R-:W-:Y:S01]  /*02a0*/  UMOV UR6, 0x100 ;  /* 0x0000010000067882 */ /* 0x000fe20000000000 */
[----:B------:R-:W-:Y:S01]  /*02b0*/  ELECT P0, URZ, PT ;  /* 0x00000000003f782f */ /* 0x000fe20003800000 */
[----:B------:R-:W-:-:S04]  /*02c0*/  UIADD3 UR6, -UR6, 0x100000, URZ ;  /* 0x0010000006067890 */ /* 0x000fc8000fffe13f */
[----:B------:R-:W-:Y:S02]  /*02d0*/  USHF.L.U32 UR7, UR6, 0xb, URZ ;  /* 0x0000000b06077899 */ /* 0x000fe4000800063f */
[----:B------:R-:W-:Y:S02]  /*02e0*/  USHF.L.U32 UR6, UR6, 0x1, URZ ;  /* 0x0000000106067899 */ /* 0x000fe4000800063f */
[----:B-1----:R-:W-:Y:S02]  /*02f0*/  ULEA UR9, UR9, UR4, 0x18 ;  /* 0x0000000409097291 */ /* 0x002fe4000f8ec03f */
[----:B------:R-:W-:-:S04]  /*0300*/  UIADD3 UR4, -UR5, 0x100000, URZ ;  /* 0x0010000005047890 */ /* 0x000fc8000fffe13f */
[----:B------:R-:W-:Y:S02]  /*0310*/  USHF.L.U32 UR5, UR4, 0xb, URZ ;  /* 0x0000000b04057899 */ /* 0x000fe4000800063f */
[----:B------:R-:W-:Y:S01]  /*0320*/  USHF.L.U32 UR4, UR4, 0x1, URZ ;  /* 0x0000000104047899 */ /* 0x000fe2000800063f */
[----:B------:R-:W1:Y:S11]  /*0330*/  FENCE.VIEW.ASYNC.S ;  /* 0x00000000000073c6 */ /* 0x000e760000000000 */
[----:B-1----:R1:W2:Y:S01]  /*0340*/  SYNCS.EXCH.64 URZ, [UR9], UR4 ;  /* 0x00000004093f75b2 */ /* 0x0022a20008000100 */
[----:B------:R1:W3:Y:S01]  /*0350*/  SYNCS.EXCH.64 URZ, [UR9+0x10], UR6 ;  /* 0x00001006093f75b2 */ /* 0x0002e20008000100 */
[----:B------:R1:W4:Y:S01]  /*0360*/  SYNCS.EXCH.64 URZ, [UR9+0x8], UR4 ;  /* 0x00000804093f75b2 */ /* 0x0003220008000100 */
[----:B------:R1:W0:Y:S01]  /*0370*/  SYNCS.EXCH.64 URZ, [UR9+0x18], UR6 ;  /* 0x00001806093f75b2 */ /* 0x0002220008000100 */
[----:B------:R-:W-:Y:S01]  /*0380*/  NOP ;  /* 0x0000000000007918 */ /* 0x000fe20000000000 */
.L_x_2:
[----:B------:R-:W5:Y:S01]  /*0390*/  SHFL.IDX PT, R0, R0, RZ, 0x1f ;  /* 0x00001fff00007589 */ /* 0x000f6200000e0000 */
[----:B0-----:R-:W0:Y:S01]  /*03a0*/  LDC R2, c[0x0][0x65c] ;  /* 0x00019700ff027b82 */ /* 0x001e220000000800 */
[----:B------:R-:W-:Y:S01]  /*03b0*/  ELECT P0, URZ, PT ;  /* 0x00000000003f782f */ /* 0x000fe20003800000 */
[----:B------:R-:W-:Y:S01]  /*03c0*/  IMAD.MOV.U32 R5, RZ, RZ, RZ ;  /* 0x000000ffff057224 */ /* 0x000fe200078e00ff */
[----:B------:R-:W2:Y:S01]  /*03d0*/  S2R R4, SR_CTAID.X ;  /* 0x0000000000047919 */ /* 0x000ea20000002500 */
[----:B-1----:R-:W-:Y:S01]  /*03e0*/  UMOV UR4, 0x20 ;  /* 0x0000002000047882 */ /* 0x002fe20000000000 */
[----:B------:R-:W-:Y:S01]  /*03f0*/  NOP ;  /* 0x0000000000007918 */ /* 0x000fe20000000000 */
[----:B------:R-:W-:Y:S01]  /*0400*/  NOP ;  /* 0x0000000000007918 */ /* 0x000fe20000000000 */
[----:B-----5:R-:W-:Y:S02]  /*0410*/  ISETP.NE.OR P0, PT, R0, RZ, !P0 ;  /* 0x000000ff0000720c */ /* 0x020fe40004705670 */
[----:B0-----:R-:W-:Y:S01]  /*0420*/  ISETP.NE.AND P2, PT, R2, 0x1, PT ;  /* 0x000000010200780c */ /* 0x001fe20003f45270 */
[----:B------:R-:W0:Y:S10]  /*0430*/  S2R R0, SR_CTAID.Y ;  /* 0x0000000000007919 */ /* 0x000e340000002600 */
[----:B------:R-:W-:Y:S01]  /*0440*/  VOTEU.ALL UP0, P0 ;  /* 0x00000000003f7886 */ /* 0x000fe20000000000 */
[----:B------:R-:W-:Y:S01]  /*0450*/  VOTEU.ALL UP1, P0 ;  /* 0x00000000003f7886 */ /* 0x000fe20000020000 */
[----:B------:R-:W2:Y:S01]  /*0460*/  @P2 LDC R7, c[0x0][0x10] ;  /* 0x00000400ff072b82 */ /* 0x000ea20000000800 */
[----:B------:R-:W-:-:S02]  /*0470*/  @P2 IMAD.MOV.U32 R3, RZ, RZ, RZ ;  /* 0x000000ffff032224 */ /* 0x000fc400078e00ff */
[----:B------:R-:W-:Y:S01]  /*0480*/  @P2 IMAD.MOV.U32 R11, RZ, RZ, RZ ;  /* 0x000000ffff0b2224 */ /* 0x000fe200078e00ff */
[----:B------:R-:W-:Y:S01]  /*0490*/  @!UP0 UMOV UR6, 0x400 ;  /* 0x0000040000068882 */ /* 0x000fe20000000000 */
[----:B------:R-:W-:-:S04]  /*04a0*/  @!UP0 UIADD3 UR4, -UR4, 0x100000, URZ ;  /* 0x0010000004048890 */ /* 0x000fc8000fffe13f */
[----:B------:R-:W-:Y:S02]  /*04b0*/  @!UP0 USHF.L.U32 UR5, UR4, 0xb, URZ ;  /* 0x0000000b04058899 */ /* 0x000fe4000800063f */
[----:B------:R-:W-:Y:S01]  /*04c0*/  @!UP0 USHF.L.U32 UR4, UR4, 0x1, URZ ;  /* 0x0000000104048899 */ /* 0x000fe2000800063f */
[----:B------:R-:W1:Y:S08]  /*04d0*/  @!P2 LDC R9, c[0x0][0xc] ;  /* 0x00000300ff09ab82 */ /* 0x000e700000000800 */
[----:B------:R-:W5:Y:S01]  /*04e0*/  @!UP0 S2UR UR7, SR_CgaCtaId ;  /* 0x00000000000789c3 */ /* 0x000f620000008800 */
[----:B0-----:R-:W-:-:S04]  /*04f0*/  @P2 IMAD.MOV.U32 R2, RZ, RZ, R0 ;  /* 0x000000ffff022224 */ /* 0x001fc800078e0000 */
[----:B--2---:R-:W-:-:S04]  /*0500*/  @P2 IMAD.WIDE.U32 R6, R4, R7, R2 ;  /* 0x0000000704062225 */ /* 0x004fc800078e0002 */
[----:B------:R-:W-:Y:S02]  /*0510*/  @P2 IMAD.MOV.U32 R16, RZ, RZ, R6 ;  /* 0x000000ffff102224 */ /* 0x000fe400078e0006 */
[----:B------:R-:W-:Y:S02]  /*0520*/  @P2 IMAD.IADD R17, R7, 0x1, R11 ;  /* 0x0000000107112824 */ /* 0x000fe400078e020b */
[----:B-1----:R-:W-:-:S04]  /*0530*/  @!P2 IMAD.WIDE.U32 R2, R9, R0, R4 ;  /* 0x000000000902a225 */ /* 0x002fc800078e0004 */
[----:B------:R-:W-:Y:S02]  /*0540*/  @!P2 IMAD.MOV.U32 R16, RZ, RZ, R2 ;  /* 0x000000ffff10a224 */ /* 0x000fe400078e0002 */
[----:B------:R-:W-:Y:S01]  /*0550*/  @!P2 IMAD.MOV.U32 R17, RZ, RZ, R3 ;  /* 0x000000ffff11a224 */ /* 0x000fe200078e0003 */
[----:B-----5:R-:W-:Y:S02]  /*0560*/  @!UP0 ULEA UR6, UR7, UR6, 0x18 ;  /* 0x0000000607068291 */ /* 0x020fe4000f8ec03f */
[----:B------:R0:W-:Y:S01]  /*0570*/  STL [R1+0x484], R16 ;  /* 0x0004841001007387 */ /* 0x0001e20000100800 */
[----:B------:R-:W-:-:S03]  /*0580*/  VOTEU.ALL UP0, P0 ;  /* 0x00000000003f7886 */ /* 0x000fc60000000000 */
[----:B------:R0:W-:Y:S04]  /*0590*/  STL [R1+0x46c], R17 ;  /* 0x00046c1101007387 */ /* 0x0001e80000100800 */
[----:B------:R-:W1:Y:S02]  /*05a0*/  FENCE.VIEW.ASYNC.S ;  /* 0x00000000000073c6 */ /* 0x000e640000000000 */
[----:B-1----:R0:W3:Y:S01]  /*05b0*/  @!UP0 SYNCS.EXCH.64 URZ, [UR6+0x30], UR4 ;  /* 0x00003004063f85b2 */ /* 0x0020e20008000100 */
[----:B------:R0:W3:Y:S01]  /*05c0*/  @!UP1 SYNCS.EXCH.64 URZ, [UR6+0x38], UR4 ;  /* 0x00003804063f95b2 */ /* 0x0000e20008000100 */
[----:B------:R-:W-:Y:S01]  /*05d0*/  NOP ;  /* 0x0000000000007918 */ /* 0x000fe20000000000 */
[----:B---34-:R-:W-:Y:S06]  /*05e0*/  BAR.SYNC.DEFER_BLOCKING 0x0 ;  /* 0x0000000000007b1d */ /* 0x018fec0000010000 */
[----:B0-----:R-:W-:Y:S05]  /*05f0*/  @!P1 BRA `(.L_x_3) ;  /* 0x000004bc00f09947 */ /* 0x001fea0003800000 */
[----:B------:R-:W-:-:S06]  /*0600*/  UISETP.GT.U32.AND UP0, UPT, UR10, 0x1, UPT ;  /* 0x000000010a00788c */ /* 0x000fcc000bf04070 */
[----:B------:R-:W-:-:S13]  /*0610*/  PLOP3.LUT P0, PT, PT, PT, UP0, 0x80, 0x0 ;  /* 0x000000000000781c */ /* 0x000fda0003f0f008 */
[----:B------:R-:W-:Y:S05]  /*0620*/  @P0 EXIT ;  /* 0x000000000000094d */ /* 0x000fea0003800000 */
[----:B------:R-:W-:Y:S01]  /*0630*/  ULDC.64 UR4, c[0x0][0x650] ;  /* 0x0001940000047ab9 */ /* 0x000fe20000000a00 */
[----:B------:R-:W-:Y:S02]  /*0640*/  PRMT R6, RZ, 0x7610, R6 ;  /* 0x00007610ff067816 */ /* 0x000fe40000000006 */
[----:B------:R-:W-:Y:S01]  /*0650*/  ISETP.GE.U32.AND P0, PT, R16, UR4, PT ;  /* 0x0000000410007c0c */ /* 0x000fe2000bf06070 */
[----:B------:R-:W-:Y:S02]  /*0660*/  UMOV UR4, 0xffffffff ;  /* 0xffffffff00047882 */ /* 0x000fe40000000000 */
[----:B------:R-:W-:Y:S01]  /*0670*/  IMAD.U32 R2, RZ, RZ, UR4 ;  /* 0x00000004ff027e24 */ /* 0x000fe2000f8e00ff */
[----:B------:R-:W-:Y:S01]  /*0680*/  ISETP.GE.U32.AND.EX P0, PT, R17, UR5, PT, P0 ;  /* 0x0000000511007c0c */ /* 0x000fe2000bf06100 */
[----:B------:R-:W-:Y:S01]  /*0690*/  UMOV UR5, 0xffffffff ;  /* 0xffffffff00057882 */ /* 0x000fe20000000000 */
[----:B------:R-:W-:Y:S01]  /*06a0*/  IMAD.U32 R19, RZ, RZ, UR4 ;  /* 0x00000004ff137e24 */ /* 0x000fe2000f8e00ff */
[----:B------:R-:W-:Y:S01]  /*06b0*/  MOV R18, UR5 ;  /* 0x0000000500127c02 */ /* 0x000fe20008000f00 */
[----:B------:R0:W-:Y:S09]  /*06c0*/  STL [R1+0x45c], R2 ;  /* 0x00045c0201007387 */ /* 0x0001f20000100800 */
[----:B------:R-:W-:Y:S05]  /*06d0*/  @P0 BRA `(.L_x_4) ;  /* 0x00000004007c0947 */ /* 0x000fea0003800000 */
[----:B------:R-:W1:Y:S01]  /*06e0*/  LDC.64 R12, c[0x0][0x628] ;  /* 0x00018a00ff0c7b82 */ /* 0x000e620000000a00 */
[----:B0-----:R-:W-:Y:S02]  /*06f0*/  IMAD.MOV.U32 R2, RZ, RZ, R16 ;  /* 0x000000ffff027224 */ /* 0x001fe400078e0010 */
[----:B------:R-:W-:-:S05]  /*0700*/  IMAD.MOV.U32 R3, RZ, RZ, R17 ;  /* 0x000000ffff037224 */ /* 0x000fca00078e0011 */
[----:B------:R-:W0:Y:S08]  /*0710*/  LDC R10, c[0x0][0x630] ;  /* 0x00018c00ff0a7b82 */ /* 0x000e300000000800 */
[----:B------:R-:W2:Y:S01]  /*0720*/  LDC.64 R14, c[0x0][0x620] ;  /* 0x00018800ff0e7b82 */ /* 0x000ea20000000a00 */
[----:B-1----:R-:W-:-:S04]  /*0730*/  ISETP.NE.U32.AND P0, PT, R12, RZ, PT ;  /* 0x000000ff0c00720c */ /* 0x002fc80003f05070 */
[----:B------:R-:W-:-:S13]  /*0740*/  ISETP.NE.AND.EX P0, PT, R13, RZ, PT, P0 ;  /* 0x000000ff0d00720c */ /* 0x000fda0003f05300 */
[----:B0-2---:R-:W-:Y:S05]  /*0750*/  @!P0 BRA `(.L_x_5) ;  /* 0x0000000000288947 */ /* 0x005fea0003800000 */
[----:B------:R-:W0:Y:S02]  /*0760*/  LDC R9, c[0x0][0x634] ;  /* 0x00018d00ff097b82 */ /* 0x000e240000000800 */
[----:B0-----:R-:W-:-:S05]  /*0770*/  IADD3 R9, P0, R16, R9, RZ ;  /* 0x0000000910097210 */ /* 0x001fca0007f1e0ff */
[----:B------:R-:W-:-:S04]  /*0780*/  IMAD.X R11, RZ, RZ, R17, P0 ;  /* 0x000000ffff0b7224 */ /* 0x000fc800000e0611 */
[----:B------:R-:W-:-:S04]  /*0790*/  IMAD.WIDE.U32 R2, R11, R12, RZ ;  /* 0x0000000c0b027225 */ /* 0x000fc800078e00ff */
[----:B------:R-:W-:-:S04]  /*07a0*/  IMAD.WIDE.U32 R6, P0, R9, R13, R2 ;  /* 0x0000000d09067225 */ /* 0x000fc80007800002 */
[----:B------:R-:W-:-:S04]  /*07b0*/  IMAD.WIDE.U32 R2, R9, R12, RZ ;  /* 0x0000000c09027225 */ /* 0x000fc800078e00ff */
[----:B------:R-:W-:Y:S01]  /*07c0*/  IMAD.X R9, RZ, RZ, RZ, P0 ;  /* 0x000000ffff097224 */ /* 0x000fe200000e06ff */
[----:B------:R-:W-:Y:S01]  /*07d0*/  IADD3 RZ, P0, R3, R6, RZ ;  /* 0x0000000603ff7210 */ /* 0x000fe20007f1e0ff */
[----:B------:R-:W-:-:S04]  /*07e0*/  IMAD.MOV.U32 R8, RZ, RZ, R7 ;  /* 0x000000ffff087224 */ /* 0x000fc800078e0007 */
[----:B------:R-:W-:-:S08]  /*07f0*/  IMAD.WIDE.U32.X R2, R11, R13, R8, P0 ;  /* 0x0000000d0b027225 */ /* 0x000fd000000e0408 */
.L_x_5:
[-CC-:B------:R-:W-:Y:S01]  /*0800*/  SHF.R.U64 R22, R2, R10.reuse, R3.reuse ;  /* 0x0000000a02167219 */ /* 0x180fe20000001203 */
[----:B------:R-:W0:Y:S01]  /*0810*/  LDC.64 R18, c[0x0][0x640] ;  /* 0x00019000ff127b82 */ /* 0x000e220000000a00 */
[----:B------:R-:W-:Y:S01]  /*0820*/  SHF.R.U32.HI R2, RZ, R10, R3 ;  /* 0x0000000aff027219 */ /* 0x000fe20000011603 */
[----:B------:R-:W-:Y:S01]  /*0830*/  ULDC UR4, c[0x0][0x150] ;  /* 0x0000540000047ab9 */ /* 0x000fe20000000800 */
[----:B------:R-:W-:Y:S01]  /*0840*/  IADD3 R9, P0, RZ, -R22, RZ ;  /* 0x80000016ff097210 */ /* 0x000fe20007f1e0ff */
[----:B------:R-:W-:Y:S01]  /*0850*/  IMAD.MOV.U32 R3, RZ, RZ, R17 ;  /* 0x000000ffff037224 */ /* 0x000fe200078e0011 */
[----:B------:R-:W-:-:S03]  /*0860*/  I2FP.F32.U32 R5, R4 ;  /* 0x0000000400057245 */ /* 0x000fc60000201000 */
[----:B------:R-:W1:Y:S01]  /*0870*/  LDC R8, c[0x0][0x618] ;  /* 0x00018600ff087b82 */ /* 0x000e620000000800 */
[----:B------:R-:W-:Y:S02]  /*0880*/  IMAD.X R11, RZ, RZ, ~R2, P0 ;  /* 0x000000ffff0b7224 */ /* 0x000fe400000e0e02 */
[----:B------:R-:W-:Y:S01]  /*0890*/  FMUL R5, R5, UR4 ;  /* 0x0000000405057c20 */ /* 0x000fe20008400000 */
[----:B------:R-:W-:Y:S01]  /*08a0*/  IMAD.MOV.U32 R2, RZ, RZ, R16 ;  /* 0x000000ffff027224 */ /* 0x000fe200078e0010 */
[----:B------:R-:W-:Y:S01]  /*08b0*/  ULDC UR4, c[0x0][0x154] ;  /* 0x0000550000047ab9 */ /* 0x000fe20000000800 */
[-C--:B------:R-:W-:Y:S02]  /*08c0*/  IMAD R6, R11, R14.reuse, RZ ;  /* 0x0000000e0b067224 */ /* 0x080fe400078e02ff */
[C---:B------:R-:W-:Y:S01]  /*08d0*/  IMAD.WIDE.U32 R2, R9.reuse, R14, R2 ;  /* 0x0000000e09027225 */ /* 0x040fe200078e0002 */
[----:B------:R-:W2:Y:S01]  /*08e0*/  LDC R7, c[0x0][0x144] ;  /* 0x00005100ff077b82 */ /* 0x000ea20000000800 */
[----:B------:R-:W3:Y:S02]  /*08f0*/  F2I.U32.TRUNC.NTZ R5, R5 ;  /* 0x0000000500057305 */ /* 0x000ee4000020f000 */
[----:B------:R-:W-:-:S04]  /*0900*/  IMAD R9, R9, R15, R6 ;  /* 0x0000000f09097224 */ /* 0x000fc800078e0206 */
[----:B------:R-:W-:Y:S01]  /*0910*/  IMAD.IADD R3, R3, 0x1, R9 ;  /* 0x0000000103037824 */ /* 0x000fe200078e0209 */
[----:B------:R-:W4:Y:S01]  /*0920*/  LDC R10, c[0x0][0x608] ;  /* 0x00018200ff0a7b82 */ /* 0x000f220000000800 */
[----:B0-----:R-:W-:-:S04]  /*0930*/  ISETP.NE.U32.AND P0, PT, R18, RZ, PT ;  /* 0x000000ff1200720c */ /* 0x001fc80003f05070 */
[----:B------:R-:W-:-:S03]  /*0940*/  ISETP.NE.AND.EX P0, PT, R19, RZ, PT, P0 ;  /* 0x000000ff1300720c */ /* 0x000fc60003f05300 */
[----:B------:R-:W0:Y:S01]  /*0950*/  LDC R15, c[0x0][0x658] ;  /* 0x00019600ff0f7b82 */ /* 0x000e220000000800 */
[----:B-1----:R-:W-:Y:S01]  /*0960*/  SHF.R.U64 R12, R2, R8, R3 ;  /* 0x00000008020c7219 */ /* 0x002fe20000001203 */
[----:B---3--:R-:W-:Y:S01]  /*0970*/  IMAD.MOV R6, RZ, RZ, -R5 ;  /* 0x000000ffff067224 */ /* 0x008fe200078e0a05 */
[----:B------:R-:W-:Y:S02]  /*0980*/  I2FP.F32.U32 R2, R0 ;  /* 0x0000000000027245 */ /* 0x000fe40000201000 */
[----:B------:R-:W-:-:S03]  /*0990*/  SHF.R.U32.HI R5, RZ, R8, R3 ;  /* 0x00000008ff057219 */ /* 0x000fc60000011603 */
[----:B------:R-:W1:Y:S01]  /*09a0*/  LDC R13, c[0x0][0x148] ;  /* 0x00005200ff0d7b82 */ /* 0x000e620000000800 */
[----:B--2---:R-:W-:Y:S02]  /*09b0*/  IMAD R8, R7, R6, R4 ;  /* 0x0000000607087224 */ /* 0x004fe400078e0204 */
[----:B------:R-:W-:Y:S01]  /*09c0*/  FMUL R3, R2, UR4 ;  /* 0x0000000402037c20 */ /* 0x000fe20008400000 */
[----:B------:R-:W-:Y:S02]  /*09d0*/  IMAD.MOV.U32 R2, RZ, RZ, -0x1 ;  /* 0xffffffffff027424 */ /* 0x000fe400078e00ff */
[----:B------:R-:W-:Y:S01]  /*09e0*/  IMAD.MOV.U32 R6, RZ, RZ, 0x1 ;  /* 0x00000001ff067424 */ /* 0x000fe200078e00ff */
[----:B------:R2:W3:Y:S01]  /*09f0*/  F2I.U32.TRUNC.NTZ R11, R3 ;  /* 0x00000003000b7305 */ /* 0x0004e2000020f000 */
[----:B------:R-:W1:Y:S01]  /*0a00*/  LDC R17, c[0x0][0x600] ;  /* 0x00018000ff117b82 */ /* 0x000e620000000800 */
[-CC-:B----4-:R-:W-:Y:S02]  /*0a10*/  SHF.R.U64 R23, R12, R10.reuse, R5.reuse ;  /* 0x0000000a0c177219 */ /* 0x190fe40000001205 */
[----:B------:R-:W-:-:S05]  /*0a20*/  SHF.R.U32.HI R4, RZ, R10, R5 ;  /* 0x0000000aff047219 */ /* 0x000fca0000011605 */
[----:B------:R-:W4:Y:S01]  /*0a30*/  LDC R14, c[0x0][0x648] ;  /* 0x00019200ff0e7b82 */ /* 0x000f220000000800 */
[-CC-:B0-----:R-:W-:Y:S02]  /*0a40*/  SHF.R.U64 R20, R23, R15.reuse, R4.reuse ;  /* 0x0000000f17147219 */ /* 0x181fe40000001204 */
[-C--:B------:R-:W-:Y:S02]  /*0a50*/  SHF.L.U32 R2, R2, R15.reuse, RZ ;  /* 0x0000000f02027219 */ /* 0x080fe400000006ff */
[-C--:B------:R-:W-:Y:S02]  /*0a60*/  SHF.R.U32.HI R4, RZ, R15.reuse, R4 ;  /* 0x0000000fff047219 */ /* 0x080fe40000011604 */
[----:B------:R-:W-:Y:S01]  /*0a70*/  LOP3.LUT R10, RZ, R2, RZ, 0x33, !PT ;  /* 0x00000002ff0a7212 */ /* 0x000fe200078e33ff */
[----:B------:R-:W0:Y:S01]  /*0a80*/  LDC R21, c[0x0][0x638] ;  /* 0x00018e00ff157b82 */ /* 0x000e220000000800 */
[----:B------:R-:W-:Y:S01]  /*0a90*/  SHF.L.U32 R9, R6, R15, RZ ;  /* 0x0000000f06097219 */ /* 0x000fe200000006ff */
[----:B--2---:R-:W-:Y:S01]  /*0aa0*/  IMAD.MOV.U32 R3, RZ, RZ, R4 ;  /* 0x000000ffff037224 */ /* 0x004fe200078e0004 */
[----:B------:R-:W-:-:S05]  /*0ab0*/  MOV R2, R20 ;  /* 0x0000001400027202 */ /* 0x000fca0000000f00 */
[----:B------:R-:W2:Y:S01]  /*0ac0*/  LDC R16, c[0x0][0x610] ;  /* 0x00018400ff107b82 */ /* 0x000ea20000000800 */
[----:B---3--:R-:W-:Y:S05]  /*0ad0*/  @!P0 BRA `(.L_x_6) ;  /* 0x0000000000288947 */ /* 0x008fea0003800000 */
[----:B------:R-:W3:Y:S02]  /*0ae0*/  LDC R7, c[0x0][0x64c] ;  /* 0x00019300ff077b82 */ /* 0x000ee40000000800 */
[----:B---3--:R-:W-:-:S05]  /*0af0*/  IADD3 R7, P0, R20, R7, RZ ;  /* 0x0000000714077210 */ /* 0x008fca0007f1e0ff */
        /* <DEDUP_REMOVED lines=8> */
.L_x_6:
[----:B----4-:R-:W-:Y:S01]  /*0b80*/  SHF.R.U64 R2, R2, R14, R3 ;  /* 0x0000000e02027219 */ /* 0x010fe20000001203 */
[----:B-1----:R-:W-:Y:S01]  /*0b90*/  VIADD R3, R17, 0xffffffff ;  /* 0xffffffff11037836 */ /* 0x002fe20000000000 */
[----:B------:R-:W-:Y:S01]  /*0ba0*/  LOP3.LUT R10, R23, R10, RZ, 0xc0, !PT ;  /* 0x0000000a170a7212 */ /* 0x000fe200078ec0ff */
[----:B------:R-:W-:Y:S01]  /*0bb0*/  IMAD.MOV R11, RZ, RZ, -R11 ;  /* 0x000000ffff0b7224 */ /* 0x000fe200078e0a0b */
[----:B------:R-:W-:Y:S01]  /*0bc0*/  R2UR UR6, R22 ;  /* 0x00000000160672ca */ /* 0x000fe200000e0000 */
[----:B------:R-:W-:Y:S01]  /*0bd0*/  IMAD.MOV R4, RZ, RZ, -R2 ;  /* 0x000000ffff047224 */ /* 0x000fe200078e0a02 */
[----:B------:R-:W-:Y:S01]  /*0be0*/  LOP3.LUT R3, R12, R3, RZ, 0xc0, !PT ;  /* 0x000000030c037212 */ /* 0x000fe200078ec0ff */
[----:B------:R-:W-:Y:S02]  /*0bf0*/  @P2 IMAD R8, R13, R11, R0 ;  /* 0x0000000b0d082224 */ /* 0x000fe400078e0200 */
[----:B------:R-:W-:Y:S02]  /*0c00*/  IMAD R9, R9, R2, R10 ;  /* 0x0000000209097224 */ /* 0x000fe400078e020a */
[----:B0-----:R-:W-:-:S02]  /*0c10*/  IMAD R0, R4, R21, R20 ;  /* 0x0000001504007224 */ /* 0x001fc400078e0214 */
[----:B--2---:R-:W-:Y:S02]  /*0c20*/  IMAD R8, R9, R16, R8 ;  /* 0x0000001009087224 */ /* 0x004fe400078e0208 */
[----:B------:R-:W-:Y:S02]  /*0c30*/  IMAD R3, R0, R17, R3 ;  /* 0x0000001100037224 */ /* 0x000fe400078e0203 */
[----:B------:R-:W-:-:S03]  /*0c40*/  IMAD.MOV.U32 R6, RZ, RZ, 0x1 ;  /* 0x00000001ff067424 */ /* 0x000fc600078e00ff */
[----:B------:R-:W-:Y:S02]  /*0c50*/  SEL R0, R3, R8, !P2 ;  /* 0x0000000803007207 */ /* 0x000fe40005000000 */
[----:B------:R-:W-:Y:S02]  /*0c60*/  SEL R8, R8, R3, !P2 ;  /* 0x0000000308087207 */ /* 0x000fe40005000000 */
[----:B------:R-:W-:Y:S01]  /*0c70*/  R2UR UR5, R0 ;  /* 0x00000000000572ca */ /* 0x000fe200000e0000 */
[----:B------:R-:W-:Y:S01]  /*0c80*/  IMAD.U32 R0, RZ, RZ, UR6 ;  /* 0x00000006ff007e24 */ /* 0x000fe2000f8e00ff */
[----:B------:R-:W-:-:S04]  /*0c90*/  R2UR UR4, R8 ;  /* 0x00000000080472ca */ /* 0x000fc800000e0000 */
[----:B------:R1:W-:Y:S07]  /*0ca0*/  STL [R1+0x45c], R0 ;  /* 0x00045c0001007387 */ /* 0x0003ee0000100800 */
[----:B------:R-:W-:Y:S02]  /*0cb0*/  IMAD.U32 R18, RZ, RZ, UR5 ;  /* 0x00000005ff127e24 */ /* 0x000fe4000f8e00ff */
[----:B------:R-:W-:-:S07]  /*0cc0*/  IMAD.U32 R19, RZ, RZ, UR4 ;  /* 0x00000004ff137e24 */ /* 0x000fce000f8e00ff */
.L_x_4:
[----:B------:R-:W-:-:S08]  /*0cd0*/  NOP ;  /* 0x0000000000007918 */ /* 0x000fd00000000000 */
[----:B------:R-:W2:Y:S02]  /*0ce0*/  USETMAXREG.TRY_ALLOC.CTAPOOL UP0, 0xf0 ;  /* 0x000000f0000079c8 */ /* 0x000ea40008000600 */
[----:B--2---:R-:W-:-:S13]  /*0cf0*/  PLOP3.LUT P0, PT, PT, PT, UP0, 0x80, 0x0 ;  /* 0x000000000000781c */ /* 0x004fda0003f0f008 */
[----:B------:R-:W-:Y:S05]  /*0d00*/  @!P0 BRA `(.L_x_4) ;  /* 0xfffffffc00f08947 */ /* 0x000fea000383ffff */
[----:B------:R-:W-:Y:S02]  /*0d10*/  ULDC.64 UR4, c[0x0][0x598] ;  /* 0x0001660000047ab9 */ /* 0x000fe40000000a00 */
[----:B------:R-:W-:-:S04]  /*0d20*/  ISETP.NE.U32.AND P0, PT, RZ, UR4, PT ;  /* 0x00000004ff007c0c */ /* 0x000fc8000bf05070 */
[----:B------:R-:W-:-:S13]  /*0d30*/  ISETP.NE.AND.EX P0, PT, RZ, UR5, PT, P0 ;  /* 0x00000005ff007c0c */ /* 0x000fda000bf05300 */
[----:B------:R-:W-:Y:S05]  /*0d40*/  @!P0 BRA `(.L_x_7) ;  /* 0x0000000000248947 */ /* 0x000fea0003800000 */
[----:B0-----:R-:W0:Y:S01]  /*0d50*/  LDC.64 R2, c[0x0][0x598] ;  /* 0x00016600ff027b82 */ /* 0x001e220000000a00 */
[----:B------:R-:W-:Y:S02]  /*0d60*/  ULDC.64 UR4, c[0x0][0x208] ;  /* 0x0000820000047ab9 */ /* 0x000fe40000000a00 */
[----:B0-----:R-:W2:Y:S02]  /*0d70*/  LDG.E.64 R2, desc[UR4][R2.64] ;  /* 0x0000000402027981 */ /* 0x001ea4000c1e1b00 */
[----:B--2---:R-:W-:-:S04]  /*0d80*/  ISETP.NE.U32.AND P0, PT, R2, RZ, PT ;  /* 0x000000ff0200720c */ /* 0x004fc80003f05070 */
[----:B------:R-:W-:-:S13]  /*0d90*/  ISETP.NE.AND.EX P0, PT, R3, RZ, PT, P0 ;  /* 0x000000ff0300720c */ /* 0x000fda0003f05300 */
[----:B------:R-:W-:Y:S05]  /*0da0*/  @!P0 BRA `(.L_x_7) ;  /* 0x00000000000c8947 */ /* 0x000fea0003800000 */
[----:B------:R-:W-:Y:S02]  /*0db0*/  ULDC.64 UR4, c[0x0][0x208] ;  /* 0x0000820000047ab9 */ /* 0x000fe40000000a00 */
[----:B------:R0:W5:Y:S01]  /*0dc0*/  LD.E R2, desc[UR4][R2.64] ;  /* 0x0000000402027980 */ /* 0x000162000c101900 */
[----:B------:R-:W-:Y:S05]  /*0dd0*/  BRA `(.L_x_8) ;  /* 0x0000000000287947 */ /* 0x000fea0003800000 */
.L_x_7:
[----:B------:R-:W-:Y:S02]  /*0de0*/  ULDC.64 UR4, c[0x0][0x588] ;  /* 0x0001620000047ab9 */ /* 0x000fe40000000a00 */
[----:B------:R-:W-:-:S04]  /*0df0*/  ISETP.NE.U32.AND P0, PT, RZ, UR4, PT ;  /* 0x00000004ff007c0c */ /* 0x000fc8000bf05070 */
[----:B------:R-:W-:-:S13]  /*0e00*/  ISETP.NE.AND.EX P0, PT, RZ, UR5, PT, P0 ;  /* 0x00000005ff007c0c */ /* 0x000fda000bf05300 */
[----:B------:R-:W-:Y:S05]  /*0e10*/  @!P0 BRA `(.L_x_9) ;  /* 0x0000000000108947 */ /* 0x000fea0003800000 */
[----:B0-----:R-:W0:Y:S01]  /*0e20*/  LDC.64 R2, c[0x0][0x588] ;  /* 0x00016200ff027b82 */ /* 0x001e220000000a00 */
[----:B------:R-:W-:Y:S02]  /*0e30*/  ULDC.64 UR4, c[0x0][0x208] ;  /* 0x0000820000047ab9 */ /* 0x000fe40000000a00 */
[----:B0-----:R2:W5:Y:S01]  /*0e40*/  LDG.E R2, desc[UR4][R2.64] ;  /* 0x0000000402027981 */ /* 0x001562000c1e1900 */
[----:B------:R-:W-:Y:S05]  /*0e50*/  BRA `(.L_x_8) ;  /* 0x0000000000087947 */ /* 0x000fea0003800000 */
.L_x_9:
[----:B------:R-:W-:Y:S02]  /*0e60*/  ULDC UR4, c[0x0][0x580] ;  /* 0x0001600000047ab9 */ /* 0x000fe40000000800 */
[----:B0-----:R-:W-:-:S07]  /*0e70*/  IMAD.U32 R2, RZ, RZ, UR4 ;  /* 0x00000004ff027e24 */ /* 0x001fce000f8e00ff */
.L_x_8:
[----:B------:R-:W-:Y:S02]  /*0e80*/  ULDC.64 UR4, c[0x0][0x5a0] ;  /* 0x0001680000047ab9 */ /* 0x000fe40000000a00 */
[----:B------:R-:W-:-:S04]  /*0e90*/  ISETP.NE.U32.AND P0, PT, RZ, UR4, PT ;  /* 0x00000004ff007c0c */ /* 0x000fc8000bf05070 */
[----:B------:R-:W-:-:S13]  /*0ea0*/  ISETP.NE.AND.EX P0, PT, RZ, UR5, PT, P0 ;  /* 0x00000005ff007c0c */ /* 0x000fda000bf05300 */
[----:B------:R-:W-:Y:S05]  /*0eb0*/  @!P0 BRA `(.L_x_10) ;  /* 0x0000000000248947 */ /* 0x000fea0003800000 */
[----:B------:R-:W3:Y:S01]  /*0ec0*/  LDC.64 R4, c[0x0][0x5a0] ;  /* 0x00016800ff047b82 */ /* 0x000ee20000000a00 */
[----:B------:R-:W-:Y:S02]  /*0ed0*/  ULDC.64 UR4, c[0x0][0x208] ;  /* 0x0000820000047ab9 */ /* 0x000fe40000000a00 */
[----:B---3--:R-:W3:Y:S02]  /*0ee0*/  LDG.E.64 R4, desc[UR4][R4.64] ;  /* 0x0000000404047981 */ /* 0x008ee4000c1e1b00 */
[----:B---3--:R-:W-:-:S04]  /*0ef0*/  ISETP.NE.U32.AND P0, PT, R4, RZ, PT ;  /* 0x000000ff0400720c */ /* 0x008fc80003f05070 */
[----:B------:R-:W-:-:S13]  /*0f00*/  ISETP.NE.AND.EX P0, PT, R5, RZ, PT, P0 ;  /* 0x000000ff0500720c */ /* 0x000fda0003f05300 */
[----:B------:R-:W-:Y:S05]  /*0f10*/  @!P0 BRA `(.L_x_10) ;  /* 0x00000000000c8947 */ /* 0x000fea0003800000 */
[----:B------:R-:W-:Y:S02]  /*0f20*/  ULDC.64 UR4, c[0x0][0x208] ;  /* 0x0000820000047ab9 */ /* 0x000fe40000000a00 */
[----:B------:R3:W5:Y:S01]  /*0f30*/  LD.E R16, desc[UR4][R4.64] ;  /* 0x0000000404107980 */ /* 0x000762000c101900 */
[----:B------:R-:W-:Y:S05]  /*0f40*/  BRA `(.L_x_11) ;  /* 0x0000000000287947 */ /* 0x000fea0003800000 */
.L_x_10:
[----:B------:R-:W-:Y:S02]  /*0f50*/  ULDC.64 UR4, c[0x0][0x590] ;  /* 0x0001640000047ab9 */ /* 0x000fe40000000a00 */
[----:B------:R-:W-:-:S04]  /*0f60*/  ISETP.NE.U32.AND P0, PT, RZ, UR4, PT ;  /* 0x00000004ff007c0c */ /* 0x000fc8000bf05070 */
[----:B------:R-:W-:-:S13]  /*0f70*/  ISETP.NE.AND.EX P0, PT, RZ, UR5, PT, P0 ;  /* 0x00000005ff007c0c */ /* 0x000fda000bf05300 */
[----:B------:R-:W-:Y:S05]  /*0f80*/  @!P0 BRA `(.L_x_12) ;  /* 0x0000000000108947 */ /* 0x000fea0003800000 */
[----:B------:R-:W3:Y:S01]  /*0f90*/  LDC.64 R16, c[0x0][0x590] ;  /* 0x00016400ff107b82 */ /* 0x000ee20000000a00 */
[----:B------:R-:W-:Y:S02]  /*0fa0*/  ULDC.64 UR4, c[0x0][0x208] ;  /* 0x0000820000047ab9 */ /* 0x000fe40000000a00 */
[----:B---3--:R4:W5:Y:S01]  /*0fb0*/  LDG.E R16, desc[UR4][R16.64] ;  /* 0x0000000410107981 */ /* 0x008962000c1e1900 */
[----:B------:R-:W-:Y:S05]  /*0fc0*/  BRA `(.L_x_11) ;  /* 0x0000000000087947 */ /* 0x000fea0003800000 */
.L_x_12:
[----:B------:R-:W-:Y:S02]  /*0fd0*/  ULDC UR4, c[0x0][0x584] ;  /* 0x0001610000047ab9 */ /* 0x000fe40000000800 */
[----:B------:R-:W-:-:S07]  /*0fe0*/  MOV R16, UR4 ;  /* 0x0000000400107c02 */ /* 0x000fce0008000f00 */
.L_x_11:
[----:B------:R-:W-:-:S13]  /*0ff0*/  LOP3.LUT P0, RZ, R6, 0xff, RZ, 0xc0, !PT ;  /* 0x000000ff06ff7812 */ /* 0x000fda000780c0ff */
[----:B------:R-:W-:Y:S05]  /*1000*/  @!P0 EXIT ;  /* 0x000000000000894d */ /* 0x000fea0003800000 */
[----:B------:R-:W-:Y:S02]  /*1010*/  ULDC UR4, c[0x0][0x28c] ;  /* 0x0000a30000047ab9 */ /* 0x000fe40000000800 */
[----:B------:R-:W-:-:S04]  /*1020*/  UIADD3 UR4, UR4, 0x3f, URZ ;  /* 0x0000003f04047890 */ /* 0x000fc8000fffe03f */
[----:B------:R-:W-:-:S04]  /*1030*/  USHF.R.S32.HI UR5, URZ, 0x1f, UR4 ;  /* 0x0000001f3f057899 */ /* 0x000fc80008011404 */
[----:B------:R-:W-:-:S03]  /*1040*/  ULEA.HI UR5, UR5, UR4, URZ, 0x6 ;  /* 0x0000000405057291 */ /* 0x000fc6000f8f303f */
[----:B------:R-:W-:Y:S01]  /*1050*/  UMOV UR4, URZ ;  /* 0x0000003f00047c82 */ /* 0x000fe20008000000 */
[----:B------:R-:W-:Y:S01]  /*1060*/  USHF.R.S32.HI UR6, URZ, 0x6, UR5 ;  /* 0x000000063f067899 */ /* 0x000fe20008011405 */
[----:B0-2---:R-:W-:Y:S02]  /*1070*/  IMAD.U32 R3, RZ, RZ, UR4 ;  /* 0x00000004ff037e24 */ /* 0x005fe4000f8e00ff */
[----:B------:R-:W-:Y:S02]  /*1080*/  UMOV UR5, URZ ;  /* 0x0000003f00057c82 */ /* 0x000fe40008000000 */
[----:B-1----:R-:W-:Y:S02]  /*1090*/  IMAD.U32 R0, RZ, RZ, UR5 ;  /* 0x00000005ff007e24 */ /* 0x002fe4000f8e00ff */
[----:B---3--:R-:W-:-:S05]  /*10a0*/  IMAD.U32 R4, RZ, RZ, UR6 ;  /* 0x00000006ff047e24 */ /* 0x008fca000f8e00ff */
[----:B------:R0:W-:Y:S04]  /*10b0*/  STL [R1+0x490], R4 ;  /* 0x0004900401007387 */ /* 0x0001e80000100800 */
[----:B------:R0:W-:Y:S04]  /*10c0*/  STL [R1+0x48c], R0 ;  /* 0x00048c0001007387 */ /* 0x0001e80000100800 */
[----:B------:R0:W-:Y:S02]  /*10d0*/  STL [R1+0x488], R3 ;  /* 0x0004880301007387 */ /* 0x0001e40000100800 */
.L_x_978:
[----:B0-----:R-:W0:Y:S01]  /*10e0*/  S2R R0, SR_TID.X ;  /* 0x0000000000007919 */ /* 0x001e220000002100 */
[----:B-1----:R-:W1:Y:S01]  /*10f0*/  S2UR UR7, SR_CgaCtaId ;  /* 0x00000000000779c3 */ /* 0x002e620000008800 */
[----:B------:R-:W-:Y:S02]  /*1100*/  UMOV UR6, 0x400 ;  /* 0x0000040000067882 */ /* 0x000fe40000000000 */
[----:B-1----:R-:W-:-:S06]  /*1110*/  ULEA UR8, UR7, UR6, 0x18 ;  /* 0x0000000607087291 */ /* 0x002fcc000f8ec03f */
[----:B----45:R-:W-:Y:S01]  /*1120*/  IMAD.U32 R17, RZ, RZ, UR8 ;  /* 0x00000008ff117e24 */ /* 0x030fe2000f8e00ff */
[----:B0-----:R-:W-:-:S04]  /*1130*/  LOP3.LUT R0, R0, 0x80, RZ, 0xc0, !PT ;  /* 0x0000008000007812 */ /* 0x001fc800078ec0ff */
[----:B------:R-:W-:-:S06]  /*1140*/  SHF.R.U32.HI R0, RZ, 0x7, R0 ;  /* 0x00000007ff007819 */ /* 0x000fcc0000011600 */
[----:B------:R-:W0:Y:S02]  /*1150*/  SHFL.IDX PT, R0, R0, RZ, 0x1f ;  /* 0x00001fff00007589 */ /* 0x000e2400000e0000 */
[----:B0-----:R-:W-:-:S13]  /*1160*/  R2UR UR4, R0 ;  /* 0x00000000000472ca */ /* 0x001fda00000e0000 */
[----:B------:R-:W-:-:S04]  /*1170*/  ULEA.HI UR5, UR4, UR4, URZ, 0x1 ;  /* 0x0000000404057291 */ /* 0x000fc8000f8f083f */
[----:B------:R-:W-:-:S04]  /*1180*/  ULOP3.LUT UR5, UR5, 0x7fffe, URZ, 0xc0, !UPT ;  /* 0x0007fffe05057892 */ /* 0x000fc8000f8ec03f */
[----:B------:R-:W-:-:S03]  /*1190*/  UIADD3 UR5, UR4, -UR5, URZ ;  /* 0x8000000504057290 */ /* 0x000fc6000fffe03f */
[----:B------:R-:W-:Y:S01]  /*11a0*/  ULDC UR4, c[0x0][0x28c] ;  /* 0x0000a30000047ab9 */ /* 0x000fe20000000800 */
[----:B------:R-:W-:Y:S01]  /*11b0*/  ULEA UR5, UR5, UR8, 0xd ;  /* 0x0000000805057291 */ /* 0x000fe2000f8e683f */
[----:B------:R-:W-:-:S03]  /*11c0*/  ISETP.LT.AND P0, PT, RZ, UR4, PT ;  /* 0x00000004ff007c0c */ /* 0x000fc6000bf01270 */
[----:B------:R-:W-:-:S04]  /*11d0*/  UIADD3 UR5, UR5, 0x100, URZ ;  /* 0x0000010005057890 */ /* 0x000fc8000fffe03f */
[----:B------:R-:W-:-:S04]  /*11e0*/  USHF.R.U32.HI UR5, URZ, 0x4, UR5 ;  /* 0x000000043f057899 */ /* 0x000fc80008011605 */
[----:B------:R-:W-:Y:S02]  /*11f0*/  ULOP3.LUT UR36, UR5, 0x3fff, URZ, 0xc0, !UPT ;  /* 0x00003fff05247892 */ /* 0x000fe4000f8ec03f */
[----:B---3--:R-:W-:Y:S10]  /*1200*/  @P0 BRA `(.L_x_13) ;  /* 0x0000000000400947 */ /* 0x008ff40003800000 */
[----:B------:R-:W-:Y:S01]  /*1210*/  MOV R0, 0x0 ;  /* 0x0000000000007802 */ /* 0x000fe20000000f00 */
[----:B------:R-:W-:Y:S01]  /*1220*/  ULDC.64 UR4, c[0x4][0x68] ;  /* 0x01001a0000047ab9 */ /* 0x000fe20000000a00 */
[----:B------:R-:W-:Y:S01]  /*1230*/  ULDC.64 UR6, c[0x4][0x8] ;  /* 0x0100020000067ab9 */ /* 0x000fe20000000a00 */
[----:B------:R-:W-:Y:S01]  /*1240*/  IMAD.U32 R4, RZ, RZ, UR4 ;  /* 0x00000004ff047e24 */ /* 0x000fe2000f8e00ff */
[----:B------:R0:W1:Y:S01]  /*1250*/  LDC.64 R14, c[0x4][R0] ;  /* 0x01000000000e7b82 */ /* 0x0000620000000a00 */
[----:B------:R-:W-:Y:S01]  /*1260*/  IMAD.U32 R5, RZ, RZ, UR5 ;  /* 0x00000005ff057e24 */ /* 0x000fe2000f8e00ff */
[----:B------:R-:W-:Y:S01]  /*1270*/  ULDC.64 UR4, c[0x4][0x70] ;  /* 0x01001c0000047ab9 */ /* 0x000fe20000000a00 */
[----:B------:R-:W-:Y:S01]  /*1280*/  IMAD.U32 R10, RZ, RZ, UR6 ;  /* 0x00000006ff0a7e24 */ /* 0x000fe2000f8e00ff */
[----:B------:R-:W-:Y:S01]  /*1290*/  MOV R13, RZ ;  /* 0x000000ff000d7202 */ /* 0x000fe20000000f00 */
[----:B------:R-:W-:Y:S02]  /*12a0*/  IMAD.U32 R6, RZ, RZ, UR4 ;  /* 0x00000004ff067e24 */ /* 0x000fe4000f8e00ff */
[----:B------:R-:W-:-:S02]  /*12b0*/  IMAD.U32 R7, RZ, RZ, UR5 ;  /* 0x00000005ff077e24 */ /* 0x000fc4000f8e00ff */
[----:B------:R-:W-:Y:S02]  /*12c0*/  IMAD.U32 R11, RZ, RZ, UR7 ;  /* 0x00000007ff0b7e24 */ /* 0x000fe4000f8e00ff */
[----:B------:R-:W-:Y:S02]  /*12d0*/  IMAD.MOV.U32 R8, RZ, RZ, 0x1e1 ;  /* 0x000001e1ff087424 */ /* 0x000fe400078e00ff */
[----:B0-----:R-:W-:-:S07]  /*12e0*/  IMAD.MOV.U32 R12, RZ, RZ, 0x1 ;  /* 0x00000001ff0c7424 */ /* 0x001fce00078e00ff */
[----:B------:R-:W-:-:S07]  /*12f0*/  LEPC R20, `(.L_x_13) ;  /* 0x000000001014794e */ /* 0x000fce0000000000 */
[----:B-1---5:R-:W-:Y:S05]  /*1300*/  CALL.ABS.NOINC R14 ;  /* 0x000000000e007343 */ /* 0x022fea0003c00000 */
.L_x_13:
[----:B------:R-:W2:Y:S02]  /*1310*/  LDL R20, [R1+0x458] ;  /* 0x0004580001147983 */ /* 0x000ea40000100800 */
[----:B--2---:R-:W-:-:S13]  /*1320*/  R2UR UR4, R20 ;  /* 0x00000000140472ca */ /* 0x004fda00000e0000 */
[----:B------:R-:W-:-:S06]  /*1330*/  ULOP3.LUT UR4, UR4, 0x1, URZ, 0xfc, !UPT ;  /* 0x0000000104047892 */ /* 0x000fcc000f8efc3f */
[----:B------:R-:W-:-:S05]  /*1340*/  IMAD.U32 R0, RZ, RZ, UR4 ;  /* 0x00000004ff007e24 */ /* 0x000fca000f8e00ff */
[----:B------:R-:W-:-:S13]  /*1350*/  ISETP.NE.AND P0, PT, R0, 0x3, PT ;  /* 0x000000030000780c */ /* 0x000fda0003f05270 */
[----:B------:R-:W-:Y:S05]  /*1360*/  @!P0 BRA `(.L_x_14) ;  /* 0x0000000000048947 */ /* 0x000fea0003800000 */
[----:B------:R-:W-:Y:S01]  /*1370*/  BPT.TRAP 0x1 ;  /* 0x000000040000795c */ /* 0x000fe20000300000 */
.L_x_14:
[----:B------:R-:W2:Y:S04]  /*1380*/  LDL R3, [R1+0x488] ;  /* 0x0004880001037983 */ /* 0x000ea80000100800 */
[----:B------:R-:W3:Y:S01]  /*1390*/  LDL R0, [R1+0x48c] ;  /* 0x00048c0001007983 */ /* 0x000ee20000100800 */
[----:B------:R-:W-:Y:S02]  /*13a0*/  R2UR UR4, R17 ;  /* 0x00000000110472ca */ /* 0x000fe400000e0000 */
[----:B--2---:R-:W-:Y:S02]  /*13b0*/  R2UR UR6, R3 ;  /* 0x00000000030672ca */ /* 0x004fe400000e0000 */
[----:B---3--:R-:W-:-:S11]  /*13c0*/  R2UR UR5, R0 ;  /* 0x00000000000572ca */ /* 0x008fd600000e0000 */
[----:B------:R-:W-:Y:S02]  /*13d0*/  IMAD.U32 R3, RZ, RZ, UR6 ;  /* 0x00000006ff037e24 */ /* 0x000fe4000f8e00ff */
[----:B------:R-:W-:-:S03]  /*13e0*/  IMAD.U32 R0, RZ, RZ, UR5 ;  /* 0x00000005ff007e24 */ /* 0x000fc6000f8e00ff */
[----:B------:R-:W-:Y:S02]  /*13f0*/  LEA R3, R3, UR4, 0x3 ;  /* 0x0000000403037c11 */ /* 0x000fe4000f8e18ff */
[----:B------:R-:W-:-:S04]  /*1400*/  SHF.L.U32 R0, R0, 0x1f, RZ ;  /* 0x0000001f00007819 */ /* 0x000fc800000006ff */
[----:B------:R0:W1:Y:S01]  /*1410*/  SYNCS.PHASECHK.TRANS64.TRYWAIT P1, [R3+URZ], R0 ;  /* 0x00000000030075a7 */ /* 0x000062000802017f */
[----:B------:R-:W-:Y:S05]  /*1420*/  @!P0 BRA `(.L_x_15) ;  /* 0x0000000000048947 */ /* 0x000fea0003800000 */
[----:B------:R-:W-:Y:S01]  /*1430*/  BPT.TRAP 0x1 ;  /* 0x000000040000795c */ /* 0x000fe20000300000 */
.L_x_15:
[----:B-1----:R-:W-:Y:S05]  /*1440*/  @P1 BRA `(.L_x_16) ;  /* 0x0000000000081947 */ /* 0x002fea0003800000 */
[----:B------:R-:W1:Y:S02]  /*1450*/  SYNCS.PHASECHK.TRANS64.TRYWAIT P1, [R3+URZ], R0 ;  /* 0x00000000030075a7 */ /* 0x000e64000802017f */
[----:B-1----:R-:W-:Y:S05]  /*1460*/  @!P1 BRA `(.L_x_17) ;  /* 0x000004c400e49947 */ /* 0x002fea0003800000 */
.L_x_16:
[----:B------:R-:W2:Y:S02]  /*1470*/  LDL R4, [R1+0x490] ;  /* 0x0004900001047983 */ /* 0x000ea40000100800 */
[----:B--2---:R-:W-:-:S13]  /*1480*/  R2UR UR5, R4 ;  /* 0x00000000040572ca */ /* 0x004fda00000e0000 */
[----:B------:R-:W-:-:S04]  /*1490*/  UISETP.LT.AND UP0, UPT, UR5, 0x1, UPT ;  /* 0x000000010500788c */ /* 0x000fc8000bf01270 */
[----:B------:R-:W-:-:S06]  /*14a0*/  USEL UR4, UR5, 0x1, UP0 ;  /* 0x0000000105047887 */ /* 0x000fcc0008000000 */
[----:B------:R-:W-:-:S05]  /*14b0*/  IMAD.U32 R9, RZ, RZ, UR4 ;  /* 0x00000004ff097e24 */ /* 0x000fca000f8e00ff */
[----:B------:R-:W-:Y:S01]  /*14c0*/  IADD3 R9, -R9, UR5, RZ ;  /* 0x0000000509097c10 */ /* 0x000fe2000fffe1ff */
[----:B------:R-:W-:Y:S05]  /*14d0*/  WARPSYNC.ALL ;  /* 0x0000000000007948 */ /* 0x000fea0003800000 */
[----:B------:R-:W-:Y:S01]  /*14e0*/  ISETP.GE.AND P1, PT, R9, 0x1, PT ;  /* 0x000000010900780c */ /* 0x000fe20003f26270 */
[----:B------:R-:W-:Y:S04]  /*14f0*/  STL [R1+0x5a8], R19 ;  /* 0x0005a81301007387 */ /* 0x000fe80000100800 */
[----:B------:R-:W-:Y:S04]  /*1500*/  STL [R1+0x5a4], R18 ;  /* 0x0005a41201007387 */ /* 0x000fe80000100800 */
[----:B-----5:R-:W-:Y:S04]  /*1510*/  STL [R1+0x5a0], R16 ;  /* 0x0005a01001007387 */ /* 0x020fe80000100800 */
[----:B------:R-:W-:Y:S04]  /*1520*/  STL [R1+0x59c], R9 ;  /* 0x00059c0901007387 */ /* 0x000fe80000100800 */
[----:B------:R-:W-:Y:S04]  /*1530*/  STL [R1+0x598], R2 ;  /* 0x0005980201007387 */ /* 0x000fe80000100800 */
[----:B------:R-:W2:Y:S01]  /*1540*/  LDL R4, [R1+0x488] ;  /* 0x0004880001047983 */ /* 0x000ea20000100800 */
[----:B------:R-:W-:Y:S01]  /*1550*/  R2UR UR4, R17 ;  /* 0x00000000110472ca */ /* 0x000fe200000e0000 */
[----:B------:R-:W-:Y:S01]  /*1560*/  ULOP3.LUT UR6, UR36, 0x10000, URZ, 0xfc, !UPT ;  /* 0x0001000024067892 */ /* 0x000fe2000f8efc3f */
[----:B------:R-:W-:Y:S01]  /*1570*/  WARPGROUP.ARRIVE ;  /* 0x00000000000079c5 */ /* 0x000fe20000000000 */
[----:B------:R-:W-:Y:S01]  /*1580*/  UMOV UR53, 0x40000040 ;  /* 0x4000004000357882 */ /* 0x000fe20000000000 */
[----:B------:R-:W-:Y:S01]  /*1590*/  UMOV UR55, 0x40000040 ;  /* 0x4000004000377882 */ /* 0x000fe20000000000 */
[----:B------:R-:W-:Y:S01]  /*15a0*/  STL [R1+0x5ac], R17 ;  /* 0x0005ac1101007387 */ /* 0x000fe20000100800 */
[----:B------:R-:W-:Y:S01]  /*15b0*/  UMOV UR25, UR53 ;  /* 0x0000003500197c82 */ /* 0x000fe20008000000 */
[----:B------:R-:W-:Y:S01]  /*15c0*/  IMAD.U32 R7, RZ, RZ, UR6 ;  /* 0x00000006ff077e24 */ /* 0x000fe2000f8e00ff */
[----:B------:R-:W-:Y:S01]  /*15d0*/  UMOV UR27, 0x40000040 ;  /* 0x40000040001b7882 */ /* 0x000fe20000000000 */
[----:B------:R-:W-:Y:S01]  /*15e0*/  UMOV UR9, UR53 ;  /* 0x0000003500097c82 */ /* 0x000fe20008000000 */
[----:B------:R-:W-:Y:S01]  /*15f0*/  UMOV UR11, 0x40000040 ;  /* 0x40000040000b7882 */ /* 0x000fe20000000000 */
[----:B------:R-:W-:Y:S01]  /*1600*/  UMOV UR57, UR53 ;  /* 0x0000003500397c82 */ /* 0x000fe20008000000 */
[----:B------:R-:W-:Y:S01]  /*1610*/  UMOV UR59, 0x40000040 ;  /* 0x40000040003b7882 */ /* 0x000fe20000000000 */
[----:B------:R-:W-:Y:S01]  /*1620*/  UIADD3 UR4, UR4, 0x20100, URZ ;  /* 0x0002010004047890 */ /* 0x000fe2000fffe03f */
[----:B------:R-:W-:Y:S01]  /*1630*/  UMOV UR49, UR53 ;  /* 0x0000003500317c82 */ /* 0x000fe20008000000 */
[----:B------:R-:W-:-:S02]  /*1640*/  UMOV UR51, 0x40000040 ;  /* 0x4000004000337882 */ /* 0x000fc40000000000 */
[----:B------:R-:W-:Y:S01]  /*1650*/  USHF.R.U32.HI UR4, URZ, 0x4, UR4 ;  /* 0x000000043f047899 */ /* 0x000fe20008011604 */
[----:B------:R-:W-:Y:S01]  /*1660*/  UMOV UR33, UR53 ;  /* 0x0000003500217c82 */ /* 0x000fe20008000000 */
[----:B------:R-:W-:Y:S02]  /*1670*/  UMOV UR35, 0x40000040 ;  /* 0x4000004000237882 */ /* 0x000fe40000000000 */
[----:B------:R-:W-:Y:S01]  /*1680*/  ULOP3.LUT UR4, UR4, 0x3fff, URZ, 0xc0, !UPT ;  /* 0x00003fff04047892 */ /* 0x000fe2000f8ec03f */
[----:B------:R-:W-:Y:S01]  /*1690*/  UMOV UR41, UR53 ;  /* 0x0000003500297c82 */ /* 0x000fe20008000000 */
[----:B------:R-:W-:Y:S01]  /*16a0*/  UMOV UR43, 0x40000040 ;  /* 0x40000040002b7882 */ /* 0x000fe20000000000 */
        /* <DEDUP_REMOVED lines=13> */
[----:B--2---:R-:W-:Y:S01]  /*1780*/  R2UR UR5, R4 ;  /* 0x00000000040572ca */ /* 0x004fe200000e0000 */
[----:B------:R-:W-:Y:S04]  /*1790*/  STL [R1+0x5b0], R4 ;  /* 0x0005b00401007387 */ /* 0x000fe80000100800 */
[----:B------:R-:W-:Y:S08]  /*17a0*/  STL [R1+0x5b4], R7 ;  /* 0x0005b40701007387 */ /* 0x000ff00000100800 */
[----:B------:R-:W-:-:S02]  /*17b0*/  ULEA UR61, UR5, UR6, 0xc ;  /* 0x00000006053d7291 */ /* 0x000fc4000f8e603f */
[----:B------:R-:W-:-:S04]  /*17c0*/  ULOP3.LUT UR6, UR4, 0x10000, URZ, 0xfc, !UPT ;  /* 0x0001000004067892 */ /* 0x000fc8000f8efc3f */
[----:B------:R-:W-:Y:S01]  /*17d0*/  UIMAD UR60, UR5, 0x780, UR6 ;  /* 0x00000780053c78a4 */ /* 0x000fe2000f8e0206 */
[----:B------:R-:W-:Y:S01]  /*17e0*/  UMOV UR52, UR61 ;  /* 0x0000003d00347c82 */ /* 0x000fe20008000000 */
[----:B------:R-:W-:Y:S02]  /*17f0*/  IMAD.U32 R8, RZ, RZ, UR6 ;  /* 0x00000006ff087e24 */ /* 0x000fe4000f8e00ff */
[----:B------:R-:W-:Y:S01]  /*1800*/  UIADD3 UR4, UR60, 0x80, URZ ;  /* 0x000000803c047890 */ /* 0x000fe2000fffe03f */
[----:B------:R-:W-:Y:S02]  /*1810*/  UMOV UR24, UR52 ;  /* 0x0000003400187c82 */ /* 0x000fe40008000000 */
[----:B------:R-:W-:Y:S01]  /*1820*/  UMOV UR54, UR60 ;  /* 0x0000003c00367c82 */ /* 0x000fe20008000000 */
[----:B------:R2:W-:Y:S01]  /*1830*/  STL [R1+0x5b8], R8 ;  /* 0x0005b80801007387 */ /* 0x0005e20000100800 */
[----:B------:R-:W-:Y:S01]  /*1840*/  HGMMA.64x16x16.F32.BF16 R28, gdesc[UR52], RZ, !UPT, gsb0 ;  /* 0x00200000341c79f0 */ /* 0x000fe2000c0018ff */
[----:B------:R-:W-:Y:S01]  /*1850*/  UIADD3 UR5, UR60, 0x100, URZ ;  /* 0x000001003c057890 */ /* 0x000fe2000fffe03f */
[----:B------:R-:W-:Y:S01]  /*1860*/  UMOV UR26, UR4 ;  /* 0x00000004001a7c82 */ /* 0x000fe20008000000 */
[----:B------:R-:W-:Y:S01]  /*1870*/  UMOV UR8, UR52 ;  /* 0x0000003400087c82 */ /* 0x000fe20008000000 */
[----:B------:R-:W-:Y:S01]  /*1880*/  UIADD3 UR58, UR60, 0x180, URZ ;  /* 0x000001803c3a7890 */ /* 0x000fe2000fffe03f */
[----:B------:R-:W-:-:S03]  /*1890*/  UMOV UR56, UR52 ;  /* 0x0000003400387c82 */ /* 0x000fc60008000000 */
[----:B------:R-:W-:Y:S01]  /*18a0*/  UMOV UR10, UR5 ;  /* 0x00000005000a7c82 */ /* 0x000fe20008000000 */
[----:B------:R-:W-:Y:S01]  /*18b0*/  UIADD3 UR50, UR60, 0x200, URZ ;  /* 0x000002003c327890 */ /* 0x000fe2000fffe03f */
        /* <DEDUP_REMOVED lines=17> */
[----:B------:R-:W-:Y:S01]  /*19d0*/  UMOV UR6, UR26 ;  /* 0x0000001a00067c82 */ /* 0x000fe20008000000 */
[----:B------:R-:W-:Y:S01]  /*19e0*/  UMOV UR4, UR10 ;  /* 0x0000000a00047c82 */ /* 0x000fe20008000000 */
[----:B------:R-:W-:Y:S01]  /*19f0*/  UMOV UR5, UR11 ;  /* 0x0000000b00057c82 */ /* 0x000fe20008000000 */
[----:B------:R-:W-:-:S02]  /*1a00*/  WARPGROUP.DEPBAR.LE gsb0, 0x0 ;  /* 0x00008000000079c5 */ /* 0x000fc40000010000 */
[----:B--2---:R-:W-:Y:S01]  /*1a10*/  WARPGROUP.ARRIVE ;  /* 0x00000000000079c5 */ /* 0x004fe20000000000 */
[----:B------:R-:W-:Y:S01]  /*1a20*/  IMAD.MOV.U32 R27, RZ, RZ, R31 ;  /* 0x000000ffff1b7224 */ /* 0x000fe200078e001f */
[----:B------:R-:W-:Y:S01]  /*1a30*/  MOV R21, R29 ;  /* 0x0000001d00157202 */ /* 0x000fe20000000f00 */
[----:B------:R-:W-:Y:S02]  /*1a40*/  IMAD.MOV.U32 R26, RZ, RZ, R32 ;  /* 0x000000ffff1a7224 */ /* 0x000fe400078e0020 */
[----:B------:R-:W-:Y:S01]  /*1a50*/  IMAD.MOV.U32 R25, RZ, RZ, R33 ;  /* 0x000000ffff197224 */ /* 0x000fe200078e0021 */
[----:B------:R-:W-:Y:S01]  /*1a60*/  HGMMA.64x16x16.F32.BF16 R4, gdesc[UR24], RZ, !UPT, gsb0 ;  /* 0x00200000180479f0 */ /* 0x000fe2000c0018ff */
[----:B------:R-:W-:Y:S01]  /*1a70*/  IMAD.MOV.U32 R24, RZ, RZ, R34 ;  /* 0x000000ffff187224 */ /* 0x000fe200078e0022 */
[----:B------:R-:W-:Y:S01]  /*1a80*/  UIADD3 UR26, UR60, 0x680, URZ ;  /* 0x000006803c1a7890 */ /* 0x000fe2000fffe03f */
[----:B------:R-:W-:Y:S01]  /*1a90*/  IMAD.MOV.U32 R23, RZ, RZ, R35 ;  /* 0x000000ffff177224 */ /* 0x000fe200078e0023 */
[----:B------:R-:W-:Y:S01]  /*1aa0*/  UMOV UR24, UR52 ;  /* 0x0000003400187c82 */ /* 0x000fe20008000000 */
[----:B------:R-:W-:Y:S01]  /*1ab0*/  IMAD.MOV.U32 R22, RZ, RZ, R28 ;  /* 0x000000ffff167224 */ /* 0x000fe200078e001c */
[----:B------:R-:W-:Y:S01]  /*1ac0*/  UMOV UR25, UR53 ;  /* 0x0000003500197c82 */ /* 0x000fe20008000000 */
[----:B------:R-:W-:Y:S01]  /*1ad0*/  IMAD.MOV.U32 R20, RZ, RZ, R30 ;  /* 0x000000ffff147224 */ /* 0x000fe200078e001e */
[----:B------:R-:W-:Y:S01]  /*1ae0*/  UMOV UR27, 0x40000040 ;  /* 0x40000040001b7882 */ /* 0x000fe20000000000 */
[----:B------:R-:W-:-:S02]  /*1af0*/  WARPGROUP.DEPBAR.LE gsb0, 0x0 ;  /* 0x00008000000079c5 */ /* 0x000fc40000010000 */
[----:B------:R-:W-:Y:S02]  /*1b00*/  IMAD.MOV.U32 R35, RZ, RZ, R7 ;  /* 0x000000ffff237224 */ /* 0x000fe400078e0007 */
[----:B------:R-:W-:Y:S02]  /*1b10*/  IMAD.MOV.U32 R34, RZ, RZ, R8 ;  /* 0x000000ffff227224 */ /* 0x000fe400078e0008 */
[----:B------:R-:W-:Y:S02]  /*1b20*/  IMAD.MOV.U32 R33, RZ, RZ, R9 ;  /* 0x000000ffff217224 */ /* 0x000fe400078e0009 */
[----:B------:R-:W-:Y:S02]  /*1b30*/  IMAD.MOV.U32 R32, RZ, RZ, R10 ;  /* 0x000000ffff207224 */ /* 0x000fe400078e000a */
[----:B------:R-:W-:Y:S02]  /*1b40*/  IMAD.MOV.U32 R31, RZ, RZ, R11 ;  /* 0x000000ffff1f7224 */ /* 0x000fe400078e000b */
[----:B------:R-:W-:-:S02]  /*1b50*/  IMAD.MOV.U32 R30, RZ, RZ, R4 ;  /* 0x000000ffff1e7224 */ /* 0x000fc400078e0004 */
[----:B------:R-:W-:Y:S02]  /*1b60*/  IMAD.MOV.U32 R29, RZ, RZ, R5 ;  /* 0x000000ffff1d7224 */ /* 0x000fe400078e0005 */
[----:B------:R-:W-:Y:S02]  /*1b70*/  IMAD.MOV.U32 R28, RZ, RZ, R6 ;  /* 0x000000ffff1c7224 */ /* 0x000fe400078e0006 */
[----:B------:R-:W-:-:S06]  /*1b80*/  WARPGROUP.ARRIVE ;  /* 0x00000000000079c5 */ /* 0x000fcc0000000000 */
[----:B------:R-:W-:Y:S01]  /*1b90*/  HGMMA.64x16x16.F32.BF16 R4, gdesc[UR8], RZ, !UPT, gsb0 ;  /* 0x00200000080479f0 */ /* 0x000fe2000c0018ff */
[----:B------:R-:W-:Y:S01]  /*1ba0*/  UIADD3 UR10, UR60, 0x700, URZ ;  /* 0x000007003c0a7890 */ /* 0x000fe2000fffe03f */
[----:B------:R-:W-:Y:S01]  /*1bb0*/  UMOV UR8, UR52 ;  /* 0x0000003400087c82 */ /* 0x000fe20008000000 */
[----:B------:R-:W-:Y:S01]  /*1bc0*/  UMOV UR9, UR53 ;  /* 0x0000003500097c82 */ /* 0x000fe20008000000 */
[----:B------:R-:W-:Y:S01]  /*1bd0*/  UMOV UR11, 0x40000040 ;  /* 0x40000040000b7882 */ /* 0x000fe20000000000 */
[----:B------:R-:W-:Y:S02]  /*1be0*/  WARPGROUP.DEPBAR.LE gsb0, 0x0 ;  /* 0x00008000000079c5 */ /* 0x000fe40000010000 */
[----:B------:R-:W-:Y:S01]  /*1bf0*/  IMAD.MOV.U32 R59, RZ, RZ, R6 ;  /* 0x000000ffff3b7224 */ /* 0x000fe200078e0006 */
[----:B------:R-:W-:Y:S01]  /*1c00*/  MOV R56, R9 ;  /* 0x0000000900387202 */ /* 0x000fe20000000f00 */
[----:B------:R-:W-:Y:S02]  /*1c10*/  IMAD.MOV.U32 R58, RZ, RZ, R7 ;  /* 0x000000ffff3a7224 */ /* 0x000fe400078e0007 */
[----:B------:R-:W-:-:S02]  /*1c20*/  IMAD.MOV.U32 R57, RZ, RZ, R8 ;  /* 0x000000ffff397224 */ /* 0x000fc400078e0008 */
[----:B------:R-:W-:Y:S02]  /*1c30*/  IMAD.MOV.U32 R39, RZ, RZ, R10 ;  /* 0x000000ffff277224 */ /* 0x000fe400078e000a */
[----:B------:R-:W-:Y:S02]  /*1c40*/  IMAD.MOV.U32 R38, RZ, RZ, R11 ;  /* 0x000000ffff267224 */ /* 0x000fe400078e000b */
[----:B------:R-:W-:Y:S02]  /*1c50*/  IMAD.MOV.U32 R37, RZ, RZ, R4 ;  /* 0x000000ffff257224 */ /* 0x000fe400078e0004 */
[----:B------:R-:W-:Y:S02]  /*1c60*/  IMAD.MOV.U32 R36, RZ, RZ, R5 ;  /* 0x000000ffff247224 */ /* 0x000fe400078e0005 */
[----:B------:R-:W-:-:S06]  /*1c70*/  WARPGROUP.ARRIVE ;  /* 0x00000000000079c5 */ /* 0x000fcc0000000000 */
[----:B------:R-:W-:Y:S03]  /*1c80*/  HGMMA.64x16x16.F32.BF16 R4, gdesc[UR56], RZ, !UPT, gsb0 ;  /* 0x00200000380479f0 */ /* 0x000fe6000c0018ff */
[----:B------:R-:W-:Y:S02]  /*1c90*/  WARPGROUP.DEPBAR.LE gsb0, 0x0 ;  /* 0x00008000000079c5 */ /* 0x000fe40000010000 */
[----:B------:R-:W-:Y:S01]  /*1ca0*/  WARPGROUP.ARRIVE ;  /* 0x00000000000079c5 */ /* 0x000fe20000000000 */
[----:B------:R-:W-:Y:S01]  /*1cb0*/  STL.64 [R1+0x2b8], R10 ;  /* 0x0002b80a01007387 */ /* 0x000fe20000100a00 */
[----:B------:R-:W-:Y:S02]  /*1cc0*/  IMAD.MOV.U32 R19, RZ, RZ, R8 ;  /* 0x000000ffff137224 */ /* 0x000fe400078e0008 */
[----:B------:R-:W-:Y:S02]  /*1cd0*/  IMAD.MOV.U32 R18, RZ, RZ, R9 ;  /* 0x000000ffff127224 */ /* 0x000fe400078e0009 */
[----:B------:R-:W-:Y:S01]  /*1ce0*/  HGMMA.64x16x16.F32.BF16 R40, gdesc[UR48], RZ, !UPT, gsb0 ;  /* 0x00200000302879f0 */ /* 0x000fe2000c0018ff */
[----:B------:R-:W-:Y:S01]  /*1cf0*/  UMOV UR48, UR6 ;  /* 0x0000000600307c82 */ /* 0x000fe20008000000 */
[----:B------:R-:W-:Y:S01]  /*1d00*/  UMOV UR49, UR7 ;  /* 0x0000000700317c82 */ /* 0x000fe20008000000 */
[----:B------:R-:W-:Y:S01]  /*1d10*/  UMOV UR6, UR10 ;  /* 0x0000000a00067c82 */ /* 0x000fe20008000000 */
[----:B------:R-:W-:Y:S01]  /*1d20*/  UMOV UR7, UR11 ;  /* 0x0000000b00077c82 */ /* 0x000fe20008000000 */
[----:B------:R-:W-:-:S02]  /*1d30*/  IMAD.MOV.U32 R17, RZ, RZ, R4 ;  /* 0x000000ffff117224 */ /* 0x000fc400078e0004 */
[----:B------:R-:W-:Y:S02]  /*1d40*/  IMAD.MOV.U32 R16, RZ, RZ, R5 ;  /* 0x000000ffff107224 */ /* 0x000fe400078e0005 */
[----:B01----:R-:W-:Y:S02]  /*1d50*/  IMAD.MOV.U32 R3, RZ, RZ, R6 ;  /* 0x000000ffff037224 */ /* 0x003fe400078e0006 */
[----:B------:R-:W-:Y:S01]  /*1d60*/  IMAD.MOV.U32 R0, RZ, RZ, R7 ;  /* 0x000000ffff007224 */ /* 0x000fe200078e0007 */
[----:B------:R-:W-:Y:S02]  /*1d70*/  WARPGROUP.DEPBAR.LE gsb0, 0x0 ;  /* 0x00008000000079c5 */ /* 0x000fe40000010000 */
[----:B------:R-:W-:Y:S04]  /*1d80*/  STL.64 [R1+0x220], R40 ;  /* 0x0002202801007387 */ /* 0x000fe80000100a00 */
[----:B------:R-:W-:Y:S04]  /*1d90*/  STL.64 [R1+0x228], R42 ;  /* 0x0002282a01007387 */ /* 0x000fe80000100a00 */
[----:B------:R-:W-:Y:S04]  /*1da0*/  STL.64 [R1+0x230], R44 ;  /* 0x0002302c01007387 */ /* 0x000fe80000100a00 */
[----:B------:R0:W-:Y:S02]  /*1db0*/  STL.64 [R1+0x238], R46 ;  /* 0x0002382e01007387 */ /* 0x0001e40000100a00 */
[----:B0-----:R-:W-:-:S06]  /*1dc0*/  WARPGROUP.ARRIVE ;  /* 0x00000000000079c5 */ /* 0x001fcc0000000000 */
[----:B------:R-:W-:Y:S01]  /*1dd0*/  HGMMA.64x16x16.F32.BF16 R40, gdesc[UR32], RZ, !UPT, gsb0 ;  /* 0x00200000202879f0 */ /* 0x000fe2000c0018ff */
[----:B------:R-:W-:Y:S01]  /*1de0*/  UIADD3 UR32, UR61, 0x2, URZ ;  /* 0x000000023d207890 */ /* 0x000fe2000fffe03f */
[----:B------:R-:W-:Y:S01]  /*1df0*/  UMOV UR33, 0x40000040 ;  /* 0x4000004000217882 */ /* 0x000fe20000000000 */
[----:B------:R-:W-:Y:S02]  /*1e00*/  WARPGROUP.DEPBAR.LE gsb0, 0x0 ;  /* 0x00008000000079c5 */ /* 0x000fe40000010000 */
[----:B------:R-:W-:Y:S04]  /*1e10*/  STL.64 [R1+0x1a0], R40 ;  /* 0x0001a02801007387 */ /* 0x000fe80000100a00 */
[----:B------:R-:W-:Y:S04]  /*1e20*/  STL.64 [R1+0x1a8], R42 ;  /* 0x0001a82a01007387 */ /* 0x000fe80000100a00 */
[----:B------:R-:W-:Y:S04]  /*1e30*/  STL.64 [R1+0x1b0], R44 ;  /* 0x0001b02c01007387 */ /* 0x000fe80000100a00 */
[----:B------:R0:W-:Y:S02]  /*1e40*/  STL.64 [R1+0x1b8], R46 ;  /* 0x0001b82e01007387 */ /* 0x0001e40000100a00 */
[----:B0-----:R-:W-:-:S06]  /*1e50*/  WARPGROUP.ARRIVE ;  /* 0x00000000000079c5 */ /* 0x001fcc0000000000 */
[----:B------:R-:W-:Y:S03]  /*1e60*/  HGMMA.64x16x16.F32.BF16 R40, gdesc[UR40], RZ, !UPT, gsb0 ;  /* 0x00200000282879f0 */ /* 0x000fe6000c0018ff */
[----:B------:R-:W-:Y:S02]  /*1e70*/  WARPGROUP.DEPBAR.LE gsb0, 0x0 ;  /* 0x00008000000079c5 */ /* 0x000fe40000010000 */
[----:B------:R-:W-:Y:S04]  /*1e80*/  STL.64 [R1+0x120], R40 ;  /* 0x0001202801007387 */ /* 0x000fe80000100a00 */
[----:B------:R-:W-:Y:S04]  /*1e90*/  STL.64 [R1+0x128], R42 ;  /* 0x0001282a01007387 */ /* 0x000fe80000100a00 */
[----:B------:R-:W-:Y:S04]  /*1ea0*/  STL.64 [R1+0x130], R44 ;  /* 0x0001302c01007387 */ /* 0x000fe80000100a00 */
[----:B------:R0:W-:Y:S02]  /*1eb0*/  STL.64 [R1+0x138], R46 ;  /* 0x0001382e01007387 */ /* 0x0001e40000100a00 */
[----:B0-----:R-:W-:-:S06]  /*1ec0*/  WARPGROUP.ARRIVE ;  /* 0x00000000000079c5 */ /* 0x001fcc0000000000 */
[----:B------:R-:W-:Y:S01]  /*1ed0*/  HGMMA.64x16x16.F32.BF16 R40, gdesc[UR12], RZ, !UPT, gsb0 ;  /* 0x002000000c2879f0 */ /* 0x000fe2000c0018ff */
[----:B------:R-:W-:Y:S01]  /*1ee0*/  UMOV UR12, UR4 ;  /* 0x00000004000c7c82 */ /* 0x000fe20008000000 */
[----:B------:R-:W-:Y:S01]  /*1ef0*/  UIADD3 UR4, UR61, 0x400, URZ ;  /* 0x000004003d047890 */ /* 0x000fe2000fffe03f */
[----:B------:R-:W-:Y:S01]  /*1f00*/  UMOV UR13, UR5 ;  /* 0x00000005000d7c82 */ /* 0x000fe20008000000 */
        /* <DEDUP_REMOVED lines=9> */
[----:B------:R-:W-:Y:S01]  /*1fa0*/  WARPGROUP.ARRIVE ;  /* 0x00000000000079c5 */ /* 0x000fe20000000000 */
[----:B------:R-:W-:Y:S04]  /*1fb0*/  STL.64 [R1+0x20], R40 ;  /* 0x0000202801007387 */ /* 0x000fe80000100a00 */
[----:B------:R-:W-:Y:S01]  /*1fc0*/  STL.64 [R1+0x28], R42 ;  /* 0x0000282a01007387 */ /* 0x000fe20000100a00 */
[----:B------:R-:W-:Y:S03]  /*1fd0*/  HGMMA.64x16x16.F32.BF16 R208, gdesc[UR44], RZ, !UPT, gsb0 ;  /* 0x002000002cd079f0 */ /* 0x000fe6000c0018ff */
[----:B------:R-:W-:Y:S04]  /*1fe0*/  STL.64 [R1+0x30], R44 ;  /* 0x0000302c01007387 */ /* 0x000fe80000100a00 */
[----:B------:R-:W-:Y:S01]  /*1ff0*/  STL.64 [R1+0x38], R46 ;  /* 0x0000382e01007387 */ /* 0x000fe20000100a00 */
[----:B------:R-:W-:-:S02]  /*2000*/  WARPGROUP.DEPBAR.LE gsb0, 0x0 ;  /* 0x00008000000079c5 */ /* 0x000fc40000010000 */
[----:B------:R-:W-:Y:S01]  /*2010*/  WARPGROUP.ARRIVE ;  /* 0x00000000000079c5 */ /* 0x000fe20000000000 */
[----:B------:R0:W-:Y:S04]  /*2020*/  STL.64 [R1+0xa68], R214 ;  /* 0x000a68d601007387 */ /* 0x0001e80000100a00 */
[----:B------:R1:W-:Y:S01]  /*2030*/  STL.64 [R1+0xa60], R212 ;  /* 0x000a60d401007387 */ /* 0x0003e20000100a00 */
[----:B------:R-:W-:Y:S03]  /*2040*/  HGMMA.64x16x16.F32.BF16 R176, gdesc[UR36], RZ, !UPT, gsb0 ;  /* 0x0020000024b079f0 */ /* 0x000fe6000c0018ff */
[----:B------:R2:W-:Y:S04]  /*2050*/  STL.64 [R1+0xa58], R210 ;  /* 0x000a58d201007387 */ /* 0x0005e80000100a00 */
[----:B------:R3:W-:Y:S01]  /*2060*/  STL.64 [R1+0xa50], R208 ;  /* 0x000a50d001007387 */ /* 0x0007e20000100a00 */
[----:B0-----:R-:W-:-:S02]  /*2070*/  IMAD.MOV.U32 R214, RZ, RZ, R19 ;  /* 0x000000ffffd67224 */ /* 0x001fc400078e0013 */
[----:B------:R-:W-:Y:S01]  /*2080*/  IMAD.MOV.U32 R215, RZ, RZ, R18 ;  /* 0x000000ffffd77224 */ /* 0x000fe200078e0012 */
[----:B-1----:R-:W-:Y:S01]  /*2090*/  MOV R213, R0 ;  /* 0x0000000000d57202 */ /* 0x002fe20000000f00 */
[----:B------:R-:W-:Y:S02]  /*20a0*/  IMAD.MOV.U32 R212, RZ, RZ, R3 ;  /* 0x000000ffffd47224 */ /* 0x000fe400078e0003 */
[----:B--2---:R-:W-:Y:S02]  /*20b0*/  IMAD.MOV.U32 R210, RZ, RZ, R17 ;  /* 0x000000ffffd27224 */ /* 0x004fe400078e0011 */
[----:B------:R-:W-:Y:S02]  /*20c0*/  IMAD.MOV.U32 R211, RZ, RZ, R16 ;  /* 0x000000ffffd37224 */ /* 0x000fe400078e0010 */
[----:B---3--:R-:W-:Y:S02]  /*20d0*/  IMAD.MOV.U32 R208, RZ, RZ, R39 ;  /* 0x000000ffffd07224 */ /* 0x008fe400078e0027 */
[----:B------:R-:W-:Y:S01]  /*20e0*/  IMAD.MOV.U32 R209, RZ, RZ, R38 ;  /* 0x000000ffffd17224 */ /* 0x000fe200078e0026 */
[----:B------:R-:W-:-:S02]  /*20f0*/  WARPGROUP.DEPBAR.LE gsb0, 0x0 ;  /* 0x00008000000079c5 */ /* 0x000fc40000010000 */
[----:B------:R-:W-:Y:S01]  /*2100*/  WARPGROUP.ARRIVE ;  /* 0x00000000000079c5 */ /* 0x000fe20000000000 */
[----:B------:R0:W-:Y:S04]  /*2110*/  STL.64 [R1+0xa88], R182 ;  /* 0x000a88b601007387 */ /* 0x0001e80000100a00 */
[----:B------:R1:W-:Y:S01]  /*2120*/  STL.64 [R1+0xa80], R180 ;  /* 0x000a80b401007387 */ /* 0x0003e20000100a00 */
[----:B------:R-:W-:Y:S03]  /*2130*/  HGMMA.64x16x16.F32.BF16 R144, gdesc[UR20], RZ, !UPT, gsb0 ;  /* 0x00200000149079f0 */ /* 0x000fe6000c0018ff */
[----:B------:R2:W-:Y:S04]  /*2140*/  STL.64 [R1+0xa78], R178 ;  /* 0x000a78b201007387 */ /* 0x0005e80000100a00 */
[----:B------:R3:W-:Y:S01]  /*2150*/  STL.64 [R1+0xa70], R176 ;  /* 0x000a70b001007387 */ /* 0x0007e20000100a00 */
[----:B0-----:R-:W-:Y:S01]  /*2160*/  IMAD.MOV.U32 R182, RZ, RZ, R57 ;  /* 0x000000ffffb67224 */ /* 0x001fe200078e0039 */
[----:B------:R-:W-:Y:S01]  /*2170*/  MOV R183, R56 ;  /* 0x0000003800b77202 */ /* 0x000fe20000000f00 */
[----:B-1----:R-:W-:-:S02]  /*2180*/  IMAD.MOV.U32 R180, RZ, RZ, R59 ;  /* 0x000000ffffb47224 */ /* 0x002fc400078e003b */
[----:B------:R-:W-:Y:S02]  /*2190*/  IMAD.MOV.U32 R181, RZ, RZ, R58 ;  /* 0x000000ffffb57224 */ /* 0x000fe400078e003a */
[----:B--2---:R-:W-:Y:S02]  /*21a0*/  IMAD.MOV.U32 R178, RZ, RZ, R37 ;  /* 0x000000ffffb27224 */ /* 0x004fe400078e0025 */
[----:B------:R-:W-:Y:S02]  /*21b0*/  IMAD.MOV.U32 R179, RZ, RZ, R36 ;  /* 0x000000ffffb37224 */ /* 0x000fe400078e0024 */
[----:B---3--:R-:W-:Y:S02]  /*21c0*/  IMAD.MOV.U32 R176, RZ, RZ, R32 ;  /* 0x000000ffffb07224 */ /* 0x008fe400078e0020 */
[----:B------:R-:W-:Y:S01]  /*21d0*/  IMAD.MOV.U32 R177, RZ, RZ, R31 ;  /* 0x000000ffffb17224 */ /* 0x000fe200078e001f */
[----:B------:R-:W-:Y:S02]  /*21e0*/  WARPGROUP.DEPBAR.LE gsb0, 0x0 ;  /* 0x00008000000079c5 */ /* 0x000fe40000010000 */
[----:B------:R-:W-:Y:S01]  /*21f0*/  WARPGROUP.ARRIVE ;  /* 0x00000000000079c5 */ /* 0x000fe20000000000 */
[----:B------:R0:W-:Y:S04]  /*2200*/  STL.64 [R1+0xaa8], R150 ;  /* 0x000aa89601007387 */ /* 0x0001e80000100a00 */
[----:B------:R1:W-:Y:S01]  /*2210*/  STL.64 [R1+0xaa0], R148 ;  /* 0x000aa09401007387 */ /* 0x0003e20000100a00 */
[----:B------:R-:W-:Y:S03]  /*2220*/  HGMMA.64x16x16.F32.BF16 R112, gdesc[UR28], RZ, !UPT, gsb0 ;  /* 0x002000001c7079f0 */ /* 0x000fe6000c0018ff */
[----:B------:R2:W-:Y:S04]  /*2230*/  STL.64 [R1+0xa98], R146 ;  /* 0x000a989201007387 */ /* 0x0005e80000100a00 */
[----:B------:R3:W-:Y:S01]  /*2240*/  STL.64 [R1+0xa90], R144 ;  /* 0x000a909001007387 */ /* 0x0007e20000100a00 */
[----:B0-----:R-:W-:-:S02]  /*2250*/  IMAD.MOV.U32 R150, RZ, RZ, R34 ;  /* 0x000000ffff967224 */ /* 0x001fc400078e0022 */
[----:B------:R-:W-:Y:S02]  /*2260*/  IMAD.MOV.U32 R151, RZ, RZ, R33 ;  /* 0x000000ffff977224 */ /* 0x000fe400078e0021 */
[----:B-1----:R-:W-:Y:S02]  /*2270*/  IMAD.MOV.U32 R149, RZ, RZ, R35 ;  /* 0x000000ffff957224 */ /* 0x002fe400078e0023 */
[----:B------:R-:W-:Y:S02]  /*2280*/  IMAD.MOV.U32 R148, RZ, RZ, R28 ;  /* 0x000000ffff947224 */ /* 0x000fe400078e001c */
[----:B--2---:R-:W-:Y:S02]  /*2290*/  IMAD.MOV.U32 R146, RZ, RZ, R30 ;  /* 0x000000ffff927224 */ /* 0x004fe400078e001e */
[----:B------:R-:W-:Y:S02]  /*22a0*/  IMAD.MOV.U32 R147, RZ, RZ, R29 ;  /* 0x000000ffff937224 */ /* 0x000fe400078e001d */
[----:B---3--:R-:W-:-:S02]  /*22b0*/  IMAD.MOV.U32 R144, RZ, RZ, R24 ;  /* 0x000000ffff907224 */ /* 0x008fc400078e0018 */
[----:B------:R-:W-:Y:S01]  /*22c0*/  IMAD.MOV.U32 R145, RZ, RZ, R23 ;  /* 0x000000ffff917224 */ /* 0x000fe200078e0017 */
[----:B------:R-:W-:Y:S02]  /*22d0*/  WARPGROUP.DEPBAR.LE gsb0, 0x0 ;  /* 0x00008000000079c5 */ /* 0x000fe40000010000 */
[----:B------:R-:W-:Y:S01]  /*22e0*/  WARPGROUP.ARRIVE ;  /* 0x00000000000079c5 */ /* 0x000fe20000000000 */
[----:B------:R0:W-:Y:S04]  /*22f0*/  STL.64 [R1+0xac8], R118 ;  /* 0x000ac87601007387 */ /* 0x0001e80000100a00 */
[----:B------:R1:W-:Y:S01]  /*2300*/  STL.64 [R1+0xac0], R116 ;  /* 0x000ac07401007387 */ /* 0x0003e20000100a00 */
[----:B------:R-:W-:Y:S03]  /*2310*/  HGMMA.64x16x16.F32.BF16 R80, gdesc[UR24], RZ, !UPT, gsb0 ;  /* 0x00200000185079f0 */ /* 0x000fe6000c0018ff */
[----:B------:R2:W-:Y:S04]  /*2320*/  STL.64 [R1+0xab8], R114 ;  /* 0x000ab87201007387 */ /* 0x0005e80000100a00 */
[----:B------:R-:W-:Y:S01]  /*2330*/  STL.64 [R1+0xab0], R112 ;  /* 0x000ab07001007387 */ /* 0x000fe20000100a00 */
[----:B0-----:R-:W-:-:S02]  /*2340*/  IMAD.MOV.U32 R118, RZ, RZ, R26 ;  /* 0x000000ffff767224 */ /* 0x001fc400078e001a */
[----:B------:R-:W-:Y:S01]  /*2350*/  IMAD.MOV.U32 R119, RZ, RZ, R25 ;  /* 0x000000ffff777224 */ /* 0x000fe200078e0019 */
[----:B-1----:R-:W-:Y:S01]  /*2360*/  MOV R117, R27 ;  /* 0x0000001b00757202 */ /* 0x002fe20000000f00 */
[----:B------:R-:W-:Y:S02]  /*2370*/  IMAD.MOV.U32 R116, RZ, RZ, R20 ;  /* 0x000000ffff747224 */ /* 0x000fe400078e0014 */
[----:B--2---:R-:W-:Y:S02]  /*2380*/  IMAD.MOV.U32 R114, RZ, RZ, R22 ;  /* 0x000000ffff727224 */ /* 0x004fe400078e0016 */
[----:B------:R-:W-:Y:S01]  /*2390*/  IMAD.MOV.U32 R115, RZ, RZ, R21 ;  /* 0x000000ffff737224 */ /* 0x000fe200078e0015 */
[----:B------:R-:W-:Y:S02]  /*23a0*/  WARPGROUP.DEPBAR.LE gsb0, 0x0 ;  /* 0x00008000000079c5 */ /* 0x000fe40000010000 */
[----:B------:R-:W-:Y:S01]  /*23b0*/  WARPGROUP.ARRIVE ;  /* 0x00000000000079c5 */ /* 0x000fe20000000000 */
[----:B------:R0:W-:Y:S04]  /*23c0*/  STL.64 [R1+0xae8], R86 ;  /* 0x000ae85601007387 */ /* 0x0001e80000100a00 */
[----:B------:R-:W-:Y:S01]  /*23d0*/  STL.64 [R1+0xae0], R84 ;  /* 0x000ae05401007387 */ /* 0x000fe20000100a00 */
[----:B------:R-:W-:Y:S01]  /*23e0*/  HGMMA.64x16x16.F32.BF16 R48, gdesc[UR8], RZ, !UPT, gsb0 ;  /* 0x00200000083079f0 */ /* 0x000fe2000c0018ff */
[----:B------:R-:W-:-:S02]  /*23f0*/  UIADD3 UR8, UR61, 0x800, URZ ;  /* 0x000008003d087890 */ /* 0x000fc4000fffe03f */
[----:B------:R-:W-:Y:S01]  /*2400*/  STL.64 [R1+0xad8], R82 ;  /* 0x000ad85201007387 */ /* 0x000fe20000100a00 */
[----:B------:R-:W-:Y:S02]  /*2410*/  UMOV UR9, 0x40000040 ;  /* 0x4000004000097882 */ /* 0x000fe40000000000 */
[----:B------:R-:W-:Y:S01]  /*2420*/  UMOV UR29, UR9 ;  /* 0x00000009001d7c82 */ /* 0x000fe20008000000 */
[----:B------:R1:W-:Y:S01]  /*2430*/  STL.64 [R1+0xad0], R80 ;  /* 0x000ad05001007387 */ /* 0x0003e20000100a00 */
[----:B------:R-:W-:Y:S01]  /*2440*/  UMOV UR21, UR9 ;  /* 0x0000000900157c82 */ /* 0x000fe20008000000 */
[----:B------:R-:W-:Y:S01]  /*2450*/  UMOV UR37, UR9 ;  /* 0x0000000900257c82 */ /* 0x000fe20008000000 */
[----:B------:R-:W-:Y:S01]  /*2460*/  UMOV UR45, UR9 ;  /* 0x00000009002d7c82 */ /* 0x000fe20008000000 */
[----:B------:R-:W-:Y:S01]  /*2470*/  UMOV UR17, UR9 ;  /* 0x0000000900117c82 */ /* 0x000fe20008000000 */
[----:B------:R-:W-:Y:S01]  /*2480*/  UMOV UR41, UR9 ;  /* 0x0000000900297c82 */ /* 0x000fe20008000000 */
[----:B------:R-:W-:Y:S01]  /*2490*/  UMOV UR53, UR9 ;  /* 0x0000000900357c82 */ /* 0x000fe20008000000 */
[----:B------:R-:W-:Y:S01]  /*24a0*/  UMOV UR57, UR9 ;  /* 0x0000000900397c82 */ /* 0x000fe20008000000 */
[----:B0-----:R-:W-:-:S02]  /*24b0*/  IMAD.MOV.U32 R86, RZ, RZ, R144 ;  /* 0x000000ffff567224 */ /* 0x001fc400078e0090 */
[----:B------:R-:W-:Y:S02]  /*24c0*/  IMAD.MOV.U32 R87, RZ, RZ, R145 ;  /* 0x000000ffff577224 */ /* 0x000fe400078e0091 */
[----:B-1----:R-:W-:Y:S02]  /*24d0*/  IMAD.MOV.U32 R80, RZ, RZ, R114 ;  /* 0x000000ffff507224 */ /* 0x002fe400078e0072 */
[----:B------:R-:W-:Y:S02]  /*24e0*/  IMAD.MOV.U32 R144, RZ, RZ, R176 ;  /* 0x000000ffff907224 */ /* 0x000fe400078e00b0 */
[----:B------:R-:W-:Y:S02]  /*24f0*/  IMAD.MOV.U32 R81, RZ, RZ, R115 ;  /* 0x000000ffff517224 */ /* 0x000fe400078e0073 */
[----:B------:R-:W-:Y:S02]  /*2500*/  IMAD.MOV.U32 R114, RZ, RZ, R146 ;  /* 0x000000ffff727224 */ /* 0x000fe400078e0092 */
[----:B------:R-:W-:Y:S01]  /*2510*/  IMAD.MOV.U32 R145, RZ, RZ, R177 ;  /* 0x000000ffff917224 */ /* 0x000fe200078e00b1 */
[----:B------:R-:W-:Y:S01]  /*2520*/  MOV R177, R209 ;  /* 0x000000d100b17202 */ /* 0x000fe20000000f00 */
[----:B------:R-:W-:-:S02]  /*2530*/  IMAD.MOV.U32 R176, RZ, RZ, R208 ;  /* 0x000000ffffb07224 */ /* 0x000fc400078e00d0 */
[----:B------:R-:W-:Y:S02]  /*2540*/  IMAD.MOV.U32 R82, RZ, RZ, R116 ;  /* 0x000000ffff527224 */ /* 0x000fe400078e0074 */
[----:B------:R-:W-:Y:S02]  /*2550*/  IMAD.MOV.U32 R115, RZ, RZ, R147 ;  /* 0x000000ffff737224 */ /* 0x000fe400078e0093 */
[----:B------:R-:W-:Y:S02]  /*2560*/  IMAD.MOV.U32 R146, RZ, RZ, R178 ;  /* 0x000000ffff927224 */ /* 0x000fe400078e00b2 */
        /* <DEDUP_REMOVED lines=8> */
[----:B------:R-:W-:Y:S01]  /*25f0*/  IMAD.MOV.U32 R85, RZ, RZ, R119 ;  /* 0x000000ffff557224 */ /* 0x000fe200078e0077 */
[----:B------:R-:W-:Y:S02]  /*2600*/  WARPGROUP.DEPBAR.LE gsb0, 0x0 ;  /* 0x00008000000079c5 */ /* 0x000fe40000010000 */
[----:B------:R-:W-:Y:S01]  /*2610*/  WARPGROUP.ARRIVE ;  /* 0x00000000000079c5 */ /* 0x000fe20000000000 */
[----:B------:R-:W-:Y:S01]  /*2620*/  STL [R1+0xb0c], R48 ;  /* 0x000b0c3001007387 */ /* 0x000fe20000100800 */
[----:B------:R-:W-:-:S02]  /*2630*/  IMAD.MOV.U32 R118, RZ, RZ, R150 ;  /* 0x000000ffff767224 */ /* 0x000fc400078e0096 */
[----:B------:R-:W-:Y:S01]  /*2640*/  IMAD.MOV.U32 R149, RZ, RZ, R181 ;  /* 0x000000ffff957224 */ /* 0x000fe200078e00b5 */
[----:B------:R-:W-:Y:S01]  /*2650*/  STL [R1+0xb08], R49 ;  /* 0x000b083101007387 */ /* 0x000fe20000100800 */
[----:B------:R-:W-:Y:S01]  /*2660*/  HGMMA.64x16x16.F32.BF16 R40, gdesc[UR4], RZ, !UPT, gsb0 ;  /* 0x00200000042879f0 */ /* 0x000fe2000c0018ff */
[----:B------:R-:W-:Y:S01]  /*2670*/  UMOV UR6, UR26 ;  /* 0x0000001a00067c82 */ /* 0x000fe20008000000 */
[----:B------:R-:W-:Y:S01]  /*2680*/  UMOV UR7, UR27 ;  /* 0x0000001b00077c82 */ /* 0x000fe20008000000 */
[----:B------:R-:W-:Y:S01]  /*2690*/  STL [R1+0xb04], R50 ;  /* 0x000b043201007387 */ /* 0x000fe20000100800 */
[----:B------:R-:W-:Y:S02]  /*26a0*/  IMAD.MOV.U32 R180, RZ, RZ, R212 ;  /* 0x000000ffffb47224 */ /* 0x000fe400078e00d4 */
[----:B------:R-:W-:Y:S01]  /*26b0*/  IMAD.MOV.U32 R119, RZ, RZ, R151 ;  /* 0x000000ffff777224 */ /* 0x000fe200078e0097 */
[----:B------:R-:W-:Y:S01]  /*26c0*/  STL [R1+0xb00], R51 ;  /* 0x000b003301007387 */ /* 0x000fe20000100800 */
[----:B------:R-:W-:-:S02]  /*26d0*/  IMAD.MOV.U32 R150, RZ, RZ, R182 ;  /* 0x000000ffff967224 */ /* 0x000fc400078e00b6 */
[----:B------:R-:W-:Y:S01]  /*26e0*/  IMAD.MOV.U32 R181, RZ, RZ, R213 ;  /* 0x000000ffffb57224 */ /* 0x000fe200078e00d5 */
[----:B------:R-:W-:Y:S01]  /*26f0*/  STL [R1+0xafc], R52 ;  /* 0x000afc3401007387 */ /* 0x000fe20000100800 */
[----:B------:R-:W-:Y:S02]  /*2700*/  IMAD.MOV.U32 R151, RZ, RZ, R183 ;  /* 0x000000ffff977224 */ /* 0x000fe400078e00b7 */
[----:B------:R-:W-:Y:S01]  /*2710*/  IMAD.MOV.U32 R182, RZ, RZ, R214 ;  /* 0x000000ffffb67224 */ /* 0x000fe200078e00d6 */
[----:B------:R-:W-:Y:S01]  /*2720*/  STL [R1+0xaf8], R53 ;  /* 0x000af83501007387 */ /* 0x000fe20000100800 */
[----:B------:R-:W-:-:S03]  /*2730*/  IMAD.MOV.U32 R183, RZ, RZ, R215 ;  /* 0x000000ffffb77224 */ /* 0x000fc600078e00d7 */
[----:B------:R-:W-:Y:S04]  /*2740*/  STL [R1+0xaf4], R54 ;  /* 0x000af43601007387 */ /* 0x000fe80000100800 */
[----:B------:R-:W-:Y:S01]  /*2750*/  STL [R1+0xaf0], R55 ;  /* 0x000af03701007387 */ /* 0x000fe20000100800 */
[----:B------:R-:W-:Y:S02]  /*2760*/  WARPGROUP.DEPBAR.LE gsb0, 0x0 ;  /* 0x00008000000079c5 */ /* 0x000fe40000010000 */
[----:B------:R-:W-:Y:S01]  /*2770*/  WARPGROUP.ARRIVE ;  /* 0x00000000000079c5 */ /* 0x000fe20000000000 */
[----:B------:R-:W-:Y:S04]  /*2780*/  STL [R1+0xb2c], R40 ;  /* 0x000b2c2801007387 */ /* 0x000fe80000100800 */
[----:B------:R-:W-:Y:S01]  /*2790*/  STL [R1+0xb28], R41 ;  /* 0x000b282901007387 */ /* 0x000fe20000100800 */
[----:B------:R-:W-:Y:S01]  /*27a0*/  HGMMA.64x16x16.F32.BF16 R72, gdesc[UR4], RZ, !UPT, gsb0 ;  /* 0x00200000044879f0 */ /* 0x000fe2000c0018ff */
[----:B------:R-:W-:Y:S01]  /*27b0*/  UMOV UR6, UR30 ;  /* 0x0000001e00067c82 */ /* 0x000fe20008000000 */
[----:B------:R-:W-:Y:S01]  /*27c0*/  UMOV UR7, UR31 ;  /* 0x0000001f00077c82 */ /* 0x000fe20008000000 */
[----:B------:R-:W-:Y:S04]  /*27d0*/  STL [R1+0xb24], R42 ;  /* 0x000b242a01007387 */ /* 0x000fe80000100800 */
[----:B------:R-:W-:Y:S04]  /*27e0*/  STL [R1+0xb20], R43 ;  /* 0x000b202b01007387 */ /* 0x000fe80000100800 */
[----:B------:R-:W-:Y:S04]  /*27f0*/  STL [R1+0xb1c], R44 ;  /* 0x000b1c2c01007387 */ /* 0x000fe80000100800 */
[----:B------:R-:W-:Y:S04]  /*2800*/  STL [R1+0xb18], R45 ;  /* 0x000b182d01007387 */ /* 0x000fe80000100800 */
[----:B------:R-:W-:Y:S04]  /*2810*/  STL [R1+0xb14], R46 ;  /* 0x000b142e01007387 */ /* 0x000fe80000100800 */
[----:B------:R0:W-:Y:S01]  /*2820*/  STL [R1+0xb10], R47 ;  /* 0x000b102f01007387 */ /* 0x0001e20000100800 */
[----:B------:R-:W-:-:S02]  /*2830*/  WARPGROUP.DEPBAR.LE gsb0, 0x0 ;  /* 0x00008000000079c5 */ /* 0x000fc40000010000 */
[----:B------:R-:W-:-:S06]  /*2840*/  WARPGROUP.ARRIVE ;  /* 0x00000000000079c5 */ /* 0x000fcc0000000000 */
[----:B------:R-:W-:Y:S01]  /*2850*/  HGMMA.64x16x16.F32.BF16 R104, gdesc[UR4], RZ, !UPT, gsb0 ;  /* 0x00200000046879f0 */ /* 0x000fe2000c0018ff */
[----:B------:R-:W-:Y:S01]  /*2860*/  UMOV UR6, UR22 ;  /* 0x0000001600067c82 */ /* 0x000fe20008000000 */
[----:B------:R-:W-:Y:S01]  /*2870*/  UMOV UR7, UR23 ;  /* 0x0000001700077c82 */ /* 0x000fe20008000000 */
[----:B------:R-:W-:Y:S02]  /*2880*/  WARPGROUP.DEPBAR.LE gsb0, 0x0 ;  /* 0x00008000000079c5 */ /* 0x000fe40000010000 */
        /* <DEDUP_REMOVED lines=15> */
[----:B0-----:R-:W-:-:S06]  /*2980*/  WARPGROUP.ARRIVE ;  /* 0x00000000000079c5 */ /* 0x001fcc0000000000 */
[----:B------:R-:W-:Y:S01]  /*2990*/  HGMMA.64x16x16.F32.BF16 R40, gdesc[UR4], RZ, !UPT, gsb0 ;  /* 0x00200000042879f0 */ /* 0x000fe2000c0018ff */
[----:B------:R-:W-:Y:S01]  /*29a0*/  UMOV UR6, UR14 ;  /* 0x0000000e00067c82 */ /* 0x000fe20008000000 */
[----:B------:R-:W-:Y:S01]  /*29b0*/  UMOV UR7, UR15 ;  /* 0x0000000f00077c82 */ /* 0x000fe20008000000 */
[----:B------:R-:W-:Y:S02]  /*29c0*/  WARPGROUP.DEPBAR.LE gsb0, 0x0 ;  /* 0x00008000000079c5 */ /* 0x000fe40000010000 */
[----:B------:R-:W-:Y:S01]  /*29d0*/  WARPGROUP.ARRIVE ;  /* 0x00000000000079c5 */ /* 0x000fe20000000000 */
[----:B------:R0:W-:Y:S04]  /*29e0*/  STL.64 [R1], R40 ;  /* 0x0000002801007387 */ /* 0x0001e80000100a00 */
[----:B------:R-:W-:Y:S01]  /*29f0*/  STL.64 [R1+0x8], R42 ;  /* 0x0000082a01007387 */ /* 0x000fe20000100a00 */
[----:B------:R-:W-:Y:S01]  /*2a00*/  HGMMA.64x16x16.F32.BF16 R4, gdesc[UR4], RZ, !UPT, gsb0 ;  /* 0x00200000040479f0 */ /* 0x000fe2000c0018ff */
[----:B------:R-:W-:Y:S01]  /*2a10*/  UMOV UR6, UR42 ;  /* 0x0000002a00067c82 */ /* 0x000fe20008000000 */
[----:B------:R-:W-:Y:S01]  /*2a20*/  UMOV UR7, UR43 ;  /* 0x0000002b00077c82 */ /* 0x000fe20008000000 */
[----:B------:R-:W-:Y:S04]  /*2a30*/  STL.64 [R1+0x10], R44 ;  /* 0x0000102c01007387 */ /* 0x000fe80000100a00 */
[----:B------:R1:W-:Y:S01]  /*2a40*/  STL.64 [R1+0x18], R46 ;  /* 0x0000182e01007387 */ /* 0x0003e20000100a00 */
[----:B------:R-:W-:-:S02]  /*2a50*/  WARPGROUP.DEPBAR.LE gsb0, 0x0 ;  /* 0x00008000000079c5 */ /* 0x000fc40000010000 */
[----:B------:R-:W-:Y:S01]  /*2a60*/  IMAD.MOV.U32 R48, RZ, RZ, R4 ;  /* 0x000000ffff307224 */ /* 0x000fe200078e0004 */
[----:B------:R-:W-:Y:S01]  /*2a70*/  MOV R50, R6 ;  /* 0x0000000600327202 */ /* 0x000fe20000000f00 */
[----:B------:R-:W-:Y:S02]  /*2a80*/  IMAD.MOV.U32 R49, RZ, RZ, R5 ;  /* 0x000000ffff317224 */ /* 0x000fe400078e0005 */
[----:B------:R-:W-:Y:S02]  /*2a90*/  IMAD.MOV.U32 R51, RZ, RZ, R7 ;  /* 0x000000ffff337224 */ /* 0x000fe400078e0007 */
[----:B------:R-:W-:Y:S02]  /*2aa0*/  IMAD.MOV.U32 R52, RZ, RZ, R8 ;  /* 0x000000ffff347224 */ /* 0x000fe400078e0008 */
[----:B------:R-:W-:Y:S02]  /*2ab0*/  IMAD.MOV.U32 R53, RZ, RZ, R9 ;  /* 0x000000ffff357224 */ /* 0x000fe400078e0009 */
[----:B------:R-:W-:-:S02]  /*2ac0*/  IMAD.MOV.U32 R54, RZ, RZ, R10 ;  /* 0x000000ffff367224 */ /* 0x000fc400078e000a */
[----:B------:R-:W-:Y:S02]  /*2ad0*/  IMAD.MOV.U32 R55, RZ, RZ, R11 ;  /* 0x000000ffff377224 */ /* 0x000fe400078e000b */
[----:B------:R-:W-:-:S06]  /*2ae0*/  WARPGROUP.ARRIVE ;  /* 0x00000000000079c5 */ /* 0x000fcc0000000000 */
[----:B------:R-:W-:Y:S01]  /*2af0*/  HGMMA.64x16x16.F32.BF16 R4, gdesc[UR4], RZ, !UPT, gsb0 ;  /* 0x00200000040479f0 */ /* 0x000fe2000c0018ff */
[----:B------:R-:W-:Y:S01]  /*2b00*/  UMOV UR6, UR34 ;  /* 0x0000002200067c82 */ /* 0x000fe20008000000 */
[----:B------:R-:W-:Y:S01]  /*2b10*/  UMOV UR7, UR35 ;  /* 0x0000002300077c82 */ /* 0x000fe20008000000 */
[----:B------:R-:W-:Y:S02]  /*2b20*/  WARPGROUP.DEPBAR.LE gsb0, 0x0 ;  /* 0x00008000000079c5 */ /* 0x000fe40000010000 */
[----:B------:R-:W-:Y:S01]  /*2b30*/  WARPGROUP.ARRIVE ;  /* 0x00000000000079c5 */ /* 0x000fe20000000000 */
[----:B0-----:R-:W-:Y:S01]  /*2b40*/  IMAD.MOV.U32 R40, RZ, RZ, R4 ;  /* 0x000000ffff287224 */ /* 0x001fe200078e0004 */
[----:B-1----:R-:W-:Y:S01]  /*2b50*/  MOV R47, R11 ;  /* 0x0000000b002f7202 */ /* 0x002fe20000000f00 */
[----:B------:R-:W-:Y:S02]  /*2b60*/  IMAD.MOV.U32 R41, RZ, RZ, R5 ;  /* 0x000000ffff297224 */ /* 0x000fe400078e0005 */
[----:B------:R-:W-:Y:S01]  /*2b70*/  IMAD.MOV.U32 R42, RZ, RZ, R6 ;  /* 0x000000ffff2a7224 */ /* 0x000fe200078e0006 */
[----:B------:R-:W-:Y:S01]  /*2b80*/  HGMMA.64x16x16.F32.BF16 R60, gdesc[UR4], RZ, !UPT, gsb0 ;  /* 0x00200000043c79f0 */ /* 0x000fe2000c0018ff */
[----:B------:R-:W-:Y:S01]  /*2b90*/  UMOV UR6, UR50 ;  /* 0x0000003200067c82 */ /* 0x000fe20008000000 */
[----:B------:R-:W-:Y:S01]  /*2ba0*/  UMOV UR7, UR51 ;  /* 0x0000003300077c82 */ /* 0x000fe20008000000 */
[----:B------:R-:W-:-:S02]  /*2bb0*/  IMAD.MOV.U32 R43, RZ, RZ, R7 ;  /* 0x000000ffff2b7224 */ /* 0x000fc400078e0007 */
[----:B------:R-:W-:Y:S02]  /*2bc0*/  IMAD.MOV.U32 R44, RZ, RZ, R8 ;  /* 0x000000ffff2c7224 */ /* 0x000fe400078e0008 */
[----:B------:R-:W-:Y:S02]  /*2bd0*/  IMAD.MOV.U32 R45, RZ, RZ, R9 ;  /* 0x000000ffff2d7224 */ /* 0x000fe400078e0009 */
        /* <DEDUP_REMOVED lines=9> */
[----:B------:R-:W-:Y:S01]  /*2c70*/  UMOV UR7, UR59 ;  /* 0x0000003b00077c82 */ /* 0x000fe20008000000 */
        /* <DEDUP_REMOVED lines=36> */
[----:B------:R-:W-:Y:S01]  /*2ec0*/  UMOV UR4, UR8 ;  /* 0x0000000800047c82 */ /* 0x000fe20008000000 */
[----:B------:R-:W-:Y:S01]  /*2ed0*/  UMOV UR5, 0x40000040 ;  /* 0x4000004000057882 */ /* 0x000fe20000000000 */
[----:B------:R-:W-:Y:S01]  /*2ee0*/  UMOV UR24, UR4 ;  /* 0x0000000400187c82 */ /* 0x000fe20008000000 */
[----:B------:R-:W-:Y:S01]  /*2ef0*/  UMOV UR25, UR5 ;  /* 0x0000000500197c82 */ /* 0x000fe20008000000 */
[----:B------:R-:W-:-:S07]  /*2f00*/  UIADD3 UR8, UR61, 0xc00, URZ ;  /* 0x00000c003d087890 */ /* 0x000fce000fffe03f */
[----:B------:R-:W-:Y:S01]  /*2f10*/  UMOV UR28, UR8 ;  /* 0x00000008001c7c82 */ /* 0x000fe20008000000 */
[----:B------:R-:W-:Y:S01]  /*2f20*/  UMOV UR20, UR8 ;  /* 0x0000000800147c82 */ /* 0x000fe20008000000 */
[----:B------:R-:W-:Y:S01]  /*2f30*/  UMOV UR36, UR8 ;  /* 0x0000000800247c82 */ /* 0x000fe20008000000 */
[----:B------:R-:W-:Y:S01]  /*2f40*/  UMOV UR44, UR8 ;  /* 0x00000008002c7c82 */ /* 0x000fe20008000000 */
[----:B------:R-:W-:Y:S01]  /*2f50*/  UMOV UR16, UR8 ;  /* 0x0000000800107c82 */ /* 0x000fe20008000000 */
[----:B------:R-:W-:Y:S01]  /*2f60*/  UMOV UR40, UR8 ;  /* 0x0000000800287c82 */ /* 0x000fe20008000000 */
        /* <DEDUP_REMOVED lines=12> */
[----:B------:R-:W-:Y:S01]  /*3030*/  WARPGROUP.ARRIVE ;  /* 0x00000000000079c5 */ /* 0x000fe20000000000 */
[----:B------:R-:W-:Y:S04]  /*3040*/  STL.64 [R1+0x3e0], R60 ;  /* 0x0003e03c01007387 */ /* 0x000fe80000100a00 */
[----:B------:R-:W-:Y:S01]  /*3050*/  STL.64 [R1+0x3e8], R62 ;  /* 0x0003e83e01007387 */ /* 0x000fe20000100a00 */
[----:B------:R-:W-:Y:S01]  /*3060*/  HGMMA.64x16x16.F32.BF16 R4, gdesc[UR4], RZ, !UPT, gsb0 ;  /* 0x00200000040479f0 */ /* 0x000fe2000c0018ff */
[----:B------:R-:W-:Y:S01]  /*3070*/  UMOV UR6, UR12 ;  /* 0x0000000c00067c82 */ /* 0x000fe20008000000 */
[----:B------:R-:W-:Y:S01]  /*3080*/  UMOV UR7, UR13 ;  /* 0x0000000d00077c82 */ /* 0x000fe20008000000 */
[----:B------:R-:W-:Y:S04]  /*3090*/  STL.64 [R1+0x3f0], R64 ;  /* 0x0003f04001007387 */ /* 0x000fe80000100a00 */
[----:B------:R-:W-:Y:S01]  /*30a0*/  STL.64 [R1+0x3f8], R66 ;  /* 0x0003f84201007387 */ /* 0x000fe20000100a00 */
[----:B------:R-:W-:-:S03]  /*30b0*/  WARPGROUP.DEPBAR.LE gsb0, 0x0 ;  /* 0x00008000000079c5 */ /* 0x000fc60000010000 */
[----:B------:R-:W-:Y:S01]  /*30c0*/  STL.64 [R1+0x360], R4 ;  /* 0x0003600401007387 */ /* 0x000fe20000100a00 */
[----:B------:R-:W-:-:S03]  /*30d0*/  IMAD.MOV.U32 R235, RZ, RZ, R11 ;  /* 0x000000ffffeb7224 */ /* 0x000fc600078e000b */
[----:B------:R-:W-:Y:S04]  /*30e0*/  STL.64 [R1+0x368], R6 ;  /* 0x0003680601007387 */ /* 0x000fe80000100a00 */
[----:B------:R-:W-:Y:S04]  /*30f0*/  STL.64 [R1+0x370], R8 ;  /* 0x0003700801007387 */ /* 0x000fe80000100a00 */
[----:B------:R0:W-:Y:S02]  /*3100*/  STL [R1+0x378], R10 ;  /* 0x0003780a01007387 */ /* 0x0001e40000100800 */
[----:B0-----:R-:W-:-:S06]  /*3110*/  WARPGROUP.ARRIVE ;  /* 0x00000000000079c5 */ /* 0x001fcc0000000000 */
        /* <DEDUP_REMOVED lines=9> */
[----:B------:R-:W-:Y:S02]  /*31b0*/  IMAD.MOV.U32 R234, RZ, RZ, R60 ;  /* 0x000000ffffea7224 */ /* 0x000fe400078e003c */
[----:B------:R-:W-:Y:S02]  /*31c0*/  IMAD.MOV.U32 R233, RZ, RZ, R61 ;  /* 0x000000ffffe97224 */ /* 0x000fe400078e003d */
[----:B------:R-:W-:Y:S02]  /*31d0*/  IMAD.MOV.U32 R232, RZ, RZ, R62 ;  /* 0x000000ffffe87224 */ /* 0x000fe400078e003e */
[----:B------:R-:W-:-:S02]  /*31e0*/  IMAD.MOV.U32 R15, RZ, RZ, R63 ;  /* 0x000000ffff0f7224 */ /* 0x000fc400078e003f */
[----:B------:R-:W-:Y:S02]  /*31f0*/  IMAD.MOV.U32 R14, RZ, RZ, R64 ;  /* 0x000000ffff0e7224 */ /* 0x000fe400078e0040 */
[----:B------:R-:W-:Y:S02]  /*3200*/  IMAD.MOV.U32 R13, RZ, RZ, R65 ;  /* 0x000000ffff0d7224 */ /* 0x000fe400078e0041 */
[----:B------:R-:W-:Y:S02]  /*3210*/  IMAD.MOV.U32 R12, RZ, RZ, R66 ;  /* 0x000000ffff0c7224 */ /* 0x000fe400078e0042 */
[----:B------:R-:W-:Y:S02]  /*3220*/  IMAD.MOV.U32 R2, RZ, RZ, R67 ;  /* 0x000000ffff027224 */ /* 0x000fe400078e0043 */
[----:B------:R-:W-:-:S06]  /*3230*/  WARPGROUP.ARRIVE ;  /* 0x00000000000079c5 */ /* 0x000fcc0000000000 */
        /* <DEDUP_REMOVED lines=38> */
[----:B------:R0:W-:Y:S01]  /*34a0*/  STL.64 [R1+0x78], R66 ;  /* 0x0000784201007387 */ /* 0x0001e20000100a00 */
[----:B------:R-:W-:-:S02]  /*34b0*/  WARPGROUP.DEPBAR.LE gsb0, 0x0 ;  /* 0x00008000000079c5 */ /* 0x000fc40000010000 */
        /* <DEDUP_REMOVED lines=11> */
[----:B------:R-:W-:Y:S01]  /*3570*/  STL [R1+0x970], R231 ;  /* 0x000970e701007387 */ /* 0x000fe20000100800 */
        /* <DEDUP_REMOVED lines=40> */
[----:B0-----:R-:W-:Y:S01]  /*3800*/  WARPGROUP.ARRIVE ;  /* 0x00000000000079c5 */ /* 0x001fe20000000000 */
        /* <DEDUP_REMOVED lines=13> */
[----:B------:R-:W-:Y:S04]  /*38e0*/  STL.64 [R1+0xa28], R70 ;  /* 0x000a284601007387 */ /* 0x000fe80000100a00 */
[----:B------:R-:W-:Y:S01]  /*38f0*/  STL.64 [R1+0xa20], R68 ;  /* 0x000a204401007387 */ /* 0x000fe20000100a00 */
[----:B------:R-:W-:Y:S01]  /*3900*/  HGMMA.64x16x16.F32.BF16 R32, gdesc[UR4], RZ, !UPT, gsb0 ;  /* 0x00200000042079f0 */ /* 0x000fe2000c0018ff */
[----:B------:R-:W-:Y:S01]  /*3910*/  UMOV UR6, UR8 ;  /* 0x0000000800067c82 */ /* 0x000fe20008000000 */
[----:B------:R-:W-:Y:S01]  /*3920*/  UMOV UR7, UR9 ;  /* 0x0000000900077c82 */ /* 0x000fe20008000000 */
[----:B------:R-:W-:Y:S01]  /*3930*/  UMOV UR4, UR8 ;  /* 0x0000000800047c82 */ /* 0x000fe20008000000 */
[----:B------:R-:W-:Y:S01]  /*3940*/  UMOV UR5, UR9 ;  /* 0x0000000900057c82 */ /* 0x000fe20008000000 */
[----:B------:R-:W-:Y:S04]  /*3950*/  STL.64 [R1+0xa18], R66 ;  /* 0x000a184201007387 */ /* 0x000fe80000100a00 */
[----:B------:R0:W-:Y:S01]  /*3960*/  STL.64 [R1+0xa10], R64 ;  /* 0x000a104001007387 */ /* 0x0001e20000100a00 */
[----:B------:R-:W-:-:S02]  /*3970*/  WARPGROUP.DEPBAR.LE gsb0, 0x0 ;  /* 0x00008000000079c5 */ /* 0x000fc40000010000 */
[----:B------:R-:W-:Y:S01]  /*3980*/  WARPGROUP.ARRIVE ;  /* 0x00000000000079c5 */ /* 0x000fe20000000000 */
[----:B------:R-:W-:Y:S04]  /*3990*/  STL.64 [R1+0xa48], R38 ;  /* 0x000a482601007387 */ /* 0x000fe80000100a00 */
[----:B------:R-:W-:Y:S01]  /*39a0*/  STL.64 [R1+0xa40], R36 ;  /* 0x000a402401007387 */ /* 0x000fe20000100a00 */
[----:B------:R-:W-:Y:S01]  /*39b0*/  HGMMA.64x16x16.F32.BF16 R24, gdesc[UR8], RZ, !UPT, gsb0 ;  /* 0x00200000081879f0 */ /* 0x000fe2000c0018ff */
[----:B------:R-:W-:Y:S01]  /*39c0*/  UMOV UR10, UR48 ;  /* 0x00000030000a7c82 */ /* 0x000fe20008000000 */
[----:B------:R-:W-:Y:S01]  /*39d0*/  UMOV UR11, UR49 ;  /* 0x00000031000b7c82 */ /* 0x000fe20008000000 */
[----:B------:R-:W-:Y:S01]  /*39e0*/  STL.64 [R1+0xa38], R34 ;  /* 0x000a382201007387 */ /* 0x000fe20000100a00 */
[----:B------:R-:W-:Y:S01]  /*39f0*/  UMOV UR48, UR32 ;  /* 0x0000002000307c82 */ /* 0x000fe20008000000 */
[----:B------:R-:W-:-:S02]  /*3a00*/  UMOV UR49, UR33 ;  /* 0x0000002100317c82 */ /* 0x000fc40008000000 */
[----:B------:R1:W-:Y:S01]  /*3a10*/  STL.64 [R1+0xa30], R32 ;  /* 0x000a302001007387 */ /* 0x0003e20000100a00 */
[----:B------:R-:W-:Y:S02]  /*3a20*/  WARPGROUP.DEPBAR.LE gsb0, 0x0 ;  /* 0x00008000000079c5 */ /* 0x000fe40000010000 */
[----:B------:R-:W-:-:S06]  /*3a30*/  WARPGROUP.ARRIVE ;  /* 0x00000000000079c5 */ /* 0x000fcc0000000000 */
[----:B------:R-:W-:Y:S01]  /*3a40*/  HGMMA.64x16x16.F32.BF16 R56, gdesc[UR24], RZ, !UPT, gsb0 ;  /* 0x00200000183879f0 */ /* 0x000fe2000c0018ff */
[----:B------:R-:W-:Y:S01]  /*3a50*/  UMOV UR24, UR8 ;  /* 0x0000000800187c82 */ /* 0x000fe20008000000 */
[----:B------:R-:W-:Y:S01]  /*3a60*/  UMOV UR25, UR9 ;  /* 0x0000000900197c82 */ /* 0x000fe20008000000 */
[----:B------:R-:W-:Y:S01]  /*3a70*/  UMOV UR26, UR42 ;  /* 0x0000002a001a7c82 */ /* 0x000fe20008000000 */
[----:B------:R-:W-:Y:S01]  /*3a80*/  UMOV UR27, UR43 ;  /* 0x0000002b001b7c82 */ /* 0x000fe20008000000 */
[----:B------:R-:W-:Y:S01]  /*3a90*/  UMOV UR42, UR34 ;  /* 0x00000022002a7c82 */ /* 0x000fe20008000000 */
[----:B------:R-:W-:Y:S01]  /*3aa0*/  UMOV UR43, UR35 ;  /* 0x00000023002b7c82 */ /* 0x000fe20008000000 */
[----:B------:R-:W-:Y:S01]  /*3ab0*/  UIADD3 UR34, UR60, 0x2, URZ ;  /* 0x000000023c227890 */ /* 0x000fe2000fffe03f */
[----:B------:R-:W-:Y:S01]  /*3ac0*/  UMOV UR35, 0x40000040 ;  /* 0x4000004000237882 */ /* 0x000fe20000000000 */
[----:B------:R-:W-:Y:S02]  /*3ad0*/  WARPGROUP.DEPBAR.LE gsb0, 0x0 ;  /* 0x00008000000079c5 */ /* 0x000fe40000010000 */
[----:B------:R-:W-:-:S06]  /*3ae0*/  WARPGROUP.ARRIVE ;  /* 0x00000000000079c5 */ /* 0x000fcc0000000000 */
[----:B------:R-:W-:Y:S01]  /*3af0*/  HGMMA.64x16x16.F32.BF16 R88, gdesc[UR28], RZ, !UPT, gsb0 ;  /* 0x002000001c5879f0 */ /* 0x000fe2000c0018ff */
[----:B------:R-:W-:Y:S01]  /*3b00*/  UMOV UR28, UR8 ;  /* 0x00000008001c7c82 */ /* 0x000fe20008000000 */
[----:B------:R-:W-:Y:S01]  /*3b10*/  UMOV UR29, UR9 ;  /* 0x00000009001d7c82 */ /* 0x000fe20008000000 */
[----:B------:R-:W-:Y:S01]  /*3b20*/  MOV R0, UR28 ;  /* 0x0000001c00007c02 */ /* 0x000fe20008000f00 */
[----:B------:R-:W-:Y:S01]  /*3b30*/  UMOV UR28, UR6 ;  /* 0x00000006001c7c82 */ /* 0x000fe20008000000 */
[----:B------:R-:W-:Y:S01]  /*3b40*/  MOV R3, UR29 ;  /* 0x0000001d00037c02 */ /* 0x000fe20008000f00 */
[----:B------:R-:W-:Y:S01]  /*3b50*/  UMOV UR29, UR7 ;  /* 0x00000007001d7c82 */ /* 0x000fe20008000000 */
[----:B------:R-:W-:Y:S01]  /*3b60*/  UMOV UR6, UR14 ;  /* 0x0000000e00067c82 */ /* 0x000fe20008000000 */
[----:B------:R-:W-:Y:S01]  /*3b70*/  UMOV UR7, UR15 ;  /* 0x0000000f00077c82 */ /* 0x000fe20008000000 */
[----:B------:R-:W-:Y:S01]  /*3b80*/  UMOV UR30, UR58 ;  /* 0x0000003a001e7c82 */ /* 0x000fe20008000000 */
[----:B------:R-:W-:Y:S01]  /*3b90*/  UMOV UR31, UR59 ;  /* 0x0000003b001f7c82 */ /* 0x000fe20008000000 */
[----:B------:R-:W-:-:S02]  /*3ba0*/  WARPGROUP.DEPBAR.LE gsb0, 0x0 ;  /* 0x00008000000079c5 */ /* 0x000fc40000010000 */
[----:B------:R-:W-:-:S06]  /*3bb0*/  WARPGROUP.ARRIVE ;  /* 0x00000000000079c5 */ /* 0x000fcc0000000000 */
[----:B------:R-:W-:Y:S01]  /*3bc0*/  HGMMA.64x16x16.F32.BF16 R120, gdesc[UR20], RZ, !UPT, gsb0 ;  /* 0x00200000147879f0 */ /* 0x000fe2000c0018ff */
[----:B------:R-:W-:Y:S01]  /*3bd0*/  UMOV UR22, UR12 ;  /* 0x0000000c00167c82 */ /* 0x000fe20008000000 */
[----:B------:R-:W-:Y:S01]  /*3be0*/  UMOV UR23, UR13 ;  /* 0x0000000d00177c82 */ /* 0x000fe20008000000 */
[----:B------:R-:W-:Y:S01]  /*3bf0*/  UMOV UR58, UR22 ;  /* 0x00000016003a7c82 */ /* 0x000fe20008000000 */
[----:B------:R-:W-:Y:S01]  /*3c00*/  UMOV UR59, UR23 ;  /* 0x00000017003b7c82 */ /* 0x000fe20008000000 */
[----:B------:R-:W-:Y:S01]  /*3c10*/  UIADD3 UR14, UR60, 0x202, URZ ;  /* 0x000002023c0e7890 */ /* 0x000fe2000fffe03f */
[----:B------:R-:W-:Y:S01]  /*3c20*/  UMOV UR12, UR32 ;  /* 0x00000020000c7c82 */ /* 0x000fe20008000000 */
[----:B------:R-:W-:Y:S01]  /*3c30*/  UMOV UR13, UR33 ;  /* 0x00000021000d7c82 */ /* 0x000fe20008000000 */
[----:B------:R-:W-:Y:S01]  /*3c40*/  UMOV UR15, 0x40000040 ;  /* 0x40000040000f7882 */ /* 0x000fe20000000000 */
[----:B------:R-:W-:Y:S01]  /*3c50*/  UMOV UR20, UR32 ;  /* 0x0000002000147c82 */ /* 0x000fe20008000000 */
[----:B------:R-:W-:Y:S01]  /*3c60*/  UMOV UR21, UR33 ;  /* 0x0000002100157c82 */ /* 0x000fe20008000000 */
[----:B------:R-:W-:-:S02]  /*3c70*/  WARPGROUP.DEPBAR.LE gsb0, 0x0 ;  /* 0x00008000000079c5 */ /* 0x000fc40000010000 */
[----:B------:R-:W-:-:S06]  /*3c80*/  WARPGROUP.ARRIVE ;  /* 0x00000000000079c5 */ /* 0x000fcc0000000000 */
[----:B------:R-:W-:Y:S01]  /*3c90*/  HGMMA.64x16x16.F32.BF16 R152, gdesc[UR36], RZ, !UPT, gsb0 ;  /* 0x00200000249879f0 */ /* 0x000fe2000c0018ff */
[----:B------:R-:W-:Y:S01]  /*3ca0*/  UIADD3 UR22, UR60, 0x282, URZ ;  /* 0x000002823c167890 */ /* 0x000fe2000fffe03f */
[----:B------:R-:W-:Y:S01]  /*3cb0*/  UMOV UR23, 0x40000040 ;  /* 0x4000004000177882 */ /* 0x000fe20000000000 */
[----:B------:R-:W-:Y:S01]  /*3cc0*/  UMOV UR36, UR32 ;  /* 0x0000002000247c82 */ /* 0x000fe20008000000 */
[----:B------:R-:W-:Y:S01]  /*3cd0*/  UMOV UR37, UR33 ;  /* 0x0000002100257c82 */ /* 0x000fe20008000000 */
[----:B------:R-:W-:Y:S02]  /*3ce0*/  WARPGROUP.DEPBAR.LE gsb0, 0x0 ;  /* 0x00008000000079c5 */ /* 0x000fe40000010000 */
        /* <DEDUP_REMOVED lines=11> */
[----:B0-----:R-:W-:Y:S01]  /*3da0*/  IMAD.MOV.U32 R64, RZ, RZ, R40 ;  /* 0x000000ffff407224 */ /* 0x001fe200078e0028 */
[----:B------:R-:W-:Y:S01]  /*3db0*/  UMOV UR16, UR32 ;  /* 0x0000002000107c82 */ /* 0x000fe20008000000 */
[----:B------:R-:W-:Y:S01]  /*3dc0*/  IMAD.MOV.U32 R65, RZ, RZ, R41 ;  /* 0x000000ffff417224 */ /* 0x000fe200078e0029 */
[----:B------:R-:W-:Y:S01]  /*3dd0*/  UMOV UR17, UR33 ;  /* 0x0000002100117c82 */ /* 0x000fe20008000000 */
[----:B------:R-:W-:Y:S02]  /*3de0*/  WARPGROUP.DEPBAR.LE gsb0, 0x0 ;  /* 0x00008000000079c5 */ /* 0x000fe40000010000 */
[----:B------:R-:W-:-:S06]  /*3df0*/  WARPGROUP.ARRIVE ;  /* 0x00000000000079c5 */ /* 0x000fcc0000000000 */
[----:B------:R-:W-:Y:S01]  /*3e00*/  HGMMA.64x16x16.F32.BF16 R16, gdesc[UR4], RZ, !UPT, gsb0 ;  /* 0x00200000041079f0 */ /* 0x000fe2000c0018ff */
[----:B------:R-:W-:Y:S02]  /*3e10*/  UIADD3 UR6, UR60, 0x82, URZ ;  /* 0x000000823c067890 */ /* 0x000fe4000fffe03f */
[----:B------:R-:W-:Y:S01]  /*3e20*/  UIADD3 UR7, UR60, 0x102, URZ ;  /* 0x000001023c077890 */ /* 0x000fe2000fffe03f */
[----:B------:R-:W-:Y:S02]  /*3e30*/  IMAD.MOV.U32 R66, RZ, RZ, R42 ;  /* 0x000000ffff427224 */ /* 0x000fe400078e002a */
[----:B------:R-:W-:Y:S02]  /*3e40*/  IMAD.MOV.U32 R67, RZ, RZ, R43 ;  /* 0x000000ffff437224 */ /* 0x000fe400078e002b */
[----:B------:R-:W-:Y:S02]  /*3e50*/  IMAD.MOV.U32 R68, RZ, RZ, R44 ;  /* 0x000000ffff447224 */ /* 0x000fe400078e002c */
[----:B------:R-:W-:-:S02]  /*3e60*/  IMAD.MOV.U32 R69, RZ, RZ, R45 ;  /* 0x000000ffff457224 */ /* 0x000fc400078e002d */
[----:B------:R-:W-:Y:S02]  /*3e70*/  IMAD.MOV.U32 R70, RZ, RZ, R46 ;  /* 0x000000ffff467224 */ /* 0x000fe400078e002e */
[----:B------:R-:W-:Y:S01]  /*3e80*/  IMAD.MOV.U32 R71, RZ, RZ, R47 ;  /* 0x000000ffff477224 */ /* 0x000fe200078e002f */
[----:B------:R-:W-:Y:S01]  /*3e90*/  UIADD3 UR18, UR60, 0x482, URZ ;  /* 0x000004823c127890 */ /* 0x000fe2000fffe03f */
[----:B------:R-:W-:Y:S01]  /*3ea0*/  UMOV UR19, 0x40000040 ;  /* 0x4000004000137882 */ /* 0x000fe20000000000 */
[----:B------:R-:W-:Y:S01]  /*3eb0*/  UMOV UR4, UR32 ;  /* 0x0000002000047c82 */ /* 0x000fe20008000000 */
[----:B------:R-:W-:Y:S01]  /*3ec0*/  UMOV UR5, UR33 ;  /* 0x0000002100057c82 */ /* 0x000fe20008000000 */
[----:B------:R-:W-:Y:S02]  /*3ed0*/  WARPGROUP.DEPBAR.LE gsb0, 0x0 ;  /* 0x00008000000079c5 */ /* 0x000fe40000010000 */
[----:B-1----:R-:W-:-:S06]  /*3ee0*/  WARPGROUP.ARRIVE ;  /* 0x00000000000079c5 */ /* 0x002fcc0000000000 */
        /* <DEDUP_REMOVED lines=13> */
[----:B------:R-:W-:Y:S01]  /*3fc0*/  UMOV UR43, UR51 ;  /* 0x00000033002b7c82 */ /* 0x000fe20008000000 */
[----:B------:R-:W-:Y:S02]  /*3fd0*/  WARPGROUP.DEPBAR.LE gsb0, 0x0 ;  /* 0x00008000000079c5 */ /* 0x000fe40000010000 */
[----:B------:R-:W-:Y:S01]  /*3fe0*/  IMAD.MOV.U32 R224, RZ, RZ, R32 ;  /* 0x000000ffffe07224 */ /* 0x000fe200078e0020 */
[----:B------:R-:W-:Y:S01]  /*3ff0*/  UIADD3 UR26, UR60, 0x402, URZ ;  /* 0x000004023c1a7890 */ /* 0x000fe2000fffe03f */
[----:B------:R-:W-:Y:S01]  /*4000*/  IMAD.MOV.U32 R225, RZ, RZ, R33 ;  /* 0x000000ffffe17224 */ /* 0x000fe200078e0021 */
[----:B------:R-:W-:Y:S01]  /*4010*/  UMOV UR27, 0x40000040 ;  /* 0x40000040001b7882 */ /* 0x000fe20000000000 */
[----:B------:R-:W-:Y:S01]  /*4020*/  IMAD.MOV.U32 R226, RZ, RZ, R34 ;  /* 0x000000ffffe27224 */ /* 0x000fe200078e0022 */
[----:B------:R-:W-:Y:S01]  /*4030*/  UMOV UR52, UR32 ;  /* 0x0000002000347c82 */ /* 0x000fe20008000000 */
[----:B------:R-:W-:Y:S01]  /*4040*/  IMAD.MOV.U32 R227, RZ, RZ, R35 ;  /* 0x000000ffffe37224 */ /* 0x000fe200078e0023 */
[----:B------:R-:W-:Y:S01]  /*4050*/  UMOV UR53, UR33 ;  /* 0x0000002100357c82 */ /* 0x000fe20008000000 */
[----:B------:R-:W-:-:S02]  /*4060*/  IMAD.MOV.U32 R228, RZ, RZ, R36 ;  /* 0x000000ffffe47224 */ /* 0x000fc400078e0024 */
[----:B------:R-:W-:Y:S02]  /*4070*/  IMAD.MOV.U32 R229, RZ, RZ, R37 ;  /* 0x000000ffffe57224 */ /* 0x000fe400078e0025 */
[----:B------:R-:W-:Y:S02]  /*4080*/  IMAD.MOV.U32 R230, RZ, RZ, R38 ;  /* 0x000000ffffe67224 */ /* 0x000fe400078e0026 */
[----:B------:R-:W-:Y:S02]  /*4090*/  IMAD.MOV.U32 R231, RZ, RZ, R39 ;  /* 0x000000ffffe77224 */ /* 0x000fe400078e0027 */
[----:B------:R-:W-:-:S06]  /*40a0*/  WARPGROUP.ARRIVE ;  /* 0x00000000000079c5 */ /* 0x000fcc0000000000 */
[----:B------:R-:W-:Y:S01]  /*40b0*/  HGMMA.64x16x16.F32.BF16 R32, gdesc[UR40], RZ, !UPT, gsb0 ;  /* 0x00200000282079f0 */ /* 0x000fe2000c0018ff */
[----:B------:R-:W-:Y:S01]  /*40c0*/  UIADD3 UR50, UR60, 0x182, URZ ;  /* 0x000001823c327890 */ /* 0x000fe2000fffe03f */
[----:B------:R-:W-:Y:S01]  /*40d0*/  UMOV UR51, 0x40000040 ;  /* 0x4000004000337882 */ /* 0x000fe20000000000 */
[----:B------:R-:W-:Y:S01]  /*40e0*/  UMOV UR40, UR32 ;  /* 0x0000002000287c82 */ /* 0x000fe20008000000 */
[----:B------:R-:W-:Y:S01]  /*40f0*/  UMOV UR41, UR33 ;  /* 0x0000002100297c82 */ /* 0x000fe20008000000 */
        /* <DEDUP_REMOVED lines=11> */
[----:B------:R-:W-:Y:S01]  /*41b0*/  R2UR UR29, R3 ;  /* 0x00000000031d72ca */ /* 0x000fe200000e0000 */
[----:B------:R-:W-:Y:S01]  /*41c0*/  UMOV UR30, UR54 ;  /* 0x00000036001e7c82 */ /* 0x000fe20008000000 */
[----:B------:R-:W-:Y:S01]  /*41d0*/  R2UR UR28, R0 ;  /* 0x00000000001c72ca */ /* 0x000fe200000e0000 */
[----:B------:R-:W-:Y:S01]  /*41e0*/  UMOV UR31, UR55 ;  /* 0x00000037001f7c82 */ /* 0x000fe20008000000 */
[----:B------:R-:W-:Y:S02]  /*41f0*/  WARPGROUP.DEPBAR.LE gsb0, 0x0 ;  /* 0x00008000000079c5 */ /* 0x000fe40000010000 */
[----:B------:R-:W-:Y:S02]  /*4200*/  IMAD.MOV.U32 R160, RZ, RZ, R32 ;  /* 0x000000ffffa07224 */ /* 0x000fe400078e0020 */
[----:B------:R-:W-:Y:S02]  /*4210*/  IMAD.MOV.U32 R161, RZ, RZ, R33 ;  /* 0x000000ffffa17224 */ /* 0x000fe400078e0021 */
[----:B------:R-:W-:-:S02]  /*4220*/  IMAD.MOV.U32 R162, RZ, RZ, R34 ;  /* 0x000000ffffa27224 */ /* 0x000fc400078e0022 */
[----:B------:R-:W-:Y:S02]  /*4230*/  IMAD.MOV.U32 R163, RZ, RZ, R35 ;  /* 0x000000ffffa37224 */ /* 0x000fe400078e0023 */
        /* <DEDUP_REMOVED lines=9> */
[----:B------:R-:W-:Y:S01]  /*42d0*/  IMAD.MOV.U32 R128, RZ, RZ, R32 ;  /* 0x000000ffff807224 */ /* 0x000fe200078e0020 */
[----:B------:R-:W-:Y:S01]  /*42e0*/  MOV R129, R33 ;  /* 0x0000002100817202 */ /* 0x000fe20000000f00 */
[----:B------:R-:W-:Y:S02]  /*42f0*/  IMAD.MOV.U32 R130, RZ, RZ, R34 ;  /* 0x000000ffff827224 */ /* 0x000fe400078e0022 */
[----:B------:R-:W-:Y:S02]  /*4300*/  IMAD.MOV.U32 R131, RZ, RZ, R35 ;  /* 0x000000ffff837224 */ /* 0x000fe400078e0023 */
[----:B------:R-:W-:-:S02]  /*4310*/  IMAD.MOV.U32 R132, RZ, RZ, R36 ;  /* 0x000000ffff847224 */ /* 0x000fc400078e0024 */
[----:B------:R-:W-:Y:S02]  /*4320*/  IMAD.MOV.U32 R133, RZ, RZ, R37 ;  /* 0x000000ffff857224 */ /* 0x000fe400078e0025 */
[----:B------:R-:W-:Y:S02]  /*4330*/  IMAD.MOV.U32 R134, RZ, RZ, R38 ;  /* 0x000000ffff867224 */ /* 0x000fe400078e0026 */
[----:B------:R-:W-:Y:S02]  /*4340*/  IMAD.MOV.U32 R135, RZ, RZ, R39 ;  /* 0x000000ffff877224 */ /* 0x000fe400078e0027 */
[----:B------:R-:W-:-:S06]  /*4350*/  WARPGROUP.ARRIVE ;  /* 0x00000000000079c5 */ /* 0x000fcc0000000000 */
[----:B------:R-:W-:Y:S03]  /*4360*/  HGMMA.64x16x16.F32.BF16 R32, gdesc[UR8], RZ, !UPT, gsb0 ;  /* 0x00200000082079f0 */ /* 0x000fe6000c0018ff */
        /* <DEDUP_REMOVED lines=12> */
[----:B------:R-:W-:Y:S04]  /*4430*/  STL.64 [R1+0x3c0], R32 ;  /* 0x0003c02001007387 */ /* 0x000fe80000100a00 */
[----:B------:R-:W-:Y:S04]  /*4440*/  STL.64 [R1+0x3c8], R34 ;  /* 0x0003c82201007387 */ /* 0x000fe80000100a00 */
[----:B------:R-:W-:Y:S04]  /*4450*/  STL.64 [R1+0x3d0], R36 ;  /* 0x0003d02401007387 */ /* 0x000fe80000100a00 */
[----:B------:R-:W-:Y:S04]  /*4460*/  STL.64 [R1+0x3d8], R38 ;  /* 0x0003d82601007387 */ /* 0x000fe80000100a00 */
[----:B------:R-:W2:Y:S04]  /*4470*/  LDL.LU R208, [R1+0x2b8] ;  /* 0x0002b80001d07983 */ /* 0x000ea80000300800 */
[----:B------:R-:W3:Y:S04]  /*4480*/  LDL.LU R209, [R1+0x2bc] ;  /* 0x0002bc0001d17983 */ /* 0x000ee80000300800 */
[----:B------:R-:W4:Y:S04]  /*4490*/  LDL.LU R210, [R1+0xa0] ;  /* 0x0000a00001d27983 */ /* 0x000f280000300800 */
[----:B------:R-:W4:Y:S04]  /*44a0*/  LDL.LU R211, [R1+0xa4] ;  /* 0x0000a40001d37983 */ /* 0x000f280000300800 */
[----:B------:R-:W4:Y:S04]  /*44b0*/  LDL.LU R212, [R1+0xa8] ;  /* 0x0000a80001d47983 */ /* 0x000f280000300800 */
[----:B------:R-:W4:Y:S04]  /*44c0*/  LDL.LU R213, [R1+0xac] ;  /* 0x0000ac0001d57983 */ /* 0x000f280000300800 */
[----:B------:R-:W4:Y:S04]  /*44d0*/  LDL.LU R214, [R1+0xb0] ;  /* 0x0000b00001d67983 */ /* 0x000f280000300800 */
[----:B------:R-:W4:Y:S01]  /*44e0*/  LDL.LU R215, [R1+0xb4] ;  /* 0x0000b40001d77983 */ /* 0x000f220000300800 */
[----:B------:R-:W-:-:S06]  /*44f0*/  WARPGROUP.ARRIVE ;  /* 0x00000000000079c5 */ /* 0x000fcc0000000000 */
[----:B------:R-:W-:Y:S03]  /*4500*/  HGMMA.64x16x16.F32.BF16 R80, gdesc[UR32], R80, gsb0 ;  /* 0x00200000205079f0 */ /* 0x000fe60008001850 */
[----:B------:R-:W-:Y:S02]  /*4510*/  WARPGROUP.DEPBAR.LE gsb0, 0x0 ;  /* 0x00008000000079c5 */ /* 0x000fe40000010000 */
[----:B------:R0:W-:Y:S04]  /*4520*/  STL.64 [R1+0x420], R80 ;  /* 0x0004205001007387 */ /* 0x0001e80000100a00 */
[----:B------:R1:W-:Y:S04]  /*4530*/  STL.64 [R1+0x428], R82 ;  /* 0x0004285201007387 */ /* 0x0003e80000100a00 */
[----:B------:R1:W-:Y:S04]  /*4540*/  STL.64 [R1+0x430], R84 ;  /* 0x0004305401007387 */ /* 0x0003e80000100a00 */
[----:B------:R1:W-:Y:S01]  /*4550*/  STL.64 [R1+0x438], R86 ;  /* 0x0004385601007387 */ /* 0x0003e20000100a00 */
[----:B0-----:R-:W-:-:S02]  /*4560*/  IMAD.MOV.U32 R80, RZ, RZ, R114 ;  /* 0x000000ffff507224 */ /* 0x001fc400078e0072 */
[----:B------:R-:W-:Y:S02]  /*4570*/  IMAD.MOV.U32 R81, RZ, RZ, R115 ;  /* 0x000000ffff517224 */ /* 0x000fe400078e0073 */
[----:B------:R-:W-:Y:S02]  /*4580*/  IMAD.MOV.U32 R114, RZ, RZ, R146 ;  /* 0x000000ffff727224 */ /* 0x000fe400078e0092 */
[----:B-1----:R-:W-:Y:S01]  /*4590*/  IMAD.MOV.U32 R82, RZ, RZ, R116 ;  /* 0x000000ffff527224 */ /* 0x002fe200078e0074 */
[----:B------:R-:W-:Y:S01]  /*45a0*/  MOV R85, R119 ;  /* 0x0000007700557202 */ /* 0x000fe20000000f00 */
        /* <DEDUP_REMOVED lines=17> */
[----:B--2---:R-:W-:Y:S02]  /*46c0*/  IMAD.MOV.U32 R176, RZ, RZ, R208 ;  /* 0x000000ffffb07224 */ /* 0x004fe400078e00d0 */
[----:B------:R-:W2:Y:S01]  /*46d0*/  LDL.LU R208, [R1+0xb8] ;  /* 0x0000b80001d07983 */ /* 0x000ea20000300800 */
[----:B---3--:R-:W-:-:S03]  /*46e0*/  IMAD.MOV.U32 R177, RZ, RZ, R209 ;  /* 0x000000ffffb17224 */ /* 0x008fc600078e00d1 */
[----:B------:R-:W3:Y:S01]  /*46f0*/  LDL.LU R209, [R1+0xbc] ;  /* 0x0000bc0001d17983 */ /* 0x000ee20000300800 */
[----:B----4-:R-:W-:-:S03]  /*4700*/  IMAD.MOV.U32 R178, RZ, RZ, R210 ;  /* 0x000000ffffb27224 */ /* 0x010fc600078e00d2 */
[----:B------:R-:W4:Y:S01]  /*4710*/  LDL.LU R210, [R1+0x1a0] ;  /* 0x0001a00001d27983 */ /* 0x000f220000300800 */
[----:B------:R-:W-:-:S03]  /*4720*/  IMAD.MOV.U32 R179, RZ, RZ, R211 ;  /* 0x000000ffffb37224 */ /* 0x000fc600078e00d3 */
[----:B------:R-:W4:Y:S01]  /*4730*/  LDL.LU R211, [R1+0x1a4] ;  /* 0x0001a40001d37983 */ /* 0x000f220000300800 */
[----:B------:R-:W-:-:S03]  /*4740*/  IMAD.MOV.U32 R180, RZ, RZ, R212 ;  /* 0x000000ffffb47224 */ /* 0x000fc600078e00d4 */
[----:B------:R-:W4:Y:S01]  /*4750*/  LDL.LU R212, [R1+0x1a8] ;  /* 0x0001a80001d47983 */ /* 0x000f220000300800 */
[----:B------:R-:W-:-:S03]  /*4760*/  IMAD.MOV.U32 R181, RZ, RZ, R213 ;  /* 0x000000ffffb57224 */ /* 0x000fc600078e00d5 */
[----:B------:R-:W4:Y:S01]  /*4770*/  LDL.LU R213, [R1+0x1ac] ;  /* 0x0001ac0001d57983 */ /* 0x000f220000300800 */
[----:B------:R-:W-:-:S03]  /*4780*/  IMAD.MOV.U32 R182, RZ, RZ, R214 ;  /* 0x000000ffffb67224 */ /* 0x000fc600078e00d6 */
[----:B------:R-:W4:Y:S01]  /*4790*/  LDL.LU R214, [R1+0x1b0] ;  /* 0x0001b00001d67983 */ /* 0x000f220000300800 */
[----:B------:R-:W-:-:S03]  /*47a0*/  MOV R183, R215 ;  /* 0x000000d700b77202 */ /* 0x000fc60000000f00 */
[----:B------:R-:W4:Y:S01]  /*47b0*/  LDL.LU R215, [R1+0x1b4] ;  /* 0x0001b40001d77983 */ /* 0x000f220000300800 */
[----:B------:R-:W-:Y:S01]  /*47c0*/  WARPGROUP.ARRIVE ;  /* 0x00000000000079c5 */ /* 0x000fe20000000000 */
[----:B------:R-:W-:Y:S01]  /*47d0*/  UMOV UR58, UR6 ;  /* 0x00000006003a7c82 */ /* 0x000fe20008000000 */
[----:B------:R-:W-:-:S04]  /*47e0*/  UMOV UR59, 0x40000040 ;  /* 0x40000040003b7882 */ /* 0x000fc80000000000 */
[----:B------:R-:W-:Y:S03]  /*47f0*/  HGMMA.64x16x16.F32.BF16 R80, gdesc[UR56], R80, gsb0 ;  /* 0x00200000385079f0 */ /* 0x000fe60008001850 */
[----:B------:R-:W-:Y:S02]  /*4800*/  WARPGROUP.DEPBAR.LE gsb0, 0x0 ;  /* 0x00008000000079c5 */ /* 0x000fe40000010000 */
[----:B------:R0:W-:Y:S04]  /*4810*/  STL.64 [R1+0x3a0], R80 ;  /* 0x0003a05001007387 */ /* 0x0001e80000100a00 */
[----:B------:R-:W-:Y:S04]  /*4820*/  STL.64 [R1+0x3a8], R82 ;  /* 0x0003a85201007387 */ /* 0x000fe80000100a00 */
[----:B------:R-:W-:Y:S04]  /*4830*/  STL.64 [R1+0x3b0], R84 ;  /* 0x0003b05401007387 */ /* 0x000fe80000100a00 */
[----:B------:R1:W-:Y:S01]  /*4840*/  STL.64 [R1+0x3b8], R86 ;  /* 0x0003b85601007387 */ /* 0x0003e20000100a00 */
[----:B0-----:R-:W-:-:S02]  /*4850*/  IMAD.MOV.U32 R80, RZ, RZ, R114 ;  /* 0x000000ffff507224 */ /* 0x001fc400078e0072 */
[----:B------:R-:W-:Y:S02]  /*4860*/  IMAD.MOV.U32 R81, RZ, RZ, R115 ;  /* 0x000000ffff517224 */ /* 0x000fe400078e0073 */
[----:B------:R-:W-:Y:S02]  /*4870*/  IMAD.MOV.U32 R114, RZ, RZ, R146 ;  /* 0x000000ffff727224 */ /* 0x000fe400078e0092 */
[----:B-1----:R-:W-:Y:S02]  /*4880*/  IMAD.MOV.U32 R86, RZ, RZ, R144 ;  /* 0x000000ffff567224 */ /* 0x002fe400078e0090 */
        /* <DEDUP_REMOVED lines=11> */
[----:B------:R-:W-:Y:S01]  /*4940*/  IMAD.MOV.U32 R83, RZ, RZ, R117 ;  /* 0x000000ffff537224 */ /* 0x000fe200078e0075 */
[----:B------:R-:W-:Y:S01]  /*4950*/  MOV R117, R149 ;  /* 0x0000009500757202 */ /* 0x000fe20000000f00 */
[----:B------:R-:W-:Y:S02]  /*4960*/  IMAD.MOV.U32 R116, RZ, RZ, R148 ;  /* 0x000000ffff747224 */ /* 0x000fe400078e0094 */
[----:B------:R-:W-:Y:S02]  /*4970*/  IMAD.MOV.U32 R84, RZ, RZ, R118 ;  /* 0x000000ffff547224 */ /* 0x000fe400078e0076 */
[----:B------:R-:W-:-:S02]  /*4980*/  IMAD.MOV.U32 R85, RZ, RZ, R119 ;  /* 0x000000ffff557224 */ /* 0x000fc400078e0077 */
[----:B------:R-:W-:Y:S02]  /*4990*/  IMAD.MOV.U32 R118, RZ, RZ, R150 ;  /* 0x000000ffff767224 */ /* 0x000fe400078e0096 */
[----:B------:R-:W-:Y:S02]  /*49a0*/  IMAD.MOV.U32 R119, RZ, RZ, R151 ;  /* 0x000000ffff777224 */ /* 0x000fe400078e0097 */
[----:B--2---:R-:W-:Y:S02]  /*49b0*/  IMAD.MOV.U32 R182, RZ, RZ, R208 ;  /* 0x000000ffffb67224 */ /* 0x004fe400078e00d0 */
[----:B------:R-:W2:Y:S01]  /*49c0*/  LDL.LU R208, [R1+0x1b8] ;  /* 0x0001b80001d07983 */ /* 0x000ea20000300800 */
[----:B---3--:R-:W-:-:S03]  /*49d0*/  MOV R183, R209 ;  /* 0x000000d100b77202 */ /* 0x008fc60000000f00 */
        /* <DEDUP_REMOVED lines=13> */
[----:B------:R-:W-:Y:S01]  /*4ab0*/  WARPGROUP.ARRIVE ;  /* 0x00000000000079c5 */ /* 0x000fe20000000000 */
[----:B------:R-:W-:Y:S01]  /*4ac0*/  UMOV UR8, UR32 ;  /* 0x0000002000087c82 */ /* 0x000fe20008000000 */
[----:B------:R-:W-:Y:S01]  /*4ad0*/  UMOV UR9, UR33 ;  /* 0x0000002100097c82 */ /* 0x000fe20008000000 */
[----:B------:R-:W-:Y:S01]  /*4ae0*/  UMOV UR10, UR7 ;  /* 0x00000007000a7c82 */ /* 0x000fe20008000000 */
[----:B------:R-:W-:Y:S02]  /*4af0*/  UMOV UR11, 0x40000040 ;  /* 0x40000040000b7882 */ /* 0x000fe40000000000 */
[----:B------:R-:W-:Y:S03]  /*4b00*/  HGMMA.64x16x16.F32.BF16 R80, gdesc[UR8], R80, gsb0 ;  /* 0x00200000085079f0 */ /* 0x000fe60008001850 */
[----:B------:R-:W-:-:S02]  /*4b10*/  WARPGROUP.DEPBAR.LE gsb0, 0x0 ;  /* 0x00008000000079c5 */ /* 0x000fc40000010000 */
[----:B------:R0:W-:Y:S04]  /*4b20*/  STL.64 [R1+0x320], R80 ;  /* 0x0003205001007387 */ /* 0x0001e80000100a00 */
[----:B------:R1:W-:Y:S04]  /*4b30*/  STL.64 [R1+0x328], R82 ;  /* 0x0003285201007387 */ /* 0x0003e80000100a00 */
        /* <DEDUP_REMOVED lines=10> */
[----:B------:R-:W-:Y:S01]  /*4be0*/  IMAD.MOV.U32 R116, RZ, RZ, R148 ;  /* 0x000000ffff747224 */ /* 0x000fe200078e0094 */
[----:B------:R-:W-:Y:S01]  /*4bf0*/  MOV R85, R119 ;  /* 0x0000007700557202 */ /* 0x000fe20000000f00 */
[----:B------:R-:W-:Y:S02]  /*4c00*/  IMAD.MOV.U32 R84, RZ, RZ, R118 ;  /* 0x000000ffff547224 */ /* 0x000fe400078e0076 */
[----:B------:R-:W-:Y:S02]  /*4c10*/  IMAD.MOV.U32 R117, RZ, RZ, R149 ;  /* 0x000000ffff757224 */ /* 0x000fe400078e0095 */
[----:B------:R-:W-:Y:S02]  /*4c20*/  IMAD.MOV.U32 R118, RZ, RZ, R150 ;  /* 0x000000ffff767224 */ /* 0x000fe400078e0096 */
[----:B------:R-:W-:Y:S01]  /*4c30*/  IMAD.MOV.U32 R119, RZ, RZ, R151 ;  /* 0x000000ffff777224 */ /* 0x000fe200078e0097 */
[----:B------:R-:W-:-:S06]  /*4c40*/  WARPGROUP.ARRIVE ;  /* 0x00000000000079c5 */ /* 0x000fcc0000000000 */
[----:B------:R-:W-:Y:S01]  /*4c50*/  HGMMA.64x16x16.F32.BF16 R80, gdesc[UR48], R80, gsb0 ;  /* 0x00200000305079f0 */ /* 0x000fe20008001850 */
[----:B--2---:R-:W-:Y:S02]  /*4c60*/  IMAD.MOV.U32 R144, RZ, RZ, R208 ;  /* 0x000000ffff907224 */ /* 0x004fe400078e00d0 */
[----:B------:R-:W2:Y:S01]  /*4c70*/  LDL.LU R208, [R1+0x238] ;  /* 0x0002380001d07983 */ /* 0x000ea20000300800 */
[----:B---3--:R-:W-:-:S03]  /*4c80*/  IMAD.MOV.U32 R145, RZ, RZ, R209 ;  /* 0x000000ffff917224 */ /* 0x008fc600078e00d1 */
[----:B------:R-:W3:Y:S01]  /*4c90*/  LDL.LU R209, [R1+0x23c] ;  /* 0x00023c0001d17983 */ /* 0x000ee20000300800 */
[----:B----4-:R-:W-:-:S03]  /*4ca0*/  IMAD.MOV.U32 R146, RZ, RZ, R210 ;  /* 0x000000ffff927224 */ /* 0x010fc600078e00d2 */
[----:B------:R-:W4:Y:S01]  /*4cb0*/  LDL.LU R210, [R1+0x120] ;  /* 0x0001200001d27983 */ /* 0x000f220000300800 */
[----:B------:R-:W-:-:S03]  /*4cc0*/  MOV R147, R211 ;  /* 0x000000d300937202 */ /* 0x000fc60000000f00 */
        /* <DEDUP_REMOVED lines=9> */
[----:B------:R-:W-:-:S03]  /*4d60*/  WARPGROUP.DEPBAR.LE gsb0, 0x0 ;  /* 0x00008000000079c5 */ /* 0x000fc60000010000 */
[----:B------:R-:W-:Y:S04]  /*4d70*/  STL.64 [R1+0x2a0], R80 ;  /* 0x0002a05001007387 */ /* 0x000fe80000100a00 */
[----:B------:R-:W-:Y:S04]  /*4d80*/  STL.64 [R1+0x2a8], R82 ;  /* 0x0002a85201007387 */ /* 0x000fe80000100a00 */
[----:B------:R0:W-:Y:S04]  /*4d90*/  STL.64 [R1+0x2b0], R84 ;  /* 0x0002b05401007387 */ /* 0x0001e80000100a00 */
[----:B------:R2:W-:Y:S01]  /*4da0*/  STL.64 [R1+0x2b8], R86 ;  /* 0x0002b85601007387 */ /* 0x0005e20000100a00 */
[----:B0-----:R-:W-:-:S02]  /*4db0*/  IMAD.MOV.U32 R84, RZ, RZ, R150 ;  /* 0x000000ffff547224 */ /* 0x001fc400078e0096 */
[----:B------:R-:W-:Y:S01]  /*4dc0*/  IMAD.MOV.U32 R85, RZ, RZ, R151 ;  /* 0x000000ffff557224 */ /* 0x000fe200078e0097 */
[----:B------:R-:W4:Y:S04]  /*4dd0*/  LDL.LU R150, [R1+0x138] ;  /* 0x0001380001967983 */ /* 0x000f280000300800 */
[----:B------:R-:W4:Y:S01]  /*4de0*/  LDL.LU R151, [R1+0x13c] ;  /* 0x00013c0001977983 */ /* 0x000f220000300800 */
        /* <DEDUP_REMOVED lines=14> */
[----:B---3--:R-:W-:-:S03]  /*4ed0*/  IMAD.MOV.U32 R87, RZ, RZ, R209 ;  /* 0x000000ffff577224 */ /* 0x008fc600078e00d1 */
[----:B------:R-:W2:Y:S01]  /*4ee0*/  LDL.LU R209, [R1+0x24] ;  /* 0x0000240001d17983 */ /* 0x000ea20000300800 */
[----:B----4-:R-:W-:-:S03]  /*4ef0*/  IMAD.MOV.U32 R144, RZ, RZ, R210 ;  /* 0x000000ffff907224 */ /* 0x010fc600078e00d2 */
[----:B------:R-:W2:Y:S01]  /*4f00*/  LDL.LU R210, [R1+0x28] ;  /* 0x0000280001d27983 */ /* 0x000ea20000300800 */
[----:B------:R-:W-:-:S03]  /*4f10*/  IMAD.MOV.U32 R145, RZ, RZ, R211 ;  /* 0x000000ffff917224 */ /* 0x000fc600078e00d3 */
[----:B------:R-:W2:Y:S01]  /*4f20*/  LDL.LU R211, [R1+0x2c] ;  /* 0x00002c0001d37983 */ /* 0x000ea20000300800 */
[----:B------:R-:W-:-:S03]  /*4f30*/  IMAD.MOV.U32 R146, RZ, RZ, R212 ;  /* 0x000000ffff927224 */ /* 0x000fc600078e00d4 */
[----:B------:R-:W2:Y:S01]  /*4f40*/  LDL.LU R212, [R1+0x30] ;  /* 0x0000300001d47983 */ /* 0x000ea20000300800 */
[----:B------:R-:W-:-:S03]  /*4f50*/  MOV R147, R213 ;  /* 0x000000d500937202 */ /* 0x000fc60000000f00 */
[----:B------:R-:W2:Y:S01]  /*4f60*/  LDL.LU R213, [R1+0x34] ;  /* 0x0000340001d57983 */ /* 0x000ea20000300800 */
[----:B------:R-:W-:-:S03]  /*4f70*/  IMAD.MOV.U32 R148, RZ, RZ, R214 ;  /* 0x000000ffff947224 */ /* 0x000fc600078e00d6 */
[----:B------:R-:W2:Y:S01]  /*4f80*/  LDL.LU R214, [R1+0x38] ;  /* 0x0000380001d67983 */ /* 0x000ea20000300800 */
[----:B------:R-:W-:-:S03]  /*4f90*/  IMAD.MOV.U32 R149, RZ, RZ, R215 ;  /* 0x000000ffff957224 */ /* 0x000fc600078e00d7 */
[----:B------:R-:W2:Y:S01]  /*4fa0*/  LDL.LU R215, [R1+0x3c] ;  /* 0x00003c0001d77983 */ /* 0x000ea20000300800 */
[----:B------:R-:W-:-:S03]  /*4fb0*/  WARPGROUP.ARRIVE ;  /* 0x00000000000079c5 */ /* 0x000fc60000000000 */
[----:B------:R-:W3:Y:S03]  /*4fc0*/  LDL.LU R40, [R1+0xb2c] ;  /* 0x000b2c0001287983 */ /* 0x000ee60000300800 */
[----:B------:R-:W-:Y:S01]  /*4fd0*/  HGMMA.64x16x16.F32.BF16 R80, gdesc[UR12], R80, gsb0 ;  /* 0x002000000c5079f0 */ /* 0x000fe20008001850 */
[----:B------:R-:W3:Y:S04]  /*4fe0*/  LDL.LU R41, [R1+0xb28] ;  /* 0x000b280001297983 */ /* 0x000ee80000300800 */
[----:B------:R-:W3:Y:S04]  /*4ff0*/  LDL.LU R42, [R1+0xb24] ;  /* 0x000b2400012a7983 */ /* 0x000ee80000300800 */
[----:B------:R-:W3:Y:S01]  /*5000*/  LDL.LU R43, [R1+0xb20] ;  /* 0x000b2000012b7983 */ /* 0x000ee20000300800 */
[----:B------:R-:W-:-:S03]  /*5010*/  IMAD.MOV.U32 R32, RZ, RZ, R48 ;  /* 0x000000ffff207224 */ /* 0x000fc600078e0030 */
[----:B------:R-:W3:Y:S01]  /*5020*/  LDL.LU R44, [R1+0xb1c] ;  /* 0x000b1c00012c7983 */ /* 0x000ee20000300800 */
[----:B------:R-:W-:-:S03]  /*5030*/  MOV R33, R49 ;  /* 0x0000003100217202 */ /* 0x000fc60000000f00 */
[----:B------:R-:W3:Y:S01]  /*5040*/  LDL.LU R45, [R1+0xb18] ;  /* 0x000b1800012d7983 */ /* 0x000ee20000300800 */
[----:B------:R-:W-:-:S03]  /*5050*/  IMAD.MOV.U32 R34, RZ, RZ, R50 ;  /* 0x000000ffff227224 */ /* 0x000fc600078e0032 */
[----:B------:R-:W3:Y:S01]  /*5060*/  LDL.LU R46, [R1+0xb14] ;  /* 0x000b1400012e7983 */ /* 0x000ee20000300800 */
[----:B------:R-:W-:-:S03]  /*5070*/  IMAD.MOV.U32 R35, RZ, RZ, R51 ;  /* 0x000000ffff237224 */ /* 0x000fc600078e0033 */
[----:B------:R-:W3:Y:S01]  /*5080*/  LDL.LU R47, [R1+0xb10] ;  /* 0x000b1000012f7983 */ /* 0x000ee20000300800 */
[----:B------:R-:W-:-:S03]  /*5090*/  IMAD.MOV.U32 R36, RZ, RZ, R52 ;  /* 0x000000ffff247224 */ /* 0x000fc600078e0034 */
[----:B------:R-:W4:Y:S01]  /*50a0*/  LDL.LU R48, [R1+0xb0c] ;  /* 0x000b0c0001307983 */ /* 0x000f220000300800 */
[----:B------:R-:W-:-:S03]  /*50b0*/  IMAD.MOV.U32 R37, RZ, RZ, R53 ;  /* 0x000000ffff257224 */ /* 0x000fc600078e0035 */
[----:B------:R-:W4:Y:S01]  /*50c0*/  LDL.LU R49, [R1+0xb08] ;  /* 0x000b080001317983 */ /* 0x000f220000300800 */
[----:B------:R-:W-:-:S03]  /*50d0*/  IMAD.MOV.U32 R38, RZ, RZ, R54 ;  /* 0x000000ffff267224 */ /* 0x000fc600078e0036 */
[----:B------:R-:W4:Y:S01]  /*50e0*/  LDL.LU R50, [R1+0xb04] ;  /* 0x000b040001327983 */ /* 0x000f220000300800 */
[----:B------:R-:W-:-:S03]  /*50f0*/  IMAD.MOV.U32 R39, RZ, RZ, R55 ;  /* 0x000000ffff277224 */ /* 0x000fc600078e0037 */
[----:B------:R-:W4:Y:S04]  /*5100*/  LDL.LU R51, [R1+0xb00] ;  /* 0x000b000001337983 */ /* 0x000f280000300800 */
[----:B------:R-:W4:Y:S04]  /*5110*/  LDL.LU R52, [R1+0xafc] ;  /* 0x000afc0001347983 */ /* 0x000f280000300800 */
[----:B------:R-:W4:Y:S01]  /*5120*/  LDL.LU R53, [R1+0xaf8] ;  /* 0x000af80001357983 */ /* 0x000f220000300800 */
[----:B------:R-:W-:Y:S02]  /*5130*/  WARPGROUP.DEPBAR.LE gsb0, 0x0 ;  /* 0x00008000000079c5 */ /* 0x000fe40000010000 */
[----:B------:R-:W-:Y:S01]  /*5140*/  WARPGROUP.ARRIVE ;  /* 0x00000000000079c5 */ /* 0x000fe20000000000 */
[----:B------:R-:W4:Y:S04]  /*5150*/  LDL.LU R54, [R1+0xaf4] ;  /* 0x000af40001367983 */ /* 0x000f280000300800 */
[----:B------:R-:W4:Y:S01]  /*5160*/  LDL.LU R55, [R1+0xaf0] ;  /* 0x000af00001377983 */ /* 0x000f220000300800 */
[----:B------:R-:W-:Y:S03]  /*5170*/  HGMMA.64x16x16.F32.BF16 R112, gdesc[UR20], R112, gsb0 ;  /* 0x00200000147079f0 */ /* 0x000fe60008001870 */
[----:B------:R-:W-:-:S02]  /*5180*/  WARPGROUP.DEPBAR.LE gsb0, 0x0 ;  /* 0x00008000000079c5 */ /* 0x000fc40000010000 */
[----:B------:R-:W-:-:S06]  /*5190*/  WARPGROUP.ARRIVE ;  /* 0x00000000000079c5 */ /* 0x000fcc0000000000 */
[----:B------:R-:W-:Y:S03]  /*51a0*/  HGMMA.64x16x16.F32.BF16 R144, gdesc[UR36], R144, gsb0 ;  /* 0x00200000249079f0 */ /* 0x000fe60008001890 */
[----:B------:R-:W-:Y:S02]  /*51b0*/  WARPGROUP.DEPBAR.LE gsb0, 0x0 ;  /* 0x00008000000079c5 */ /* 0x000fe40000010000 */
[----:B------:R-:W-:-:S06]  /*51c0*/  WARPGROUP.ARRIVE ;  /* 0x00000000000079c5 */ /* 0x000fcc0000000000 */
[----:B------:R-:W-:Y:S01]  /*51d0*/  HGMMA.64x16x16.F32.BF16 R176, gdesc[UR44], R176, gsb0 ;  /* 0x002000002cb079f0 */ /* 0x000fe200080018b0 */
[----:B------:R-:W-:Y:S04]  /*51e0*/  STL.64 [R1+0x220], R80 ;  /* 0x0002205001007387 */ /* 0x000fe80000100a00 */
[----:B------:R-:W-:Y:S04]  /*51f0*/  STL.64 [R1+0x228], R82 ;  /* 0x0002285201007387 */ /* 0x000fe80000100a00 */
[----:B------:R-:W-:Y:S04]  /*5200*/  STL.64 [R1+0x230], R84 ;  /* 0x0002305401007387 */ /* 0x000fe80000100a00 */
[----:B------:R0:W-:Y:S04]  /*5210*/  STL.64 [R1+0x238], R86 ;  /* 0x0002385601007387 */ /* 0x0001e80000100a00 */
[----:B0-----:R-:W3:Y:S04]  /*5220*/  LDL.LU.64 R86, [R1+0xae8] ;  /* 0x000ae80001567983 */ /* 0x001ee80000300a00 */
[----:B------:R-:W3:Y:S04]  /*5230*/  LDL.LU.64 R84, [R1+0xae0] ;  /* 0x000ae00001547983 */ /* 0x000ee80000300a00 */
[----:B------:R-:W3:Y:S04]  /*5240*/  LDL.LU.64 R82, [R1+0xad8] ;  /* 0x000ad80001527983 */ /* 0x000ee80000300a00 */
[----:B------:R-:W3:Y:S01]  /*5250*/  LDL.LU.64 R80, [R1+0xad0] ;  /* 0x000ad00001507983 */ /* 0x000ee20000300a00 */
[----:B------:R-:W-:-:S03]  /*5260*/  WARPGROUP.DEPBAR.LE gsb0, 0x0 ;  /* 0x00008000000079c5 */ /* 0x000fc60000010000 */
[----:B------:R-:W-:Y:S04]  /*5270*/  STL.64 [R1+0x1a0], R112 ;  /* 0x0001a07001007387 */ /* 0x000fe80000100a00 */
[----:B------:R-:W-:Y:S04]  /*5280*/  STL.64 [R1+0x1a8], R114 ;  /* 0x0001a87201007387 */ /* 0x000fe80000100a00 */
[----:B------:R-:W-:Y:S04]  /*5290*/  STL.64 [R1+0x1b0], R116 ;  /* 0x0001b07401007387 */ /* 0x000fe80000100a00 */
[----:B------:R0:W-:Y:S04]  /*52a0*/  STL.64 [R1+0x1b8], R118 ;  /* 0x0001b87601007387 */ /* 0x0001e80000100a00 */
[----:B0-----:R-:W4:Y:S04]  /*52b0*/  LDL.LU.64 R118, [R1+0xac8] ;  /* 0x000ac80001767983 */ /* 0x001f280000300a00 */
[----:B------:R-:W4:Y:S04]  /*52c0*/  LDL.LU.64 R116, [R1+0xac0] ;  /* 0x000ac00001747983 */ /* 0x000f280000300a00 */
[----:B------:R-:W4:Y:S04]  /*52d0*/  LDL.LU.64 R114, [R1+0xab8] ;  /* 0x000ab80001727983 */ /* 0x000f280000300a00 */
[----:B------:R-:W4:Y:S01]  /*52e0*/  LDL.LU.64 R112, [R1+0xab0] ;  /* 0x000ab00001707983 */ /* 0x000f220000300a00 */
[----:B--2---:R-:W-:-:S06]  /*52f0*/  WARPGROUP.ARRIVE ;  /* 0x00000000000079c5 */ /* 0x004fcc0000000000 */
[----:B------:R-:W-:Y:S01]  /*5300*/  HGMMA.64x16x16.F32.BF16 R208, gdesc[UR24], R208, gsb0 ;  /* 0x0020000018d079f0 */ /* 0x000fe200080018d0 */
[----:B------:R-:W-:Y:S04]  /*5310*/  STL.64 [R1+0x120], R144 ;  /* 0x0001209001007387 */ /* 0x000fe80000100a00 */
[----:B------:R-:W-:Y:S04]  /*5320*/  STL.64 [R1+0x128], R146 ;  /* 0x0001289201007387 */ /* 0x000fe80000100a00 */
[----:B------:R-:W-:Y:S04]  /*5330*/  STL.64 [R1+0x130], R148 ;  /* 0x0001309401007387 */ /* 0x000fe80000100a00 */
[----:B------:R0:W-:Y:S04]  /*5340*/  STL.64 [R1+0x138], R150 ;  /* 0x0001389601007387 */ /* 0x0001e80000100a00 */
[----:B0-----:R-:W2:Y:S04]  /*5350*/  LDL.LU.64 R150, [R1+0xaa8] ;  /* 0x000aa80001967983 */ /* 0x001ea80000300a00 */
[----:B------:R-:W2:Y:S04]  /*5360*/  LDL.LU.64 R148, [R1+0xaa0] ;  /* 0x000aa00001947983 */ /* 0x000ea80000300a00 */
[----:B------:R-:W2:Y:S04]  /*5370*/  LDL.LU.64 R146, [R1+0xa98] ;  /* 0x000a980001927983 */ /* 0x000ea80000300a00 */
[----:B------:R-:W2:Y:S04]  /*5380*/  LDL.LU.64 R144, [R1+0xa90] ;  /* 0x000a900001907983 */ /* 0x000ea80000300a00 */
[----:B------:R-:W-:Y:S04]  /*5390*/  STL.64 [R1+0xa0], R176 ;  /* 0x0000a0b001007387 */ /* 0x000fe80000100a00 */
[----:B------:R-:W-:Y:S04]  /*53a0*/  STL.64 [R1+0xa8], R178 ;  /* 0x0000a8b201007387 */ /* 0x000fe80000100a00 */
[----:B------:R-:W-:Y:S04]  /*53b0*/  STL.64 [R1+0xb0], R180 ;  /* 0x0000b0b401007387 */ /* 0x000fe80000100a00 */
[----:B------:R0:W-:Y:S01]  /*53c0*/  STL.64 [R1+0xb8], R182 ;  /* 0x0000b8b601007387 */ /* 0x0001e20000100a00 */
[----:B------:R-:W-:-:S03]  /*53d0*/  WARPGROUP.DEPBAR.LE gsb0, 0x0 ;  /* 0x00008000000079c5 */ /* 0x000fc60000010000 */
[----:B0-----:R-:W3:Y:S04]  /*53e0*/  LDL.LU.64 R182, [R1+0xa88] ;  /* 0x000a880001b67983 */ /* 0x001ee80000300a00 */
[----:B------:R-:W3:Y:S04]  /*53f0*/  LDL.LU.64 R180, [R1+0xa80] ;  /* 0x000a800001b47983 */ /* 0x000ee80000300a00 */
[----:B------:R-:W3:Y:S04]  /*5400*/  LDL.LU.64 R178, [R1+0xa78] ;  /* 0x000a780001b27983 */ /* 0x000ee80000300a00 */
[----:B------:R-:W3:Y:S04]  /*5410*/  LDL.LU.64 R176, [R1+0xa70] ;  /* 0x000a700001b07983 */ /* 0x000ee80000300a00 */
        /* <DEDUP_REMOVED lines=8> */
[----:B------:R-:W-:Y:S01]  /*54a0*/  UIADD3 UR54, UR60, 0x502, URZ ;  /* 0x000005023c367890 */ /* 0x000fe2000fffe03f */
[----:B------:R-:W-:Y:S01]  /*54b0*/  UMOV UR55, 0x40000040 ;  /* 0x4000004000377882 */ /* 0x000fe20000000000 */
[----:B------:R-:W-:Y:S01]  /*54c0*/  UIADD3 UR6, UR60, 0x582, URZ ;  /* 0x000005823c067890 */ /* 0x000fe2000fffe03f */
[----:B------:R-:W-:Y:S01]  /*54d0*/  UMOV UR7, 0x40000040 ;  /* 0x4000004000077882 */ /* 0x000fe20000000000 */
[----:B------:R-:W-:Y:S01]  /*54e0*/  UIADD3 UR42, UR60, 0x602, URZ ;  /* 0x000006023c2a7890 */ /* 0x000fe2000fffe03f */
[----:B------:R-:W-:Y:S01]  /*54f0*/  UMOV UR43, 0x40000040 ;  /* 0x40000040002b7882 */ /* 0x000fe20000000000 */
[----:B------:R-:W-:Y:S01]  /*5500*/  UIADD3 UR30, UR60, 0x682, URZ ;  /* 0x000006823c1e7890 */ /* 0x000fe2000fffe03f */
[----:B------:R-:W-:Y:S01]  /*5510*/  UMOV UR28, UR32 ;  /* 0x00000020001c7c82 */ /* 0x000fe20008000000 */
[----:B------:R-:W-:Y:S01]  /*5520*/  UMOV UR29, UR33 ;  /* 0x00000021001d7c82 */ /* 0x000fe20008000000 */
[----:B------:R-:W-:Y:S01]  /*5530*/  UMOV UR31, 0x40000040 ;  /* 0x40000040001f7882 */ /* 0x000fe20000000000 */
[----:B----4-:R-:W-:-:S06]  /*5540*/  WARPGROUP.ARRIVE ;  /* 0x00000000000079c5 */ /* 0x010fcc0000000000 */
[----:B------:R-:W-:Y:S03]  /*5550*/  HGMMA.64x16x16.F32.BF16 R208, gdesc[UR16], R208, gsb0 ;  /* 0x0020000010d079f0 */ /* 0x000fe600080018d0 */
[----:B------:R-:W-:Y:S02]  /*5560*/  WARPGROUP.DEPBAR.LE gsb0, 0x0 ;  /* 0x00008000000079c5 */ /* 0x000fe40000010000 */
[----:B---3--:R-:W-:-:S06]  /*5570*/  WARPGROUP.ARRIVE ;  /* 0x00000000000079c5 */ /* 0x008fcc0000000000 */
[----:B------:R-:W-:Y:S03]  /*5580*/  HGMMA.64x16x16.F32.BF16 R176, gdesc[UR52], R176, gsb0 ;  /* 0x0020000034b079f0 */ /* 0x000fe600080018b0 */
[----:B------:R-:W-:Y:S02]  /*5590*/  WARPGROUP.DEPBAR.LE gsb0, 0x0 ;  /* 0x00008000000079c5 */ /* 0x000fe40000010000 */
[----:B--2---:R-:W-:-:S06]  /*55a0*/  WARPGROUP.ARRIVE ;  /* 0x00000000000079c5 */ /* 0x004fcc0000000000 */
[----:B------:R-:W-:Y:S03]  /*55b0*/  HGMMA.64x16x16.F32.BF16 R144, gdesc[UR4], R144, gsb0 ;  /* 0x00200000049079f0 */ /* 0x000fe60008001890 */
[----:B------:R-:W-:Y:S02]  /*55c0*/  WARPGROUP.DEPBAR.LE gsb0, 0x0 ;  /* 0x00008000000079c5 */ /* 0x000fe40000010000 */
[----:B------:R-:W-:-:S06]  /*55d0*/  WARPGROUP.ARRIVE ;  /* 0x00000000000079c5 */ /* 0x000fcc0000000000 */
[----:B------:R-:W-:Y:S03]  /*55e0*/  HGMMA.64x16x16.F32.BF16 R112, gdesc[UR40], R112, gsb0 ;  /* 0x00200000287079f0 */ /* 0x000fe60008001870 */
[----:B------:R-:W-:Y:S02]  /*55f0*/  WARPGROUP.DEPBAR.LE gsb0, 0x0 ;  /* 0x00008000000079c5 */ /* 0x000fe40000010000 */
[----:B------:R-:W-:-:S06]  /*5600*/  WARPGROUP.ARRIVE ;  /* 0x00000000000079c5 */ /* 0x000fcc0000000000 */
[----:B------:R-:W-:Y:S01]  /*5610*/  HGMMA.64x16x16.F32.BF16 R80, gdesc[UR28], R80, gsb0 ;  /* 0x002000001c5079f0 */ /* 0x000fe20008001850 */
[----:B------:R-:W-:Y:S01]  /*5620*/  UMOV UR56, UR58 ;  /* 0x0000003a00387c82 */ /* 0x000fe20008000000 */
[----:B------:R-:W-:Y:S01]  /*5630*/  UMOV UR58, UR10 ;  /* 0x0000000a003a7c82 */ /* 0x000fe20008000000 */
[----:B------:R-:W-:Y:S01]  /*5640*/  UIADD3 UR10, UR60, 0x702, URZ ;  /* 0x000007023c0a7890 */ /* 0x000fe2000fffe03f */
[----:B------:R-:W-:Y:S01]  /*5650*/  UMOV UR57, UR59 ;  /* 0x0000003b00397c82 */ /* 0x000fe20008000000 */
[----:B------:R-:W-:Y:S01]  /*5660*/  UMOV UR59, UR11 ;  /* 0x0000000b003b7c82 */ /* 0x000fe20008000000 */
[----:B------:R-:W-:Y:S01]  /*5670*/  UMOV UR8, UR32 ;  /* 0x0000002000087c82 */ /* 0x000fe20008000000 */
[----:B------:R-:W-:Y:S01]  /*5680*/  UMOV UR9, UR33 ;  /* 0x0000002100097c82 */ /* 0x000fe20008000000 */
[----:B------:R-:W-:Y:S01]  /*5690*/  UMOV UR11, 0x40000040 ;  /* 0x40000040000b7882 */ /* 0x000fe20000000000 */
[----:B------:R-:W-:Y:S02]  /*56a0*/  WARPGROUP.DEPBAR.LE gsb0, 0x0 ;  /* 0x00008000000079c5 */ /* 0x000fe40000010000 */
[----:B------:R-:W-:-:S06]  /*56b0*/  WARPGROUP.ARRIVE ;  /* 0x00000000000079c5 */ /* 0x000fcc0000000000 */
[----:B------:R-:W-:Y:S01]  /*56c0*/  HGMMA.64x16x16.F32.BF16 R48, gdesc[UR8], R48, gsb0 ;  /* 0x00200000083079f0 */ /* 0x000fe20008001830 */
[----:B------:R-:W-:Y:S01]  /*56d0*/  UIADD3 UR4, UR61, 0x402, URZ ;  /* 0x000004023d047890 */ /* 0x000fe2000fffe03f */
[----:B------:R-:W-:-:S06]  /*56e0*/  UMOV UR9, 0x40000040 ;  /* 0x4000004000097882 */ /* 0x000fcc0000000000 */
[----:B------:R-:W-:Y:S01]  /*56f0*/  UMOV UR8, UR4 ;  /* 0x0000000400087c82 */ /* 0x000fe20008000000 */
[----:B------:R-:W-:Y:S02]  /*5700*/  WARPGROUP.DEPBAR.LE gsb0, 0x0 ;  /* 0x00008000000079c5 */ /* 0x000fe40000010000 */
[----:B------:R-:W-:-:S06]  /*5710*/  WARPGROUP.ARRIVE ;  /* 0x00000000000079c5 */ /* 0x000fcc0000000000 */
[----:B------:R-:W-:Y:S01]  /*5720*/  HGMMA.64x16x16.F32.BF16 R40, gdesc[UR8], R40, gsb0 ;  /* 0x00200000082879f0 */ /* 0x000fe20008001828 */
[----:B------:R-:W-:Y:S04]  /*5730*/  STL.64 [R1+0x8c8], R214 ;  /* 0x0008c8d601007387 */ /* 0x000fe80000100a00 */
[----:B------:R-:W-:Y:S04]  /*5740*/  STL.64 [R1+0x8c0], R212 ;  /* 0x0008c0d401007387 */ /* 0x000fe80000100a00 */
[----:B------:R-:W-:Y:S04]  /*5750*/  STL.64 [R1+0x8b8], R210 ;  /* 0x0008b8d201007387 */ /* 0x000fe80000100a00 */
[----:B------:R0:W-:Y:S04]  /*5760*/  STL.64 [R1+0x8b0], R208 ;  /* 0x0008b0d001007387 */ /* 0x0001e80000100a00 */
[----:B0-----:R-:W2:Y:S04]  /*5770*/  LDL.LU R208, [R1] ;  /* 0x0000000001d07983 */ /* 0x001ea80000300800 */
[----:B------:R-:W2:Y:S04]  /*5780*/  LDL.LU R209, [R1+0x4] ;  /* 0x0000040001d17983 */ /* 0x000ea80000300800 */
[----:B------:R-:W2:Y:S04]  /*5790*/  LDL.LU R210, [R1+0x8] ;  /* 0x0000080001d27983 */ /* 0x000ea80000300800 */
[----:B------:R-:W2:Y:S04]  /*57a0*/  LDL.LU R211, [R1+0xc] ;  /* 0x00000c0001d37983 */ /* 0x000ea80000300800 */
[----:B------:R-:W2:Y:S04]  /*57b0*/  LDL.LU R212, [R1+0x10] ;  /* 0x0000100001d47983 */ /* 0x000ea80000300800 */
[----:B------:R-:W2:Y:S04]  /*57c0*/  LDL.LU R213, [R1+0x14] ;  /* 0x0000140001d57983 */ /* 0x000ea80000300800 */
[----:B------:R-:W2:Y:S04]  /*57d0*/  LDL.LU R214, [R1+0x18] ;  /* 0x0000180001d67983 */ /* 0x000ea80000300800 */
[----:B------:R-:W2:Y:S01]  /*57e0*/  LDL.LU R215, [R1+0x1c] ;  /* 0x00001c0001d77983 */ /* 0x000ea20000300800 */
[----:B------:R-:W-:-:S02]  /*57f0*/  WARPGROUP.DEPBAR.LE gsb0, 0x0 ;  /* 0x00008000000079c5 */ /* 0x000fc40000010000 */
[----:B------:R-:W-:Y:S01]  /*5800*/  WARPGROUP.ARRIVE ;  /* 0x00000000000079c5 */ /* 0x000fe20000000000 */
[----:B------:R-:W-:Y:S01]  /*5810*/  UMOV UR28, UR8 ;  /* 0x00000008001c7c82 */ /* 0x000fe20008000000 */
[----:B------:R-:W-:-:S04]  /*5820*/  UMOV UR29, UR9 ;  /* 0x00000009001d7c82 */ /* 0x000fc80008000000 */
[----:B------:R-:W-:Y:S01]  /*5830*/  HGMMA.64x16x16.F32.BF16 R72, gdesc[UR28], R72, gsb0 ;  /* 0x002000001c4879f0 */ /* 0x000fe20008001848 */
[----:B------:R-:W-:Y:S01]  /*5840*/  UMOV UR40, UR8 ;  /* 0x0000000800287c82 */ /* 0x000fe20008000000 */
[----:B------:R-:W-:Y:S01]  /*5850*/  UMOV UR41, UR9 ;  /* 0x0000000900297c82 */ /* 0x000fe20008000000 */
[----:B------:R-:W-:Y:S02]  /*5860*/  WARPGROUP.DEPBAR.LE gsb0, 0x0 ;  /* 0x00008000000079c5 */ /* 0x000fe40000010000 */
[----:B------:R-:W-:-:S06]  /*5870*/  WARPGROUP.ARRIVE ;  /* 0x00000000000079c5 */ /* 0x000fcc0000000000 */
        /* <DEDUP_REMOVED lines=19> */
[----:B--2---:R-:W-:-:S06]  /*59b0*/  WARPGROUP.ARRIVE ;  /* 0x00000000000079c5 */ /* 0x004fcc0000000000 */
        /* <DEDUP_REMOVED lines=8> */
[----:B------:R-:W-:Y:S04]  /*5a40*/  STL.64 [R1+0x8e8], R182 ;  /* 0x0008e8b601007387 */ /* 0x000fe80000100a00 */
[----:B------:R-:W-:Y:S04]  /*5a50*/  STL.64 [R1+0x8e0], R180 ;  /* 0x0008e0b401007387 */ /* 0x000fe80000100a00 */
[----:B------:R-:W-:Y:S04]  /*5a60*/  STL.64 [R1+0x8d8], R178 ;  /* 0x0008d8b201007387 */ /* 0x000fe80000100a00 */
[----:B------:R-:W-:Y:S04]  /*5a70*/  STL.64 [R1+0x8d0], R176 ;  /* 0x0008d0b001007387 */ /* 0x000fe80000100a00 */
[----:B------:R-:W-:Y:S01]  /*5a80*/  STL.64 [R1+0x908], R150 ;  /* 0x0009089601007387 */ /* 0x000fe20000100a00 */
[----:B------:R-:W-:-:S02]  /*5a90*/  WARPGROUP.DEPBAR.LE gsb0, 0x0 ;  /* 0x00008000000079c5 */ /* 0x000fc40000010000 */
[----:B------:R-:W-:-:S06]  /*5aa0*/  WARPGROUP.ARRIVE ;  /* 0x00000000000079c5 */ /* 0x000fcc0000000000 */
[----:B------:R-:W-:Y:S01]  /*5ab0*/  HGMMA.64x16x16.F32.BF16 R64, gdesc[UR36], R64, gsb0 ;  /* 0x00200000244079f0 */ /* 0x000fe20008001840 */
[----:B------:R-:W-:Y:S04]  /*5ac0*/  STL.64 [R1+0x900], R148 ;  /* 0x0009009401007387 */ /* 0x000fe80000100a00 */
[----:B------:R-:W-:Y:S04]  /*5ad0*/  STL.64 [R1+0x8f8], R146 ;  /* 0x0008f89201007387 */ /* 0x000fe80000100a00 */
[----:B------:R0:W-:Y:S04]  /*5ae0*/  STL.64 [R1+0x8f0], R144 ;  /* 0x0008f09001007387 */ /* 0x0001e80000100a00 */
[----:B------:R-:W-:Y:S04]  /*5af0*/  STL.64 [R1+0x928], R118 ;  /* 0x0009287601007387 */ /* 0x000fe80000100a00 */
[----:B------:R-:W-:Y:S04]  /*5b00*/  STL.64 [R1+0x920], R116 ;  /* 0x0009207401007387 */ /* 0x000fe80000100a00 */
[----:B------:R-:W-:Y:S04]  /*5b10*/  STL.64 [R1+0x918], R114 ;  /* 0x0009187201007387 */ /* 0x000fe80000100a00 */
[----:B------:R-:W-:Y:S04]  /*5b20*/  STL.64 [R1+0x910], R112 ;  /* 0x0009107001007387 */ /* 0x000fe80000100a00 */
[----:B------:R-:W-:Y:S04]  /*5b30*/  STL.64 [R1+0x948], R86 ;  /* 0x0009485601007387 */ /* 0x000fe80000100a00 */
[----:B------:R-:W-:Y:S04]  /*5b40*/  STL.64 [R1+0x940], R84 ;  /* 0x0009405401007387 */ /* 0x000fe80000100a00 */
[----:B------:R-:W-:Y:S04]  /*5b50*/  STL.64 [R1+0x938], R82 ;  /* 0x0009385201007387 */ /* 0x000fe80000100a00 */
[----:B------:R1:W-:Y:S04]  /*5b60*/  STL.64 [R1+0x930], R80 ;  /* 0x0009305001007387 */ /* 0x0003e80000100a00 */
[----:B------:R-:W-:Y:S04]  /*5b70*/  STL.64 [R1+0x968], R54 ;  /* 0x0009683601007387 */ /* 0x000fe80000100a00 */
[----:B------:R-:W-:Y:S04]  /*5b80*/  STL.64 [R1+0x960], R52 ;  /* 0x0009603401007387 */ /* 0x000fe80000100a00 */
[----:B------:R-:W-:Y:S04]  /*5b90*/  STL.64 [R1+0x958], R50 ;  /* 0x0009583201007387 */ /* 0x000fe80000100a00 */
[----:B------:R-:W-:Y:S04]  /*5ba0*/  STL.64 [R1+0x950], R48 ;  /* 0x0009503001007387 */ /* 0x000fe80000100a00 */
[----:B------:R-:W-:Y:S04]  /*5bb0*/  STL.64 [R1], R208 ;  /* 0x000000d001007387 */ /* 0x000fe80000100a00 */
[----:B------:R-:W-:Y:S04]  /*5bc0*/  STL.64 [R1+0x8], R210 ;  /* 0x000008d201007387 */ /* 0x000fe80000100a00 */
[----:B------:R-:W-:Y:S04]  /*5bd0*/  STL.64 [R1+0x10], R212 ;  /* 0x000010d401007387 */ /* 0x000fe80000100a00 */
[----:B------:R-:W-:Y:S04]  /*5be0*/  STL.64 [R1+0x18], R214 ;  /* 0x000018d601007387 */ /* 0x000fe80000100a00 */
[----:B------:R-:W-:Y:S04]  /*5bf0*/  STL.64 [R1+0x80], R32 ;  /* 0x0000802001007387 */ /* 0x000fe80000100a00 */
[----:B------:R-:W-:Y:S04]  /*5c00*/  STL.64 [R1+0x88], R34 ;  /* 0x0000882201007387 */ /* 0x000fe80000100a00 */
[----:B------:R-:W-:Y:S01]  /*5c10*/  STL.64 [R1+0x90], R36 ;  /* 0x0000902401007387 */ /* 0x000fe20000100a00 */
[----:B------:R-:W-:-:S03]  /*5c20*/  WARPGROUP.DEPBAR.LE gsb0, 0x0 ;  /* 0x00008000000079c5 */ /* 0x000fc60000010000 */
[----:B------:R-:W-:Y:S04]  /*5c30*/  STL.64 [R1+0x98], R38 ;  /* 0x0000982601007387 */ /* 0x000fe80000100a00 */
[----:B0-----:R-:W2:Y:S04]  /*5c40*/  LDL.LU R144, [R1+0x3e0] ;  /* 0x0003e00001907983 */ /* 0x001ea80000300800 */
[----:B------:R-:W2:Y:S04]  /*5c50*/  LDL.LU R145, [R1+0x3e4] ;  /* 0x0003e40001917983 */ /* 0x000ea80000300800 */
[----:B------:R0:W-:Y:S04]  /*5c60*/  STL.64 [R1+0x100], R64 ;  /* 0x0001004001007387 */ /* 0x0001e80000100a00 */
[----:B------:R3:W-:Y:S04]  /*5c70*/  STL.64 [R1+0x108], R66 ;  /* 0x0001084201007387 */ /* 0x0007e80000100a00 */
[----:B------:R4:W-:Y:S04]  /*5c80*/  STL.64 [R1+0x110], R68 ;  /* 0x0001104401007387 */ /* 0x0009e80000100a00 */
[----:B------:R4:W-:Y:S04]  /*5c90*/  STL.64 [R1+0x118], R70 ;  /* 0x0001184601007387 */ /* 0x0009e80000100a00 */
[----:B------:R-:W2:Y:S04]  /*5ca0*/  LDL.LU R146, [R1+0x3e8] ;  /* 0x0003e80001927983 */ /* 0x000ea80000300800 */
[----:B------:R-:W2:Y:S04]  /*5cb0*/  LDL.LU R147, [R1+0x3ec] ;  /* 0x0003ec0001937983 */ /* 0x000ea80000300800 */
[----:B------:R-:W2:Y:S04]  /*5cc0*/  LDL.LU R148, [R1+0x3f0] ;  /* 0x0003f00001947983 */ /* 0x000ea80000300800 */
[----:B------:R-:W2:Y:S04]  /*5cd0*/  LDL.LU R149, [R1+0x3f4] ;  /* 0x0003f40001957983 */ /* 0x000ea80000300800 */
[----:B------:R-:W2:Y:S04]  /*5ce0*/  LDL.LU R150, [R1+0x3f8] ;  /* 0x0003f80001967983 */ /* 0x000ea80000300800 */
[----:B------:R-:W2:Y:S04]  /*5cf0*/  LDL.LU R151, [R1+0x3fc] ;  /* 0x0003fc0001977983 */ /* 0x000ea80000300800 */
[----:B-1----:R-:W2:Y:S04]  /*5d00*/  LDL.LU R80, [R1+0x300] ;  /* 0x0003000001507983 */ /* 0x002ea80000300800 */
[----:B------:R-:W2:Y:S04]  /*5d10*/  LDL.LU R81, [R1+0x304] ;  /* 0x0003040001517983 */ /* 0x000ea80000300800 */
[----:B------:R-:W2:Y:S04]  /*5d20*/  LDL.LU R82, [R1+0x308] ;  /* 0x0003080001527983 */ /* 0x000ea80000300800 */
[----:B------:R-:W2:Y:S04]  /*5d30*/  LDL.LU R83, [R1+0x30c] ;  /* 0x00030c0001537983 */ /* 0x000ea80000300800 */
[----:B------:R-:W2:Y:S04]  /*5d40*/  LDL.LU R84, [R1+0x310] ;  /* 0x0003100001547983 */ /* 0x000ea80000300800 */
[----:B------:R-:W2:Y:S04]  /*5d50*/  LDL.LU R85, [R1+0x314] ;  /* 0x0003140001557983 */ /* 0x000ea80000300800 */
[----:B------:R-:W2:Y:S04]  /*5d60*/  LDL.LU R86, [R1+0x318] ;  /* 0x0003180001567983 */ /* 0x000ea80000300800 */
[----:B------:R-:W2:Y:S04]  /*5d70*/  LDL.LU R87, [R1+0x31c] ;  /* 0x00031c0001577983 */ /* 0x000ea80000300800 */
[----:B0-----:R-:W2:Y:S04]  /*5d80*/  LDL.LU R64, [R1+0x200] ;  /* 0x0002000001407983 */ /* 0x001ea80000300800 */
[----:B------:R-:W2:Y:S04]  /*5d90*/  LDL.LU R65, [R1+0x204] ;  /* 0x0002040001417983 */ /* 0x000ea80000300800 */
[----:B---3--:R-:W2:Y:S04]  /*5da0*/  LDL.LU R66, [R1+0x208] ;  /* 0x0002080001427983 */ /* 0x008ea80000300800 */
[----:B------:R-:W2:Y:S04]  /*5db0*/  LDL.LU R67, [R1+0x20c] ;  /* 0x00020c0001437983 */ /* 0x000ea80000300800 */
[----:B----4-:R-:W2:Y:S04]  /*5dc0*/  LDL.LU R68, [R1+0x210] ;  /* 0x0002100001447983 */ /* 0x010ea80000300800 */
[----:B------:R-:W2:Y:S04]  /*5dd0*/  LDL.LU R69, [R1+0x214] ;  /* 0x0002140001457983 */ /* 0x000ea80000300800 */
[----:B------:R-:W2:Y:S04]  /*5de0*/  LDL.LU R70, [R1+0x218] ;  /* 0x0002180001467983 */ /* 0x000ea80000300800 */
[----:B------:R-:W2:Y:S04]  /*5df0*/  LDL.LU R71, [R1+0x21c] ;  /* 0x00021c0001477983 */ /* 0x000ea80000300800 */
[----:B------:R-:W3:Y:S04]  /*5e00*/  LDL.LU R32, [R1+0x180] ;  /* 0x0001800001207983 */ /* 0x000ee80000300800 */
[----:B------:R-:W3:Y:S04]  /*5e10*/  LDL.LU R33, [R1+0x184] ;  /* 0x0001840001217983 */ /* 0x000ee80000300800 */
[----:B------:R-:W3:Y:S04]  /*5e20*/  LDL.LU R34, [R1+0x188] ;  /* 0x0001880001227983 */ /* 0x000ee80000300800 */
[----:B------:R-:W3:Y:S04]  /*5e30*/  LDL.LU R35, [R1+0x18c] ;  /* 0x00018c0001237983 */ /* 0x000ee80000300800 */
[----:B------:R-:W3:Y:S04]  /*5e40*/  LDL.LU R36, [R1+0x190] ;  /* 0x0001900001247983 */ /* 0x000ee80000300800 */
[----:B------:R-:W3:Y:S04]  /*5e50*/  LDL.LU R37, [R1+0x194] ;  /* 0x0001940001257983 */ /* 0x000ee80000300800 */
[----:B------:R-:W3:Y:S04]  /*5e60*/  LDL.LU R38, [R1+0x198] ;  /* 0x0001980001267983 */ /* 0x000ee80000300800 */
[----:B------:R-:W3:Y:S04]  /*5e70*/  LDL.LU R39, [R1+0x19c] ;  /* 0x00019c0001277983 */ /* 0x000ee80000300800 */
[----:B------:R-:W4:Y:S04]  /*5e80*/  LDL.LU R48, [R1+0x280] ;  /* 0x0002800001307983 */ /* 0x000f280000300800 */
        /* <DEDUP_REMOVED lines=22> */
[----:B------:R-:W4:Y:S01]  /*5ff0*/  LDL.LU R119, [R1+0x41c] ;  /* 0x00041c0001777983 */ /* 0x000f220000300800 */
[----:B------:R-:W-:Y:S01]  /*6000*/  UMOV UR20, UR8 ;  /* 0x0000000800147c82 */ /* 0x000fe20008000000 */
[----:B------:R-:W-:Y:S01]  /*6010*/  UMOV UR21, UR9 ;  /* 0x0000000900157c82 */ /* 0x000fe20008000000 */
[----:B------:R-:W-:Y:S01]  /*6020*/  UMOV UR12, UR8 ;  /* 0x00000008000c7c82 */ /* 0x000fe20008000000 */
[----:B------:R-:W-:Y:S01]  /*6030*/  UMOV UR13, UR9 ;  /* 0x00000009000d7c82 */ /* 0x000fe20008000000 */
        /* <DEDUP_REMOVED lines=9> */
[----:B---3--:R-:W-:-:S06]  /*60d0*/  WARPGROUP.ARRIVE ;  /* 0x00000000000079c5 */ /* 0x008fcc0000000000 */
[----:B------:R-:W-:Y:S03]  /*60e0*/  HGMMA.64x16x16.F32.BF16 R32, gdesc[UR20], R32, gsb0 ;  /* 0x00200000142079f0 */ /* 0x000fe60008001820 */
[----:B------:R-:W-:Y:S02]  /*60f0*/  WARPGROUP.DEPBAR.LE gsb0, 0x0 ;  /* 0x00008000000079c5 */ /* 0x000fe40000010000 */
[----:B--2---:R-:W-:-:S06]  /*6100*/  WARPGROUP.ARRIVE ;  /* 0x00000000000079c5 */ /* 0x004fcc0000000000 */
[----:B------:R-:W-:Y:S03]  /*6110*/  HGMMA.64x16x16.F32.BF16 R64, gdesc[UR12], R64, gsb0 ;  /* 0x002000000c4079f0 */ /* 0x000fe60008001840 */
[----:B------:R-:W-:Y:S02]  /*6120*/  WARPGROUP.DEPBAR.LE gsb0, 0x0 ;  /* 0x00008000000079c5 */ /* 0x000fe40000010000 */
[----:B----4-:R-:W-:-:S06]  /*6130*/  WARPGROUP.ARRIVE ;  /* 0x00000000000079c5 */ /* 0x010fcc0000000000 */
[----:B------:R-:W-:Y:S01]  /*6140*/  HGMMA.64x16x16.F32.BF16 R48, gdesc[UR48], R48, gsb0 ;  /* 0x00200000303079f0 */ /* 0x000fe20008001830 */
        /* <DEDUP_REMOVED lines=9> */
[----:B------:R-:W-:-:S06]  /*61e0*/  WARPGROUP.ARRIVE ;  /* 0x00000000000079c5 */ /* 0x000fcc0000000000 */
[----:B------:R-:W-:Y:S01]  /*61f0*/  HGMMA.64x16x16.F32.BF16 R80, gdesc[UR56], R80, gsb0 ;  /* 0x00200000385079f0 */ /* 0x000fe20008001850 */
        /* <DEDUP_REMOVED lines=18> */
[----:B------:R-:W-:Y:S01]  /*6320*/  IMAD.MOV.U32 R183, RZ, RZ, R235 ;  /* 0x000000ffffb77224 */ /* 0x000fe200078e00eb */
[----:B------:R-:W-:Y:S01]  /*6330*/  UMOV UR56, UR32 ;  /* 0x0000002000387c82 */ /* 0x000fe20008000000 */
[----:B------:R-:W-:Y:S01]  /*6340*/  UMOV UR57, UR33 ;  /* 0x0000002100397c82 */ /* 0x000fe20008000000 */
[----:B------:R-:W-:Y:S01]  /*6350*/  UMOV UR58, UR40 ;  /* 0x00000028003a7c82 */ /* 0x000fe20008000000 */
[----:B------:R-:W-:Y:S01]  /*6360*/  UMOV UR59, UR41 ;  /* 0x00000029003b7c82 */ /* 0x000fe20008000000 */
[----:B------:R-:W-:Y:S04]  /*6370*/  STL.64 [R1+0x180], R32 ;  /* 0x0001802001007387 */ /* 0x000fe80000100a00 */
[----:B------:R-:W-:Y:S04]  /*6380*/  STL.64 [R1+0x188], R34 ;  /* 0x0001882201007387 */ /* 0x000fe80000100a00 */
[----:B------:R-:W-:Y:S04]  /*6390*/  STL.64 [R1+0x190], R36 ;  /* 0x0001902401007387 */ /* 0x000fe80000100a00 */
[----:B------:R0:W-:Y:S04]  /*63a0*/  STL.64 [R1+0x198], R38 ;  /* 0x0001982601007387 */ /* 0x0001e80000100a00 */
[----:B0-----:R-:W2:Y:S04]  /*63b0*/  LDL.LU.64 R38, [R1+0xa48] ;  /* 0x000a480001267983 */ /* 0x001ea80000300a00 */
[----:B------:R-:W2:Y:S04]  /*63c0*/  LDL.LU.64 R36, [R1+0xa40] ;  /* 0x000a400001247983 */ /* 0x000ea80000300a00 */
[----:B------:R-:W2:Y:S04]  /*63d0*/  LDL.LU.64 R34, [R1+0xa38] ;  /* 0x000a380001227983 */ /* 0x000ea80000300a00 */
[----:B------:R-:W2:Y:S01]  /*63e0*/  LDL.LU.64 R32, [R1+0xa30] ;  /* 0x000a300001207983 */ /* 0x000ea20000300a00 */
[----:B------:R-:W-:-:S02]  /*63f0*/  WARPGROUP.DEPBAR.LE gsb0, 0x0 ;  /* 0x00008000000079c5 */ /* 0x000fc40000010000 */
        /* <DEDUP_REMOVED lines=9> */
[----:B------:R-:W3:Y:S04]  /*6490*/  LDL.LU.64 R64, [R1+0xa10] ;  /* 0x000a100001407983 */ /* 0x000ee80000300a00 */
[----:B------:R-:W-:Y:S04]  /*64a0*/  STL.64 [R1+0x280], R48 ;  /* 0x0002803001007387 */ /* 0x000fe80000100a00 */
        /* <DEDUP_REMOVED lines=12> */
[----:B------:R1:W-:Y:S04]  /*6570*/  STL.64 [R1+0x408], R114 ;  /* 0x0004087201007387 */ /* 0x0003e80000100a00 */
[----:B------:R4:W-:Y:S04]  /*6580*/  STL.64 [R1+0x410], R116 ;  /* 0x0004107401007387 */ /* 0x0009e80000100a00 */
[----:B------:R4:W-:Y:S04]  /*6590*/  STL.64 [R1+0x418], R118 ;  /* 0x0004187601007387 */ /* 0x0009e80000100a00 */
[----:B------:R4:W-:Y:S04]  /*65a0*/  STL.64 [R1+0x3e0], R144 ;  /* 0x0003e09001007387 */ /* 0x0009e80000100a00 */
[----:B------:R4:W-:Y:S04]  /*65b0*/  STL.64 [R1+0x3e8], R146 ;  /* 0x0003e89201007387 */ /* 0x0009e80000100a00 */
[----:B------:R4:W-:Y:S01]  /*65c0*/  STL.64 [R1+0x3f0], R148 ;  /* 0x0003f09401007387 */ /* 0x0009e20000100a00 */
[----:B------:R-:W-:-:S03]  /*65d0*/  WARPGROUP.DEPBAR.LE gsb0, 0x0 ;  /* 0x00008000000079c5 */ /* 0x000fc60000010000 */
[----:B------:R4:W-:Y:S01]  /*65e0*/  STL.64 [R1+0x3f8], R150 ;  /* 0x0003f89601007387 */ /* 0x0009e20000100a00 */
[----:B------:R-:W-:-:S03]  /*65f0*/  WARPGROUP.ARRIVE ;  /* 0x00000000000079c5 */ /* 0x000fc60000000000 */
[----:B0-----:R-:W2:Y:S04]  /*6600*/  LDL.LU.64 R112, [R1+0x1e0] ;  /* 0x0001e00001707983 */ /* 0x001ea80000300a00 */
[----:B-1----:R-:W2:Y:S04]  /*6610*/  LDL.LU.64 R114, [R1+0x1e8] ;  /* 0x0001e80001727983 */ /* 0x002ea80000300a00 */
[----:B----4-:R-:W2:Y:S04]  /*6620*/  LDL.LU.64 R116, [R1+0x1f0] ;  /* 0x0001f00001747983 */ /* 0x010ea80000300a00 */
[----:B------:R0:W-:Y:S01]  /*6630*/  STL.64 [R1+0x360], R176 ;  /* 0x000360b001007387 */ /* 0x0001e20000100a00 */
[----:B------:R-:W-:-:S03]  /*6640*/  UMOV UR56, UR32 ;  /* 0x0000002000387c82 */ /* 0x000fc60008000000 */
[----:B------:R1:W-:Y:S01]  /*6650*/  STL.64 [R1+0x368], R178 ;  /* 0x000368b201007387 */ /* 0x0003e20000100a00 */
[----:B------:R-:W-:Y:S01]  /*6660*/  UMOV UR57, UR33 ;  /* 0x0000002100397c82 */ /* 0x000fe20008000000 */
[----:B------:R-:W-:Y:S02]  /*6670*/  UMOV UR58, UR28 ;  /* 0x0000001c003a7c82 */ /* 0x000fe40008000000 */
[----:B------:R4:W-:Y:S01]  /*6680*/  STL.64 [R1+0x370], R180 ;  /* 0x000370b401007387 */ /* 0x0009e20000100a00 */
[----:B------:R-:W-:Y:S02]  /*6690*/  UMOV UR59, UR29 ;  /* 0x0000001d003b7c82 */ /* 0x000fe40008000000 */
[----:B------:R-:W-:Y:S01]  /*66a0*/  HGMMA.64x16x16.F32.BF16 R4, gdesc[UR56], R4, gsb0 ;  /* 0x00200000380479f0 */ /* 0x000fe20008001804 */
[----:B------:R4:W-:Y:S04]  /*66b0*/  STL.64 [R1+0x378], R182 ;  /* 0x000378b601007387 */ /* 0x0009e80000100a00 */
[----:B------:R-:W2:Y:S01]  /*66c0*/  LDL.LU.64 R118, [R1+0x1f8] ;  /* 0x0001f80001767983 */ /* 0x000ea20000300a00 */
[----:B------:R-:W-:Y:S01]  /*66d0*/  IMAD.MOV.U32 R208, RZ, RZ, R234 ;  /* 0x000000ffffd07224 */ /* 0x000fe200078e00ea */
[----:B------:R-:W-:Y:S01]  /*66e0*/  MOV R212, R14 ;  /* 0x0000000e00d47202 */ /* 0x000fe20000000f00 */
[----:B------:R-:W-:-:S02]  /*66f0*/  IMAD.MOV.U32 R209, RZ, RZ, R233 ;  /* 0x000000ffffd17224 */ /* 0x000fc400078e00e9 */
[----:B------:R-:W-:Y:S02]  /*6700*/  IMAD.MOV.U32 R210, RZ, RZ, R232 ;  /* 0x000000ffffd27224 */ /* 0x000fe400078e00e8 */
[----:B------:R-:W-:Y:S02]  /*6710*/  IMAD.MOV.U32 R211, RZ, RZ, R15 ;  /* 0x000000ffffd37224 */ /* 0x000fe400078e000f */
[----:B------:R-:W-:Y:S02]  /*6720*/  IMAD.MOV.U32 R213, RZ, RZ, R13 ;  /* 0x000000ffffd57224 */ /* 0x000fe400078e000d */
[----:B------:R-:W-:Y:S02]  /*6730*/  IMAD.MOV.U32 R214, RZ, RZ, R12 ;  /* 0x000000ffffd67224 */ /* 0x000fe400078e000c */
[----:B------:R-:W-:Y:S01]  /*6740*/  IMAD.MOV.U32 R215, RZ, RZ, R2 ;  /* 0x000000ffffd77224 */ /* 0x000fe200078e0002 */
[----:B------:R-:W-:Y:S01]  /*6750*/  UMOV UR48, UR32 ;  /* 0x0000002000307c82 */ /* 0x000fe20008000000 */
[----:B------:R-:W-:Y:S01]  /*6760*/  UMOV UR49, UR33 ;  /* 0x0000002100317c82 */ /* 0x000fe20008000000 */
[----:B------:R-:W-:-:S02]  /*6770*/  WARPGROUP.DEPBAR.LE gsb0, 0x0 ;  /* 0x00008000000079c5 */ /* 0x000fc40000010000 */
[----:B------:R-:W-:Y:S01]  /*6780*/  STL.64 [R1+0x2e0], R4 ;  /* 0x0002e00401007387 */ /* 0x000fe20000100a00 */
[----:B------:R-:W-:-:S03]  /*6790*/  WARPGROUP.ARRIVE ;  /* 0x00000000000079c5 */ /* 0x000fc60000000000 */
[----:B------:R-:W-:Y:S03]  /*67a0*/  STL.64 [R1+0x2e8], R6 ;  /* 0x0002e80601007387 */ /* 0x000fe60000100a00 */
[----:B------:R-:W-:Y:S01]  /*67b0*/  HGMMA.64x16x16.F32.BF16 R208, gdesc[UR48], R208, gsb0 ;  /* 0x0020000030d079f0 */ /* 0x000fe200080018d0 */
[----:B------:R-:W3:Y:S04]  /*67c0*/  LDL.LU.64 R144, [R1+0x160] ;  /* 0x0001600001907983 */ /* 0x000ee80000300a00 */
[----:B------:R-:W3:Y:S04]  /*67d0*/  LDL.LU.64 R146, [R1+0x168] ;  /* 0x0001680001927983 */ /* 0x000ee80000300a00 */
[----:B------:R-:W3:Y:S04]  /*67e0*/  LDL.LU.64 R148, [R1+0x170] ;  /* 0x0001700001947983 */ /* 0x000ee80000300a00 */
[----:B------:R-:W3:Y:S01]  /*67f0*/  LDL.LU.64 R150, [R1+0x178] ;  /* 0x0001780001967983 */ /* 0x000ee20000300a00 */
[----:B------:R-:W-:-:S02]  /*6800*/  IMAD.MOV.U32 R235, RZ, RZ, R11 ;  /* 0x000000ffffeb7224 */ /* 0x000fc400078e000b */
[----:B------:R-:W-:Y:S02]  /*6810*/  IMAD.MOV.U32 R234, RZ, RZ, R10 ;  /* 0x000000ffffea7224 */ /* 0x000fe400078e000a */
[----:B------:R-:W-:Y:S02]  /*6820*/  IMAD.MOV.U32 R233, RZ, RZ, R9 ;  /* 0x000000ffffe97224 */ /* 0x000fe400078e0009 */
[----:B------:R-:W-:Y:S01]  /*6830*/  IMAD.MOV.U32 R232, RZ, RZ, R8 ;  /* 0x000000ffffe87224 */ /* 0x000fe200078e0008 */
[----:B------:R-:W-:Y:S04]  /*6840*/  STL [R1+0x88c], R235 ;  /* 0x00088ceb01007387 */ /* 0x000fe80000100800 */
[----:B------:R-:W-:Y:S04]  /*6850*/  STL [R1+0x888], R234 ;  /* 0x000888ea01007387 */ /* 0x000fe80000100800 */
[----:B------:R-:W-:Y:S04]  /*6860*/  STL [R1+0x884], R233 ;  /* 0x000884e901007387 */ /* 0x000fe80000100800 */
[----:B------:R-:W-:Y:S04]  /*6870*/  STL [R1+0x880], R232 ;  /* 0x000880e801007387 */ /* 0x000fe80000100800 */
[----:B0-----:R-:W3:Y:S04]  /*6880*/  LDL.LU.64 R176, [R1+0xe0] ;  /* 0x0000e00001b07983 */ /* 0x001ee80000300a00 */
[----:B-1----:R-:W3:Y:S04]  /*6890*/  LDL.LU.64 R178, [R1+0xe8] ;  /* 0x0000e80001b27983 */ /* 0x002ee80000300a00 */
[----:B----4-:R-:W4:Y:S01]  /*68a0*/  LDL.LU.64 R180, [R1+0xf0] ;  /* 0x0000f00001b47983 */ /* 0x010f220000300a00 */
[----:B------:R-:W-:-:S03]  /*68b0*/  WARPGROUP.DEPBAR.LE gsb0, 0x0 ;  /* 0x00008000000079c5 */ /* 0x000fc60000010000 */
[----:B------:R0:W-:Y:S04]  /*68c0*/  STL.64 [R1+0x260], R208 ;  /* 0x000260d001007387 */ /* 0x0001e80000100a00 */
[----:B------:R1:W-:Y:S04]  /*68d0*/  STL.64 [R1+0x268], R210 ;  /* 0x000268d201007387 */ /* 0x0003e80000100a00 */
[----:B------:R1:W-:Y:S04]  /*68e0*/  STL.64 [R1+0x270], R212 ;  /* 0x000270d401007387 */ /* 0x0003e80000100a00 */
[----:B------:R1:W-:Y:S04]  /*68f0*/  STL.64 [R1+0x278], R214 ;  /* 0x000278d601007387 */ /* 0x0003e80000100a00 */
[----:B------:R-:W4:Y:S04]  /*6900*/  LDL.LU.64 R182, [R1+0xf8] ;  /* 0x0000f80001b67983 */ /* 0x000f280000300a00 */
[----:B0-----:R-:W4:Y:S04]  /*6910*/  LDL.LU.64 R208, [R1+0x60] ;  /* 0x0000600001d07983 */ /* 0x001f280000300a00 */
[----:B-1----:R-:W4:Y:S04]  /*6920*/  LDL.LU.64 R210, [R1+0x68] ;  /* 0x0000680001d27983 */ /* 0x002f280000300a00 */
[----:B------:R-:W4:Y:S04]  /*6930*/  LDL.LU.64 R212, [R1+0x70] ;  /* 0x0000700001d47983 */ /* 0x000f280000300a00 */
[----:B------:R-:W4:Y:S01]  /*6940*/  LDL.LU.64 R214, [R1+0x78] ;  /* 0x0000780001d67983 */ /* 0x000f220000300a00 */
[----:B------:R-:W-:Y:S01]  /*6950*/  UMOV UR12, UR32 ;  /* 0x00000020000c7c82 */ /* 0x000fe20008000000 */
[----:B------:R-:W-:Y:S01]  /*6960*/  UMOV UR13, UR33 ;  /* 0x00000021000d7c82 */ /* 0x000fe20008000000 */
[----:B------:R-:W-:Y:S01]  /*6970*/  UMOV UR20, UR32 ;  /* 0x0000002000147c82 */ /* 0x000fe20008000000 */
[----:B------:R-:W-:Y:S01]  /*6980*/  UMOV UR21, UR33 ;  /* 0x0000002100157c82 */ /* 0x000fe20008000000 */
[----:B------:R-:W-:Y:S01]  /*6990*/  UMOV UR36, UR32 ;  /* 0x0000002000247c82 */ /* 0x000fe20008000000 */
[----:B------:R-:W-:Y:S01]  /*69a0*/  UMOV UR37, UR33 ;  /* 0x0000002100257c82 */ /* 0x000fe20008000000 */
[----:B--2---:R-:W-:-:S06]  /*69b0*/  WARPGROUP.ARRIVE ;  /* 0x00000000000079c5 */ /* 0x004fcc0000000000 */
[----:B------:R-:W-:Y:S03]  /*69c0*/  HGMMA.64x16x16.F32.BF16 R112, gdesc[UR12], R112, gsb0 ;  /* 0x002000000c7079f0 */ /* 0x000fe60008001870 */
[----:B------:R-:W-:Y:S02]  /*69d0*/  WARPGROUP.DEPBAR.LE gsb0, 0x0 ;  /* 0x00008000000079c5 */ /* 0x000fe40000010000 */
[----:B---3--:R-:W-:-:S06]  /*69e0*/  WARPGROUP.ARRIVE ;  /* 0x00000000000079c5 */ /* 0x008fcc0000000000 */
[----:B------:R-:W-:Y:S03]  /*69f0*/  HGMMA.64x16x16.F32.BF16 R144, gdesc[UR20], R144, gsb0 ;  /* 0x00200000149079f0 */ /* 0x000fe60008001890 */
[----:B------:R-:W-:Y:S02]  /*6a00*/  WARPGROUP.DEPBAR.LE gsb0, 0x0 ;  /* 0x00008000000079c5 */ /* 0x000fe40000010000 */
[----:B----4-:R-:W-:-:S06]  /*6a10*/  WARPGROUP.ARRIVE ;  /* 0x00000000000079c5 */ /* 0x010fcc0000000000 */
[----:B------:R-:W-:Y:S01]  /*6a20*/  HGMMA.64x16x16.F32.BF16 R176, gdesc[UR36], R176, gsb0 ;  /* 0x0020000024b079f0 */ /* 0x000fe200080018b0 */
[----:B------:R-:W-:Y:S01]  /*6a30*/  UMOV UR44, UR32 ;  /* 0x00000020002c7c82 */ /* 0x000fe20008000000 */
[----:B------:R-:W-:Y:S01]  /*6a40*/  UMOV UR45, UR33 ;  /* 0x00000021002d7c82 */ /* 0x000fe20008000000 */
[----:B------:R-:W-:Y:S01]  /*6a50*/  IMAD.MOV.U32 R9, RZ, RZ, R119 ;  /* 0x000000ffff097224 */ /* 0x000fe200078e0077 */
[----:B------:R-:W-:Y:S01]  /*6a60*/  MOV R11, R117 ;  /* 0x00000075000b7202 */ /* 0x000fe20000000f00 */
[----:B------:R-:W-:Y:S01]  /*6a70*/  IMAD.MOV.U32 R10, RZ, RZ, R118 ;  /* 0x000000ffff0a7224 */ /* 0x000fe200078e0076 */
[----:B------:R-:W-:Y:S02]  /*6a80*/  WARPGROUP.DEPBAR.LE gsb0, 0x0 ;  /* 0x00008000000079c5 */ /* 0x000fe40000010000 */
[----:B------:R-:W-:-:S06]  /*6a90*/  WARPGROUP.ARRIVE ;  /* 0x00000000000079c5 */ /* 0x000fcc0000000000 */
[----:B------:R-:W-:Y:S01]  /*6aa0*/  HGMMA.64x16x16.F32.BF16 R208, gdesc[UR44], R208, gsb0 ;  /* 0x002000002cd079f0 */ /* 0x000fe200080018d0 */
[----:B------:R-:W-:Y:S01]  /*6ab0*/  IMAD.MOV.U32 R12, RZ, RZ, R116 ;  /* 0x000000ffff0c7224 */ /* 0x000fe200078e0074 */
[----:B------:R-:W-:Y:S01]  /*6ac0*/  STL [R1+0x1e0], R112 ;  /* 0x0001e07001007387 */ /* 0x000fe20000100800 */
[----:B------:R-:W-:Y:S02]  /*6ad0*/  IMAD.MOV.U32 R13, RZ, RZ, R115 ;  /* 0x000000ffff0d7224 */ /* 0x000fe400078e0073 */
[----:B------:R-:W-:Y:S01]  /*6ae0*/  IMAD.MOV.U32 R14, RZ, RZ, R114 ;  /* 0x000000ffff0e7224 */ /* 0x000fe200078e0072 */
[----:B------:R0:W-:Y:S01]  /*6af0*/  STL [R1+0x8a8], R9 ;  /* 0x0008a80901007387 */ /* 0x0001e20000100800 */
[----:B------:R-:W-:-:S03]  /*6b00*/  IMAD.MOV.U32 R15, RZ, RZ, R113 ;  /* 0x000000ffff0f7224 */ /* 0x000fc600078e0071 */
[----:B------:R-:W-:Y:S04]  /*6b10*/  STL [R1+0x8a4], R10 ;  /* 0x0008a40a01007387 */ /* 0x000fe80000100800 */
[----:B------:R-:W-:Y:S04]  /*6b20*/  STL [R1+0x8a0], R11 ;  /* 0x0008a00b01007387 */ /* 0x000fe80000100800 */
[----:B------:R-:W-:Y:S04]  /*6b30*/  STL [R1+0x89c], R12 ;  /* 0x00089c0c01007387 */ /* 0x000fe80000100800 */
[----:B------:R-:W-:Y:S04]  /*6b40*/  STL [R1+0x898], R13 ;  /* 0x0008980d01007387 */ /* 0x000fe80000100800 */
[----:B------:R-:W-:Y:S04]  /*6b50*/  STL [R1+0x894], R14 ;  /* 0x0008940e01007387 */ /* 0x000fe80000100800 */
[----:B------:R-:W-:Y:S04]  /*6b60*/  STL [R1+0x890], R15 ;  /* 0x0008900f01007387 */ /* 0x000fe80000100800 */
[----:B------:R-:W-:Y:S04]  /*6b70*/  STL.64 [R1+0x160], R144 ;  /* 0x0001609001007387 */ /* 0x000fe80000100a00 */
[----:B------:R-:W-:Y:S04]  /*6b80*/  STL.64 [R1+0x168], R146 ;  /* 0x0001689201007387 */ /* 0x000fe80000100a00 */
[----:B------:R1:W-:Y:S01]  /*6b90*/  STL [R1+0xe0], R176 ;  /* 0x0000e0b001007387 */ /* 0x0003e20000100800 */
[----:B0-----:R-:W-:Y:S01]  /*6ba0*/  IMAD.MOV.U32 R9, RZ, RZ, R177 ;  /* 0x000000ffff097224 */ /* 0x001fe200078e00b1 */
[----:B------:R-:W-:-:S02]  /*6bb0*/  WARPGROUP.DEPBAR.LE gsb0, 0x0 ;  /* 0x00008000000079c5 */ /* 0x000fc40000010000 */
[----:B------:R-:W-:Y:S02]  /*6bc0*/  IMAD.MOV.U32 R8, RZ, RZ, R208 ;  /* 0x000000ffff087224 */ /* 0x000fe400078e00d0 */
[----:B------:R-:W-:Y:S02]  /*6bd0*/  IMAD.MOV.U32 R7, RZ, RZ, R209 ;  /* 0x000000ffff077224 */ /* 0x000fe400078e00d1 */
[----:B------:R-:W-:Y:S02]  /*6be0*/  IMAD.MOV.U32 R208, RZ, RZ, R96 ;  /* 0x000000ffffd07224 */ /* 0x000fe400078e0060 */
[----:B------:R-:W-:Y:S01]  /*6bf0*/  IMAD.MOV.U32 R6, RZ, RZ, R210 ;  /* 0x000000ffff067224 */ /* 0x000fe200078e00d2 */
[----:B------:R-:W2:Y:S01]  /*6c00*/  LDL.LU R96, [R1+0xa0c] ;  /* 0x000a0c0001607983 */ /* 0x000ea20000300800 */
[----:B------:R-:W-:Y:S01]  /*6c10*/  IMAD.MOV.U32 R209, RZ, RZ, R97 ;  /* 0x000000ffffd17224 */ /* 0x000fe200078e0061 */
[----:B------:R-:W-:Y:S01]  /*6c20*/  MOV R210, R98 ;  /* 0x0000006200d27202 */ /* 0x000fe20000000f00 */
[----:B------:R-:W-:Y:S01]  /*6c30*/  IMAD.MOV.U32 R5, RZ, RZ, R211 ;  /* 0x000000ffff057224 */ /* 0x000fe200078e00d3 */
[----:B------:R-:W2:Y:S01]  /*6c40*/  LDL.LU R97, [R1+0xa08] ;  /* 0x000a080001617983 */ /* 0x000ea20000300800 */
[----:B------:R-:W-:-:S02]  /*6c50*/  IMAD.MOV.U32 R4, RZ, RZ, R212 ;  /* 0x000000ffff047224 */ /* 0x000fc400078e00d4 */
[----:B------:R-:W-:Y:S01]  /*6c60*/  IMAD.MOV.U32 R211, RZ, RZ, R99 ;  /* 0x000000ffffd37224 */ /* 0x000fe200078e0063 */
[----:B------:R-:W2:Y:S01]  /*6c70*/  LDL.LU R98, [R1+0xa04] ;  /* 0x000a040001627983 */ /* 0x000ea20000300800 */
[----:B------:R-:W-:Y:S02]  /*6c80*/  IMAD.MOV.U32 R3, RZ, RZ, R213 ;  /* 0x000000ffff037224 */ /* 0x000fe400078e00d5 */
[----:B------:R-:W-:Y:S01]  /*6c90*/  IMAD.MOV.U32 R212, RZ, RZ, R100 ;  /* 0x000000ffffd47224 */ /* 0x000fe200078e0064 */
[----:B------:R-:W2:Y:S01]  /*6ca0*/  LDL.LU R99, [R1+0xa00] ;  /* 0x000a000001637983 */ /* 0x000ea20000300800 */
[----:B------:R-:W-:Y:S02]  /*6cb0*/  IMAD.MOV.U32 R2, RZ, RZ, R214 ;  /* 0x000000ffff027224 */ /* 0x000fe400078e00d6 */
[----:B------:R-:W-:Y:S01]  /*6cc0*/  IMAD.MOV.U32 R213, RZ, RZ, R101 ;  /* 0x000000ffffd57224 */ /* 0x000fe200078e0065 */
[----:B------:R-:W2:Y:S01]  /*6cd0*/  LDL.LU R100, [R1+0x9fc] ;  /* 0x0009fc0001647983 */ /* 0x000ea20000300800 */
[----:B------:R-:W-:-:S02]  /*6ce0*/  IMAD.MOV.U32 R0, RZ, RZ, R215 ;  /* 0x000000ffff007224 */ /* 0x000fc400078e00d7 */
[----:B------:R-:W-:Y:S01]  /*6cf0*/  IMAD.MOV.U32 R214, RZ, RZ, R102 ;  /* 0x000000ffffd67224 */ /* 0x000fe200078e0066 */
[----:B------:R-:W2:Y:S01]  /*6d00*/  LDL.LU R101, [R1+0x9f8] ;  /* 0x0009f80001657983 */ /* 0x000ea20000300800 */
[----:B------:R-:W-:Y:S02]  /*6d10*/  IMAD.MOV.U32 R215, RZ, RZ, R103 ;  /* 0x000000ffffd77224 */ /* 0x000fe400078e0067 */
[----:B-1----:R-:W-:Y:S01]  /*6d20*/  IMAD.MOV.U32 R176, RZ, RZ, R128 ;  /* 0x000000ffffb07224 */ /* 0x002fe200078e0080 */
[----:B------:R-:W2:Y:S01]  /*6d30*/  LDL.LU R102, [R1+0x9f4] ;  /* 0x0009f40001667983 */ /* 0x000ea20000300800 */
[----:B------:R-:W-:Y:S02]  /*6d40*/  IMAD.MOV.U32 R10, RZ, RZ, R178 ;  /* 0x000000ffff0a7224 */ /* 0x000fe400078e00b2 */
[----:B------:R-:W-:Y:S01]  /*6d50*/  IMAD.MOV.U32 R177, RZ, RZ, R129 ;  /* 0x000000ffffb17224 */ /* 0x000fe200078e0081 */
[----:B------:R-:W2:Y:S01]  /*6d60*/  LDL.LU R103, [R1+0x9f0] ;  /* 0x0009f00001677983 */ /* 0x000ea20000300800 */
[----:B------:R-:W-:-:S02]  /*6d70*/  IMAD.MOV.U32 R11, RZ, RZ, R179 ;  /* 0x000000ffff0b7224 */ /* 0x000fc400078e00b3 */
[----:B------:R-:W-:Y:S01]  /*6d80*/  IMAD.MOV.U32 R178, RZ, RZ, R130 ;  /* 0x000000ffffb27224 */ /* 0x000fe200078e0082 */
[----:B------:R-:W3:Y:S01]  /*6d90*/  LDL.LU R128, [R1+0x9ec] ;  /* 0x0009ec0001807983 */ /* 0x000ee20000300800 */
[----:B------:R-:W-:Y:S02]  /*6da0*/  IMAD.MOV.U32 R12, RZ, RZ, R180 ;  /* 0x000000ffff0c7224 */ /* 0x000fe400078e00b4 */
[----:B------:R-:W-:Y:S01]  /*6db0*/  IMAD.MOV.U32 R179, RZ, RZ, R131 ;  /* 0x000000ffffb37224 */ /* 0x000fe200078e0083 */
[----:B------:R-:W3:Y:S01]  /*6dc0*/  LDL.LU R129, [R1+0x9e8] ;  /* 0x0009e80001817983 */ /* 0x000ee20000300800 */
[----:B------:R-:W-:Y:S01]  /*6dd0*/  IMAD.MOV.U32 R13, RZ, RZ, R181 ;  /* 0x000000ffff0d7224 */ /* 0x000fe200078e00b5 */
[----:B------:R-:W-:Y:S01]  /*6de0*/  MOV R14, R182 ;  /* 0x000000b6000e7202 */ /* 0x000fe20000000f00 */
[----:B------:R-:W-:Y:S01]  /*6df0*/  IMAD.MOV.U32 R180, RZ, RZ, R132 ;  /* 0x000000ffffb47224 */ /* 0x000fe200078e0084 */
[----:B------:R-:W3:Y:S01]  /*6e00*/  LDL.LU R130, [R1+0x9e4] ;  /* 0x0009e40001827983 */ /* 0x000ee20000300800 */
[----:B------:R-:W-:Y:S01]  /*6e10*/  IMAD.MOV.U32 R181, RZ, RZ, R133 ;  /* 0x000000ffffb57224 */ /* 0x000fe200078e0085 */
[----:B------:R-:W-:-:S02]  /*6e20*/  MOV R182, R134 ;  /* 0x0000008600b67202 */ /* 0x000fc40000000f00 */
[----:B------:R-:W3:Y:S01]  /*6e30*/  LDL.LU R131, [R1+0x9e0] ;  /* 0x0009e00001837983 */ /* 0x000ee20000300800 */
[----:B------:R-:W-:-:S03]  /*6e40*/  IMAD.MOV.U32 R15, RZ, RZ, R183 ;  /* 0x000000ffff0f7224 */ /* 0x000fc600078e00b7 */
        /* <DEDUP_REMOVED lines=8> */
[----:B------:R-:W4:Y:S01]  /*6ed0*/  LDL.LU R160, [R1+0x9cc] ;  /* 0x0009cc0001a07983 */ /* 0x000f220000300800 */
[----:B------:R-:W-:Y:S02]  /*6ee0*/  IMAD.MOV.U32 R235, RZ, RZ, R148 ;  /* 0x000000ffffeb7224 */ /* 0x000fe400078e0094 */
[----:B------:R-:W-:Y:S01]  /*6ef0*/  IMAD.MOV.U32 R147, RZ, RZ, R163 ;  /* 0x000000ffff937224 */ /* 0x000fe200078e00a3 */
[----:B------:R-:W4:Y:S01]  /*6f00*/  LDL.LU R161, [R1+0x9c8] ;  /* 0x0009c80001a17983 */ /* 0x000f220000300800 */
[----:B------:R-:W-:Y:S02]  /*6f10*/  IMAD.MOV.U32 R234, RZ, RZ, R149 ;  /* 0x000000ffffea7224 */ /* 0x000fe400078e0095 */
[----:B------:R-:W-:Y:S01]  /*6f20*/  IMAD.MOV.U32 R148, RZ, RZ, R164 ;  /* 0x000000ffff947224 */ /* 0x000fe200078e00a4 */
[----:B------:R-:W4:Y:S01]  /*6f30*/  LDL.LU R162, [R1+0x9c4] ;  /* 0x0009c40001a27983 */ /* 0x000f220000300800 */
[----:B------:R-:W-:Y:S02]  /*6f40*/  IMAD.MOV.U32 R233, RZ, RZ, R150 ;  /* 0x000000ffffe97224 */ /* 0x000fe400078e0096 */
[----:B------:R-:W-:Y:S01]  /*6f50*/  IMAD.MOV.U32 R149, RZ, RZ, R165 ;  /* 0x000000ffff957224 */ /* 0x000fe200078e00a5 */
[----:B------:R-:W4:Y:S01]  /*6f60*/  LDL.LU R163, [R1+0x9c0] ;  /* 0x0009c00001a37983 */ /* 0x000f220000300800 */
[----:B------:R-:W-:-:S02]  /*6f70*/  IMAD.MOV.U32 R232, RZ, RZ, R151 ;  /* 0x000000ffffe87224 */ /* 0x000fc400078e0097 */
[----:B------:R-:W-:Y:S01]  /*6f80*/  IMAD.MOV.U32 R150, RZ, RZ, R166 ;  /* 0x000000ffff967224 */ /* 0x000fe200078e00a6 */
[----:B------:R-:W4:Y:S01]  /*6f90*/  LDL.LU R164, [R1+0x9bc] ;  /* 0x0009bc0001a47983 */ /* 0x000f220000300800 */
[----:B------:R-:W-:-:S03]  /*6fa0*/  IMAD.MOV.U32 R151, RZ, RZ, R167 ;  /* 0x000000ffff977224 */ /* 0x000fc600078e00a7 */
[----:B------:R-:W4:Y:S01]  /*6fb0*/  LDL.LU R165, [R1+0x9b8] ;  /* 0x0009b80001a57983 */ /* 0x000f220000300800 */
[----:B------:R-:W-:-:S03]  /*6fc0*/  IMAD.MOV.U32 R112, RZ, RZ, R192 ;  /* 0x000000ffff707224 */ /* 0x000fc600078e00c0 */
[----:B------:R-:W4:Y:S01]  /*6fd0*/  LDL.LU R166, [R1+0x9b4] ;  /* 0x0009b40001a67983 */ /* 0x000f220000300800 */
[----:B------:R-:W-:Y:S01]  /*6fe0*/  IMAD.MOV.U32 R113, RZ, RZ, R193 ;  /* 0x000000ffff717224 */ /* 0x000fe200078e00c1 */
[----:B------:R-:W-:Y:S02]  /*6ff0*/  MOV R114, R194 ;  /* 0x000000c200727202 */ /* 0x000fe40000000f00 */
[----:B------:R-:W4:Y:S01]  /*7000*/  LDL.LU R167, [R1+0x9b0] ;  /* 0x0009b00001a77983 */ /* 0x000f220000300800 */
[----:B------:R-:W-:-:S03]  /*7010*/  IMAD.MOV.U32 R115, RZ, RZ, R195 ;  /* 0x000000ffff737224 */ /* 0x000fc600078e00c3 */
[----:B------:R-:W2:Y:S01]  /*7020*/  LDL.LU R192, [R1+0x9ac] ;  /* 0x0009ac0001c07983 */ /* 0x000ea20000300800 */
        /* <DEDUP_REMOVED lines=15> */
[----:B------:R-:W3:Y:S01]  /*7120*/  LDL.LU R224, [R1+0x98c] ;  /* 0x00098c0001e07983 */ /* 0x000ee20000300800 */
[----:B------:R-:W-:-:S03]  /*7130*/  IMAD.MOV.U32 R84, RZ, RZ, R228 ;  /* 0x000000ffff547224 */ /* 0x000fc600078e00e4 */
[----:B------:R-:W3:Y:S01]  /*7140*/  LDL.LU R225, [R1+0x988] ;  /* 0x0009880001e17983 */ /* 0x000ee20000300800 */
[----:B------:R-:W-:-:S03]  /*7150*/  IMAD.MOV.U32 R85, RZ, RZ, R229 ;  /* 0x000000ffff557224 */ /* 0x000fc600078e00e5 */
[----:B------:R-:W3:Y:S01]  /*7160*/  LDL.LU R226, [R1+0x984] ;  /* 0x0009840001e27983 */ /* 0x000ee20000300800 */
[----:B------:R-:W-:-:S03]  /*7170*/  MOV R86, R230 ;  /* 0x000000e600567202 */ /* 0x000fc60000000f00 */
[----:B------:R-:W3:Y:S01]  /*7180*/  LDL.LU R227, [R1+0x980] ;  /* 0x0009800001e37983 */ /* 0x000ee20000300800 */
[----:B------:R-:W-:-:S03]  /*7190*/  IMAD.MOV.U32 R87, RZ, RZ, R231 ;  /* 0x000000ffff577224 */ /* 0x000fc600078e00e7 */
[----:B------:R-:W3:Y:S04]  /*71a0*/  LDL.LU R228, [R1+0x97c] ;  /* 0x00097c0001e47983 */ /* 0x000ee80000300800 */
[----:B------:R-:W3:Y:S04]  /*71b0*/  LDL.LU R229, [R1+0x978] ;  /* 0x0009780001e57983 */ /* 0x000ee80000300800 */
[----:B------:R-:W3:Y:S04]  /*71c0*/  LDL.LU R230, [R1+0x974] ;  /* 0x0009740001e67983 */ /* 0x000ee80000300800 */
[----:B------:R-:W3:Y:S01]  /*71d0*/  LDL.LU R231, [R1+0x970] ;  /* 0x0009700001e77983 */ /* 0x000ee20000300800 */
        /* <DEDUP_REMOVED lines=13> */
[----:B---3--:R-:W-:Y:S01]  /*72b0*/  WARPGROUP.ARRIVE ;  /* 0x00000000000079c5 */ /* 0x008fe20000000000 */
[----:B------:R-:W-:Y:S01]  /*72c0*/  UMOV UR57, UR29 ;  /* 0x0000001d00397c82 */ /* 0x000fe20008000000 */
[----:B------:R-:W-:Y:S01]  /*72d0*/  UMOV UR8, UR32 ;  /* 0x0000002000087c82 */ /* 0x000fe20008000000 */
[----:B------:R-:W-:Y:S01]  /*72e0*/  UMOV UR9, UR33 ;  /* 0x0000002100097c82 */ /* 0x000fe20008000000 */
[----:B------:R-:W3:Y:S02]  /*72f0*/  LDL.LU R48, [R1+0xc0] ;  /* 0x0000c00001307983 */ /* 0x000ee40000300800 */
[----:B------:R-:W-:Y:S01]  /*7300*/  HGMMA.64x16x16.F32.BF16 R224, gdesc[UR24], R224, gsb0 ;  /* 0x0020000018e079f0 */ /* 0x000fe200080018e0 */
[----:B------:R-:W-:Y:S01]  /*7310*/  UMOV UR28, UR32 ;  /* 0x00000020001c7c82 */ /* 0x000fe20008000000 */
[----:B------:R-:W-:Y:S01]  /*7320*/  UMOV UR29, UR33 ;  /* 0x00000021001d7c82 */ /* 0x000fe20008000000 */
[----:B------:R-:W3:Y:S04]  /*7330*/  LDL.LU R49, [R1+0xc4] ;  /* 0x0000c40001317983 */ /* 0x000ee80000300800 */
[----:B------:R-:W3:Y:S04]  /*7340*/  LDL.LU R50, [R1+0xc8] ;  /* 0x0000c80001327983 */ /* 0x000ee80000300800 */
[----:B------:R-:W3:Y:S04]  /*7350*/  LDL.LU R51, [R1+0xcc] ;  /* 0x0000cc0001337983 */ /* 0x000ee80000300800 */
[----:B------:R-:W3:Y:S04]  /*7360*/  LDL.LU R52, [R1+0xd0] ;  /* 0x0000d00001347983 */ /* 0x000ee80000300800 */
[----:B------:R-:W3:Y:S04]  /*7370*/  LDL.LU R53, [R1+0xd4] ;  /* 0x0000d40001357983 */ /* 0x000ee80000300800 */
[----:B------:R-:W3:Y:S04]  /*7380*/  LDL.LU R54, [R1+0xd8] ;  /* 0x0000d80001367983 */ /* 0x000ee80000300800 */
[----:B------:R-:W3:Y:S01]  /*7390*/  LDL.LU R55, [R1+0xdc] ;  /* 0x0000dc0001377983 */ /* 0x000ee20000300800 */
[----:B------:R-:W-:-:S02]  /*73a0*/  WARPGROUP.DEPBAR.LE gsb0, 0x0 ;  /* 0x00008000000079c5 */ /* 0x000fc40000010000 */
[----:B--2---:R-:W-:-:S06]  /*73b0*/  WARPGROUP.ARRIVE ;  /* 0x00000000000079c5 */ /* 0x004fcc0000000000 */
[----:B------:R-:W-:Y:S03]  /*73c0*/  HGMMA.64x16x16.F32.BF16 R192, gdesc[UR16], R192, gsb0 ;  /* 0x0020000010c079f0 */ /* 0x000fe600080018c0 */
[----:B------:R-:W-:Y:S02]  /*73d0*/  WARPGROUP.DEPBAR.LE gsb0, 0x0 ;  /* 0x00008000000079c5 */ /* 0x000fe40000010000 */
[----:B----4-:R-:W-:-:S06]  /*73e0*/  WARPGROUP.ARRIVE ;  /* 0x00000000000079c5 */ /* 0x010fcc0000000000 */
[----:B------:R-:W-:Y:S03]  /*73f0*/  HGMMA.64x16x16.F32.BF16 R160, gdesc[UR52], R160, gsb0 ;  /* 0x0020000034a079f0 */ /* 0x000fe600080018a0 */
[----:B------:R-:W-:Y:S02]  /*7400*/  WARPGROUP.DEPBAR.LE gsb0, 0x0 ;  /* 0x00008000000079c5 */ /* 0x000fe40000010000 */
[----:B------:R-:W-:-:S06]  /*7410*/  WARPGROUP.ARRIVE ;  /* 0x00000000000079c5 */ /* 0x000fcc0000000000 */
        /* <DEDUP_REMOVED lines=54> */
[----:B---3--:R-:W-:-:S06]  /*7780*/  WARPGROUP.ARRIVE ;  /* 0x00000000000079c5 */ /* 0x008fcc0000000000 */
        /* <DEDUP_REMOVED lines=27> */
[----:B------:R-:W-:Y:S04]  /*7940*/  STL.64 [R1+0x7f8], R230 ;  /* 0x0007f8e601007387 */ /* 0x000fe80000100a00 */
[----:B------:R-:W-:Y:S04]  /*7950*/  STL.64 [R1+0x7f0], R228 ;  /* 0x0007f0e401007387 */ /* 0x000fe80000100a00 */
[----:B------:R-:W-:Y:S04]  /*7960*/  STL.64 [R1+0x818], R198 ;  /* 0x000818c601007387 */ /* 0x000fe80000100a00 */
[----:B------:R-:W-:Y:S04]  /*7970*/  STL.64 [R1+0x810], R196 ;  /* 0x000810c401007387 */ /* 0x000fe80000100a00 */
[----:B------:R-:W-:Y:S04]  /*7980*/  STL.64 [R1+0x808], R194 ;  /* 0x000808c201007387 */ /* 0x000fe80000100a00 */
[----:B------:R0:W-:Y:S01]  /*7990*/  STL.64 [R1+0x800], R192 ;  /* 0x000800c001007387 */ /* 0x0001e20000100a00 */
[----:B------:R-:W-:-:S02]  /*79a0*/  WARPGROUP.DEPBAR.LE gsb0, 0x0 ;  /* 0x00008000000079c5 */ /* 0x000fc40000010000 */
[----:B------:R-:W-:-:S06]  /*79b0*/  WARPGROUP.ARRIVE ;  /* 0x00000000000079c5 */ /* 0x000fcc0000000000 */
[----:B------:R-:W-:Y:S01]  /*79c0*/  HGMMA.64x16x16.F32.BF16 R208, gdesc[UR16], R208, gsb0 ;  /* 0x0020000010d079f0 */ /* 0x000fe200080018d0 */
        /* <DEDUP_REMOVED lines=77> */
[----:B------:R-:W2:Y:S04]  /*7ea0*/  LDL.LU R48, [R1+0x3c0] ;  /* 0x0003c00001307983 */ /* 0x000ea80000300800 */
[----:B------:R-:W2:Y:S04]  /*7eb0*/  LDL.LU R49, [R1+0x3c4] ;  /* 0x0003c40001317983 */ /* 0x000ea80000300800 */
[----:B------:R-:W2:Y:S04]  /*7ec0*/  LDL.LU R50, [R1+0x3c8] ;  /* 0x0003c80001327983 */ /* 0x000ea80000300800 */
[----:B------:R-:W2:Y:S04]  /*7ed0*/  LDL.LU R51, [R1+0x3cc] ;  /* 0x0003cc0001337983 */ /* 0x000ea80000300800 */
[----:B------:R-:W2:Y:S04]  /*7ee0*/  LDL.LU R52, [R1+0x3d0] ;  /* 0x0003d00001347983 */ /* 0x000ea80000300800 */
        /* <DEDUP_REMOVED lines=21> */
[----:B------:R-:W-:Y:S01]  /*8040*/  UIADD3 UR48, UR61, 0x4, URZ ;  /* 0x000000043d307890 */ /* 0x000fe2000fffe03f */
[----:B------:R-:W4:Y:S01]  /*8050*/  LDL.LU R96, [R1+0x1a0] ;  /* 0x0001a00001607983 */ /* 0x000f220000300800 */
[----:B------:R-:W-:Y:S01]  /*8060*/  UIADD3 UR50, UR60, 0x4, URZ ;  /* 0x000000043c327890 */ /* 0x000fe2000fffe03f */
[----:B------:R-:W-:Y:S01]  /*8070*/  UMOV UR49, 0x40000040 ;  /* 0x4000004000317882 */ /* 0x000fe20000000000 */
[----:B------:R-:W-:Y:S01]  /*8080*/  UMOV UR51, 0x40000040 ;  /* 0x4000004000337882 */ /* 0x000fe20000000000 */
[----:B------:R-:W-:Y:S01]  /*8090*/  UIADD3 UR6, UR60, 0x84, URZ ;  /* 0x000000843c067890 */ /* 0x000fe2000fffe03f */
[----:B------:R-:W4:Y:S01]  /*80a0*/  LDL.LU R97, [R1+0x1a4] ;  /* 0x0001a40001617983 */ /* 0x000f220000300800 */
[----:B------:R-:W-:-:S03]  /*80b0*/  UMOV UR44, UR48 ;  /* 0x00000030002c7c82 */ /* 0x000fc60008000000 */
[----:B------:R-:W4:Y:S01]  /*80c0*/  LDL.LU R98, [R1+0x1a8] ;  /* 0x0001a80001627983 */ /* 0x000f220000300800 */
[----:B------:R-:W-:Y:S01]  /*80d0*/  UMOV UR45, UR49 ;  /* 0x00000031002d7c82 */ /* 0x000fe20008000000 */
[----:B------:R-:W-:Y:S02]  /*80e0*/  UMOV UR46, UR6 ;  /* 0x00000006002e7c82 */ /* 0x000fe40008000000 */
[----:B------:R-:W4:Y:S01]  /*80f0*/  LDL.LU R99, [R1+0x1ac] ;  /* 0x0001ac0001637983 */ /* 0x000f220000300800 */
[----:B------:R-:W-:-:S03]  /*8100*/  UMOV UR47, 0x40000040 ;  /* 0x40000040002f7882 */ /* 0x000fc60000000000 */
[----:B------:R-:W4:Y:S04]  /*8110*/  LDL.LU R100, [R1+0x1b0] ;  /* 0x0001b00001647983 */ /* 0x000f280000300800 */
[----:B------:R-:W4:Y:S04]  /*8120*/  LDL.LU R101, [R1+0x1b4] ;  /* 0x0001b40001657983 */ /* 0x000f280000300800 */
[----:B------:R-:W4:Y:S04]  /*8130*/  LDL.LU R102, [R1+0x1b8] ;  /* 0x0001b80001667983 */ /* 0x000f280000300800 */
[----:B------:R-:W4:Y:S01]  /*8140*/  LDL.LU R103, [R1+0x1bc] ;  /* 0x0001bc0001677983 */ /* 0x000f220000300800 */
[----:B------:R-:W-:Y:S01]  /*8150*/  UIADD3 UR7, UR60, 0x104, URZ ;  /* 0x000001043c077890 */ /* 0x000fe2000fffe03f */
[----:B------:R-:W-:Y:S01]  /*8160*/  UMOV UR52, UR48 ;  /* 0x0000003000347c82 */ /* 0x000fe20008000000 */
[----:B------:R-:W-:Y:S01]  /*8170*/  UMOV UR53, UR49 ;  /* 0x0000003100357c82 */ /* 0x000fe20008000000 */
[----:B------:R-:W-:Y:S01]  /*8180*/  UMOV UR55, 0x40000040 ;  /* 0x4000004000377882 */ /* 0x000fe20000000000 */
[----:B------:R-:W-:Y:S01]  /*8190*/  UIADD3 UR58, UR60, 0x184, URZ ;  /* 0x000001843c3a7890 */ /* 0x000fe2000fffe03f */
[----:B------:R-:W4:Y:S02]  /*81a0*/  LDL.LU R160, [R1+0xa0] ;  /* 0x0000a00001a07983 */ /* 0x000f240000300800 */
[----:B------:R-:W-:-:S02]  /*81b0*/  UMOV UR54, UR7 ;  /* 0x0000000700367c82 */ /* 0x000fc40008000000 */
[----:B------:R-:W4:Y:S01]  /*81c0*/  LDL.LU R161, [R1+0xa4] ;  /* 0x0000a40001a17983 */ /* 0x000f220000300800 */
[----:B--2---:R-:W-:-:S03]  /*81d0*/  WARPGROUP.ARRIVE ;  /* 0x00000000000079c5 */ /* 0x004fc60000000000 */
[----:B------:R-:W2:Y:S01]  /*81e0*/  LDL.LU R162, [R1+0xa8] ;  /* 0x0000a80001a27983 */ /* 0x000ea20000300800 */
[----:B------:R-:W-:Y:S01]  /*81f0*/  UMOV UR56, UR48 ;  /* 0x0000003000387c82 */ /* 0x000fe20008000000 */
[----:B------:R-:W-:Y:S02]  /*8200*/  UMOV UR57, UR49 ;  /* 0x0000003100397c82 */ /* 0x000fe40008000000 */
[----:B------:R-:W2:Y:S01]  /*8210*/  LDL.LU R163, [R1+0xac] ;  /* 0x0000ac0001a37983 */ /* 0x000ea20000300800 */
[----:B------:R-:W-:Y:S01]  /*8220*/  HGMMA.64x16x16.F32.BF16 R48, gdesc[UR32], R48, gsb0 ;  /* 0x00200000203079f0 */ /* 0x000fe20008001830 */
[----:B------:R-:W-:Y:S02]  /*8230*/  UMOV UR59, 0x40000040 ;  /* 0x40000040003b7882 */ /* 0x000fe40000000000 */
[----:B------:R-:W2:Y:S04]  /*8240*/  LDL.LU R164, [R1+0xb0] ;  /* 0x0000b00001a47983 */ /* 0x000ea80000300800 */
[----:B------:R-:W2:Y:S04]  /*8250*/  LDL.LU R165, [R1+0xb4] ;  /* 0x0000b40001a57983 */ /* 0x000ea80000300800 */
[----:B------:R-:W2:Y:S04]  /*8260*/  LDL.LU R166, [R1+0xb8] ;  /* 0x0000b80001a67983 */ /* 0x000ea80000300800 */
[----:B------:R-:W2:Y:S01]  /*8270*/  LDL.LU R167, [R1+0xbc] ;  /* 0x0000bc0001a77983 */ /* 0x000ea20000300800 */
[----:B------:R-:W-:-:S02]  /*8280*/  WARPGROUP.DEPBAR.LE gsb0, 0x0 ;  /* 0x00008000000079c5 */ /* 0x000fc40000010000 */
[----:B---3--:R-:W-:-:S06]  /*8290*/  WARPGROUP.ARRIVE ;  /* 0x00000000000079c5 */ /* 0x008fcc0000000000 */
        /* <DEDUP_REMOVED lines=11> */
[----:B------:R-:W-:Y:S01]  /*8350*/  UMOV UR24, UR48 ;  /* 0x0000003000187c82 */ /* 0x000fe20008000000 */
[----:B------:R-:W-:Y:S01]  /*8360*/  UMOV UR25, UR49 ;  /* 0x0000003100197c82 */ /* 0x000fe20008000000 */
[----:B------:R-:W-:Y:S01]  /*8370*/  UMOV UR27, 0x40000040 ;  /* 0x40000040001b7882 */ /* 0x000fe20000000000 */
        /* <DEDUP_REMOVED lines=8> */
[----:B------:R-:W-:-:S02]  /*8400*/  WARPGROUP.DEPBAR.LE gsb0, 0x0 ;  /* 0x00008000000079c5 */ /* 0x000fc40000010000 */
[----:B------:R-:W-:-:S06]  /*8410*/  WARPGROUP.ARRIVE ;  /* 0x00000000000079c5 */ /* 0x000fcc0000000000 */
[----:B------:R-:W-:Y:S01]  /*8420*/  HGMMA.64x16x16.F32.BF16 R208, gdesc[UR24], R208, gsb0 ;  /* 0x0020000018d079f0 */ /* 0x000fe200080018d0 */
[----:B------:R-:W-:Y:S04]  /*8430*/  STL.64 [R1+0x420], R80 ;  /* 0x0004205001007387 */ /* 0x000fe80000100a00 */
[----:B------:R-:W-:Y:S04]  /*8440*/  STL.64 [R1+0x428], R82 ;  /* 0x0004285201007387 */ /* 0x000fe80000100a00 */
[----:B------:R-:W-:Y:S04]  /*8450*/  STL.64 [R1+0x430], R84 ;  /* 0x0004305401007387 */ /* 0x000fe80000100a00 */
[----:B------:R0:W-:Y:S04]  /*8460*/  STL.64 [R1+0x438], R86 ;  /* 0x0004385601007387 */ /* 0x0001e80000100a00 */
[----:B0-----:R-:W4:Y:S04]  /*8470*/  LDL.LU.64 R86, [R1+0x948] ;  /* 0x0009480001567983 */ /* 0x001f280000300a00 */
[----:B------:R-:W4:Y:S04]  /*8480*/  LDL.LU.64 R84, [R1+0x940] ;  /* 0x0009400001547983 */ /* 0x000f280000300a00 */
[----:B------:R-:W4:Y:S04]  /*8490*/  LDL.LU.64 R82, [R1+0x938] ;  /* 0x0009380001527983 */ /* 0x000f280000300a00 */
[----:B------:R-:W4:Y:S04]  /*84a0*/  LDL.LU.64 R80, [R1+0x930] ;  /* 0x0009300001507983 */ /* 0x000f280000300a00 */
        /* <DEDUP_REMOVED lines=34> */
[----:B------:R-:W-:Y:S01]  /*86d0*/  WARPGROUP.ARRIVE ;  /* 0x00000000000079c5 */ /* 0x000fe20000000000 */
[----:B------:R-:W-:Y:S01]  /*86e0*/  UMOV UR28, UR48 ;  /* 0x00000030001c7c82 */ /* 0x000fe20008000000 */
[----:B------:R-:W-:Y:S01]  /*86f0*/  UMOV UR29, UR49 ;  /* 0x00000031001d7c82 */ /* 0x000fe20008000000 */
[----:B------:R-:W-:-:S05]  /*8700*/  UMOV UR31, 0x40000040 ;  /* 0x40000040001f7882 */ /* 0x000fca0000000000 */
[----:B------:R-:W-:Y:S01]  /*8710*/  HGMMA.64x16x16.F32.BF16 R96, gdesc[UR28], R96, gsb0 ;  /* 0x002000001c6079f0 */ /* 0x000fe20008001860 */
[----:B------:R-:W-:Y:S01]  /*8720*/  UIADD3 UR38, UR60, 0x304, URZ ;  /* 0x000003043c267890 */ /* 0x000fe2000fffe03f */
[----:B------:R-:W-:Y:S01]  /*8730*/  UMOV UR36, UR48 ;  /* 0x0000003000247c82 */ /* 0x000fe20008000000 */
[----:B------:R-:W-:Y:S01]  /*8740*/  UMOV UR37, UR49 ;  /* 0x0000003100257c82 */ /* 0x000fe20008000000 */
[----:B------:R-:W-:Y:S01]  /*8750*/  UMOV UR39, 0x40000040 ;  /* 0x4000004000277882 */ /* 0x000fe20000000000 */
[----:B------:R-:W-:Y:S02]  /*8760*/  WARPGROUP.DEPBAR.LE gsb0, 0x0 ;  /* 0x00008000000079c5 */ /* 0x000fe40000010000 */
[----:B------:R-:W-:-:S06]  /*8770*/  WARPGROUP.ARRIVE ;  /* 0x00000000000079c5 */ /* 0x000fcc0000000000 */
[----:B------:R-:W-:Y:S01]  /*8780*/  HGMMA.64x16x16.F32.BF16 R128, gdesc[UR36], R128, gsb0 ;  /* 0x00200000248079f0 */ /* 0x000fe20008001880 */
[----:B------:R-:W-:Y:S01]  /*8790*/  UIADD3 UR14, UR60, 0x384, URZ ;  /* 0x000003843c0e7890 */ /* 0x000fe2000fffe03f */
[----:B------:R-:W-:Y:S01]  /*87a0*/  UMOV UR12, UR48 ;  /* 0x00000030000c7c82 */ /* 0x000fe20008000000 */
[----:B------:R-:W-:Y:S01]  /*87b0*/  UMOV UR13, UR49 ;  /* 0x00000031000d7c82 */ /* 0x000fe20008000000 */
[----:B------:R-:W-:Y:S01]  /*87c0*/  UMOV UR15, 0x40000040 ;  /* 0x40000040000f7882 */ /* 0x000fe20000000000 */
[----:B------:R-:W-:Y:S02]  /*87d0*/  WARPGROUP.DEPBAR.LE gsb0, 0x0 ;  /* 0x00008000000079c5 */ /* 0x000fe40000010000 */
[----:B--2---:R-:W-:-:S06]  /*87e0*/  WARPGROUP.ARRIVE ;  /* 0x00000000000079c5 */ /* 0x004fcc0000000000 */
        /* <DEDUP_REMOVED lines=13> */
[----:B------:R-:W-:Y:S01]  /*88c0*/  UIADD3 UR42, UR60, 0x504, URZ ;  /* 0x000005043c2a7890 */ /* 0x000fe2000fffe03f */
[----:B----4-:R-:W-:-:S06]  /*88d0*/  WARPGROUP.ARRIVE ;  /* 0x00000000000079c5 */ /* 0x010fcc0000000000 */
[----:B------:R-:W-:Y:S01]  /*88e0*/  HGMMA.64x16x16.F32.BF16 R208, gdesc[UR4], R208, gsb0 ;  /* 0x0020000004d079f0 */ /* 0x000fe200080018d0 */
[----:B------:R-:W-:Y:S01]  /*88f0*/  UMOV UR40, UR48 ;  /* 0x0000003000287c82 */ /* 0x000fe20008000000 */
[----:B------:R-:W-:Y:S01]  /*8900*/  UMOV UR41, UR49 ;  /* 0x0000003100297c82 */ /* 0x000fe20008000000 */
[----:B------:R-:W-:Y:S01]  /*8910*/  UMOV UR43, 0x40000040 ;  /* 0x40000040002b7882 */ /* 0x000fe20000000000 */
[----:B------:R-:W-:Y:S02]  /*8920*/  WARPGROUP.DEPBAR.LE gsb0, 0x0 ;  /* 0x00008000000079c5 */ /* 0x000fe40000010000 */
[----:B---3--:R-:W-:-:S06]  /*8930*/  WARPGROUP.ARRIVE ;  /* 0x00000000000079c5 */ /* 0x008fcc0000000000 */
[----:B------:R-:W-:Y:S01]  /*8940*/  HGMMA.64x16x16.F32.BF16 R176, gdesc[UR40], R176, gsb0 ;  /* 0x0020000028b079f0 */ /* 0x000fe200080018b0 */
[----:B------:R-:W-:Y:S02]  /*8950*/  UMOV UR10, UR46 ;  /* 0x0000002e000a7c82 */ /* 0x000fe40008000000 */
[----:B------:R-:W-:Y:S01]  /*8960*/  UMOV UR56, UR10 ;  /* 0x0000000a00387c82 */ /* 0x000fe20008000000 */
[----:B------:R-:W-:Y:S01]  /*8970*/  UIADD3 UR10, UR60, 0x584, URZ ;  /* 0x000005843c0a7890 */ /* 0x000fe2000fffe03f */
[----:B------:R-:W-:Y:S01]  /*8980*/  UMOV UR11, UR47 ;  /* 0x0000002f000b7c82 */ /* 0x000fe20008000000 */
[----:B------:R-:W-:Y:S01]  /*8990*/  UMOV UR8, UR48 ;  /* 0x0000003000087c82 */ /* 0x000fe20008000000 */
[----:B------:R-:W-:Y:S01]  /*89a0*/  UMOV UR57, UR11 ;  /* 0x0000000b00397c82 */ /* 0x000fe20008000000 */
[----:B------:R-:W-:Y:S01]  /*89b0*/  UMOV UR9, UR49 ;  /* 0x0000003100097c82 */ /* 0x000fe20008000000 */
[----:B------:R-:W-:Y:S01]  /*89c0*/  UMOV UR11, 0x40000040 ;  /* 0x40000040000b7882 */ /* 0x000fe20000000000 */
[----:B------:R-:W-:-:S02]  /*89d0*/  WARPGROUP.DEPBAR.LE gsb0, 0x0 ;  /* 0x00008000000079c5 */ /* 0x000fc40000010000 */
[----:B------:R-:W-:-:S06]  /*89e0*/  WARPGROUP.ARRIVE ;  /* 0x00000000000079c5 */ /* 0x000fcc0000000000 */
        /* <DEDUP_REMOVED lines=25> */
[----:B------:R-:W-:Y:S04]  /*8b80*/  STL.64 [R1+0x1a0], R96 ;  /* 0x0001a06001007387 */ /* 0x000fe80000100a00 */
[----:B------:R-:W-:Y:S04]  /*8b90*/  STL.64 [R1+0x1a8], R98 ;  /* 0x0001a86201007387 */ /* 0x000fe80000100a00 */
[----:B------:R-:W-:Y:S01]  /*8ba0*/  STL.64 [R1+0x1b0], R100 ;  /* 0x0001b06401007387 */ /* 0x000fe20000100a00 */
[----:B------:R-:W-:-:S02]  /*8bb0*/  WARPGROUP.DEPBAR.LE gsb0, 0x0 ;  /* 0x00008000000079c5 */ /* 0x000fc40000010000 */
[----:B------:R-:W-:-:S06]  /*8bc0*/  WARPGROUP.ARRIVE ;  /* 0x00000000000079c5 */ /* 0x000fcc0000000000 */
[----:B------:R-:W-:Y:S01]  /*8bd0*/  HGMMA.64x16x16.F32.BF16 R40, gdesc[UR44], R40, gsb0 ;  /* 0x002000002c2879f0 */ /* 0x000fe20008001828 */
[----:B------:R-:W-:Y:S04]  /*8be0*/  STL.64 [R1+0x1b8], R102 ;  /* 0x0001b86601007387 */ /* 0x000fe80000100a00 */
[----:B------:R0:W-:Y:S04]  /*8bf0*/  STL.64 [R1+0x120], R128 ;  /* 0x0001208001007387 */ /* 0x0001e80000100a00 */
[----:B------:R1:W-:Y:S04]  /*8c00*/  STL.64 [R1+0x128], R130 ;  /* 0x0001288201007387 */ /* 0x0003e80000100a00 */
[----:B------:R2:W-:Y:S04]  /*8c10*/  STL.64 [R1+0x130], R132 ;  /* 0x0001308401007387 */ /* 0x0005e80000100a00 */
[----:B------:R3:W-:Y:S04]  /*8c20*/  STL.64 [R1+0x138], R134 ;  /* 0x0001388601007387 */ /* 0x0007e80000100a00 */
[----:B------:R4:W-:Y:S04]  /*8c30*/  STL.64 [R1+0xa0], R160 ;  /* 0x0000a0a001007387 */ /* 0x0009e80000100a00 */
[----:B------:R4:W-:Y:S04]  /*8c40*/  STL.64 [R1+0xa8], R162 ;  /* 0x0000a8a201007387 */ /* 0x0009e80000100a00 */
[----:B------:R4:W-:Y:S04]  /*8c50*/  STL.64 [R1+0xb0], R164 ;  /* 0x0000b0a401007387 */ /* 0x0009e80000100a00 */
[----:B------:R4:W-:Y:S04]  /*8c60*/  STL.64 [R1+0xb8], R166 ;  /* 0x0000b8a601007387 */ /* 0x0009e80000100a00 */
[----:B0-----:R-:W4:Y:S04]  /*8c70*/  LDL.LU R128, [R1] ;  /* 0x0000000001807983 */ /* 0x001f280000300800 */
[----:B------:R-:W4:Y:S04]  /*8c80*/  LDL.LU R129, [R1+0x4] ;  /* 0x0000040001817983 */ /* 0x000f280000300800 */
[----:B------:R0:W-:Y:S04]  /*8c90*/  STL.64 [R1+0x20], R192 ;  /* 0x000020c001007387 */ /* 0x0001e80000100a00 */
[----:B------:R0:W-:Y:S04]  /*8ca0*/  STL.64 [R1+0x28], R194 ;  /* 0x000028c201007387 */ /* 0x0001e80000100a00 */
[----:B------:R0:W-:Y:S04]  /*8cb0*/  STL.64 [R1+0x30], R196 ;  /* 0x000030c401007387 */ /* 0x0001e80000100a00 */
[----:B------:R0:W-:Y:S04]  /*8cc0*/  STL.64 [R1+0x38], R198 ;  /* 0x000038c601007387 */ /* 0x0001e80000100a00 */
[----:B-1----:R-:W4:Y:S04]  /*8cd0*/  LDL.LU R130, [R1+0x8] ;  /* 0x0000080001827983 */ /* 0x002f280000300800 */
[----:B------:R-:W4:Y:S04]  /*8ce0*/  LDL.LU R131, [R1+0xc] ;  /* 0x00000c0001837983 */ /* 0x000f280000300800 */
[----:B--2---:R-:W2:Y:S04]  /*8cf0*/  LDL.LU R132, [R1+0x10] ;  /* 0x0000100001847983 */ /* 0x004ea80000300800 */
[----:B------:R-:W2:Y:S04]  /*8d00*/  LDL.LU R133, [R1+0x14] ;  /* 0x0000140001857983 */ /* 0x000ea80000300800 */
[----:B---3--:R-:W2:Y:S04]  /*8d10*/  LDL.LU R134, [R1+0x18] ;  /* 0x0000180001867983 */ /* 0x008ea80000300800 */
[----:B------:R-:W2:Y:S01]  /*8d20*/  LDL.LU R135, [R1+0x1c] ;  /* 0x00001c0001877983 */ /* 0x000ea20000300800 */
[----:B------:R-:W-:-:S02]  /*8d30*/  WARPGROUP.DEPBAR.LE gsb0, 0x0 ;  /* 0x00008000000079c5 */ /* 0x000fc40000010000 */
[----:B------:R-:W-:Y:S01]  /*8d40*/  WARPGROUP.ARRIVE ;  /* 0x00000000000079c5 */ /* 0x000fe20000000000 */
[----:B------:R-:W-:Y:S01]  /*8d50*/  UMOV UR32, UR44 ;  /* 0x0000002c00207c82 */ /* 0x000fe20008000000 */
[----:B------:R-:W-:Y:S01]  /*8d60*/  UMOV UR33, UR45 ;  /* 0x0000002d00217c82 */ /* 0x000fe20008000000 */
[----:B------:R-:W-:Y:S01]  /*8d70*/  UMOV UR16, UR44 ;  /* 0x0000002c00107c82 */ /* 0x000fe20008000000 */
[----:B------:R-:W-:Y:S01]  /*8d80*/  UMOV UR17, UR45 ;  /* 0x0000002d00117c82 */ /* 0x000fe20008000000 */
[----:B----4-:R-:W3:Y:S01]  /*8d90*/  LDL.LU.64 R160, [R1+0x80] ;  /* 0x0000800001a07983 */ /* 0x010ee20000300a00 */
[----:B------:R-:W-:Y:S03]  /*8da0*/  HGMMA.64x16x16.F32.BF16 R72, gdesc[UR32], R72, gsb0 ;  /* 0x00200000204879f0 */ /* 0x000fe60008001848 */
[----:B------:R-:W3:Y:S04]  /*8db0*/  LDL.LU.64 R162, [R1+0x88] ;  /* 0x0000880001a27983 */ /* 0x000ee80000300a00 */
[----:B------:R-:W3:Y:S04]  /*8dc0*/  LDL.LU.64 R164, [R1+0x90] ;  /* 0x0000900001a47983 */ /* 0x000ee80000300a00 */
[----:B------:R-:W3:Y:S01]  /*8dd0*/  LDL.LU.64 R166, [R1+0x98] ;  /* 0x0000980001a67983 */ /* 0x000ee20000300a00 */
[----:B------:R-:W-:Y:S01]  /*8de0*/  UMOV UR8, UR44 ;  /* 0x0000002c00087c82 */ /* 0x000fe20008000000 */
[----:B------:R-:W-:-:S02]  /*8df0*/  UMOV UR9, UR45 ;  /* 0x0000002d00097c82 */ /* 0x000fc40008000000 */
[----:B0-----:R-:W4:Y:S04]  /*8e00*/  LDL.LU.64 R192, [R1+0x100] ;  /* 0x0001000001c07983 */ /* 0x001f280000300a00 */
[----:B------:R-:W4:Y:S04]  /*8e10*/  LDL.LU.64 R194, [R1+0x108] ;  /* 0x0001080001c27983 */ /* 0x000f280000300a00 */
[----:B------:R-:W4:Y:S04]  /*8e20*/  LDL.LU.64 R196, [R1+0x110] ;  /* 0x0001100001c47983 */ /* 0x000f280000300a00 */
[----:B------:R-:W4:Y:S01]  /*8e30*/  LDL.LU.64 R198, [R1+0x118] ;  /* 0x0001180001c67983 */ /* 0x000f220000300a00 */
[----:B------:R-:W-:-:S02]  /*8e40*/  WARPGROUP.DEPBAR.LE gsb0, 0x0 ;  /* 0x00008000000079c5 */ /* 0x000fc40000010000 */
[----:B------:R-:W-:-:S06]  /*8e50*/  WARPGROUP.ARRIVE ;  /* 0x00000000000079c5 */ /* 0x000fcc0000000000 */
[----:B------:R-:W-:Y:S03]  /*8e60*/  HGMMA.64x16x16.F32.BF16 R104, gdesc[UR16], R104, gsb0 ;  /* 0x00200000106879f0 */ /* 0x000fe60008001868 */
        /* <DEDUP_REMOVED lines=10> */
[----:B------:R-:W-:Y:S01]  /*8f10*/  STL.64 [R1+0x728], R214 ;  /* 0x000728d601007387 */ /* 0x000fe20000100a00 */
[----:B------:R-:W-:Y:S02]  /*8f20*/  WARPGROUP.DEPBAR.LE gsb0, 0x0 ;  /* 0x00008000000079c5 */ /* 0x000fe40000010000 */
[----:B------:R-:W-:-:S06]  /*8f30*/  WARPGROUP.ARRIVE ;  /* 0x00000000000079c5 */ /* 0x000fcc0000000000 */
[----:B------:R-:W-:Y:S01]  /*8f40*/  HGMMA.64x16x16.F32.BF16 R200, gdesc[UR4], R200, gsb0 ;  /* 0x0020000004c879f0 */ /* 0x000fe200080018c8 */
[----:B------:R-:W-:Y:S04]  /*8f50*/  STL.64 [R1+0x720], R212 ;  /* 0x000720d401007387 */ /* 0x000fe80000100a00 */
[----:B------:R-:W-:Y:S04]  /*8f60*/  STL.64 [R1+0x718], R210 ;  /* 0x000718d201007387 */ /* 0x000fe80000100a00 */
[----:B------:R-:W-:Y:S04]  /*8f70*/  STL.64 [R1+0x710], R208 ;  /* 0x000710d001007387 */ /* 0x000fe80000100a00 */
[----:B------:R-:W-:Y:S04]  /*8f80*/  STL [R1+0x7bc], R176 ;  /* 0x0007bcb001007387 */ /* 0x000fe80000100800 */
        /* <DEDUP_REMOVED lines=8> */
[----:B------:R-:W-:Y:S01]  /*9010*/  STL [R1+0x6f8], R145 ;  /* 0x0006f89101007387 */ /* 0x000fe20000100800 */
[----:B------:R-:W-:-:S02]  /*9020*/  WARPGROUP.DEPBAR.LE gsb0, 0x0 ;  /* 0x00008000000079c5 */ /* 0x000fc40000010000 */
[----:B--2---:R-:W-:Y:S01]  /*9030*/  WARPGROUP.ARRIVE ;  /* 0x00000000000079c5 */ /* 0x004fe20000000000 */
[----:B------:R-:W-:Y:S01]  /*9040*/  STL [R1+0x6f4], R146 ;  /* 0x0006f49201007387 */ /* 0x000fe20000100800 */
[----:B------:R-:W-:Y:S01]  /*9050*/  UMOV UR20, UR44 ;  /* 0x0000002c00147c82 */ /* 0x000fe20008000000 */
[----:B------:R-:W-:Y:S02]  /*9060*/  UMOV UR21, UR45 ;  /* 0x0000002d00157c82 */ /* 0x000fe40008000000 */
[----:B------:R-:W-:Y:S01]  /*9070*/  STL [R1+0x6f0], R147 ;  /* 0x0006f09301007387 */ /* 0x000fe20000100800 */
[----:B------:R-:W-:Y:S03]  /*9080*/  HGMMA.64x16x16.F32.BF16 R128, gdesc[UR20], R128, gsb0 ;  /* 0x00200000148079f0 */ /* 0x000fe60008001880 */
        /* <DEDUP_REMOVED lines=52> */
[----:B------:R-:W-:-:S03]  /*93d0*/  WARPGROUP.DEPBAR.LE gsb0, 0x0 ;  /* 0x00008000000079c5 */ /* 0x000fc60000010000 */
[----:B------:R-:W2:Y:S04]  /*93e0*/  LDL.LU.64 R96, [R1+0x180] ;  /* 0x0001800001607983 */ /* 0x000ea80000300a00 */
[----:B------:R-:W2:Y:S04]  /*93f0*/  LDL.LU.64 R98, [R1+0x188] ;  /* 0x0001880001627983 */ /* 0x000ea80000300a00 */
[----:B------:R-:W2:Y:S04]  /*9400*/  LDL.LU.64 R100, [R1+0x190] ;  /* 0x0001900001647983 */ /* 0x000ea80000300a00 */
[----:B------:R0:W-:Y:S04]  /*9410*/  STL.64 [R1], R128 ;  /* 0x0000008001007387 */ /* 0x0001e80000100a00 */
[----:B------:R1:W-:Y:S04]  /*9420*/  STL.64 [R1+0x8], R130 ;  /* 0x0000088201007387 */ /* 0x0003e80000100a00 */
[----:B------:R4:W-:Y:S04]  /*9430*/  STL.64 [R1+0x10], R132 ;  /* 0x0000108401007387 */ /* 0x0009e80000100a00 */
[----:B------:R4:W-:Y:S04]  /*9440*/  STL.64 [R1+0x18], R134 ;  /* 0x0000188601007387 */ /* 0x0009e80000100a00 */
[----:B------:R-:W2:Y:S01]  /*9450*/  LDL.LU.64 R102, [R1+0x198] ;  /* 0x0001980001667983 */ /* 0x000ea20000300a00 */
[----:B---3--:R-:W-:-:S03]  /*9460*/  WARPGROUP.ARRIVE ;  /* 0x00000000000079c5 */ /* 0x008fc60000000000 */
[----:B0-----:R-:W3:Y:S01]  /*9470*/  LDL.LU.64 R128, [R1+0x200] ;  /* 0x0002000001807983 */ /* 0x001ee20000300a00 */
[----:B------:R-:W-:-:S03]  /*9480*/  UMOV UR12, UR44 ;  /* 0x0000002c000c7c82 */ /* 0x000fc60008000000 */
[----:B-1----:R-:W3:Y:S01]  /*9490*/  LDL.LU.64 R130, [R1+0x208] ;  /* 0x0002080001827983 */ /* 0x002ee20000300a00 */
[----:B------:R-:W-:Y:S02]  /*94a0*/  UMOV UR13, UR45 ;  /* 0x0000002d000d7c82 */ /* 0x000fe40008000000 */
[----:B------:R-:W-:Y:S01]  /*94b0*/  HGMMA.64x16x16.F32.BF16 R160, gdesc[UR12], R160, gsb0 ;  /* 0x002000000ca079f0 */ /* 0x000fe200080018a0 */
[----:B----4-:R-:W3:Y:S04]  /*94c0*/  LDL.LU.64 R132, [R1+0x210] ;  /* 0x0002100001847983 */ /* 0x010ee80000300a00 */
[----:B------:R-:W3:Y:S01]  /*94d0*/  LDL.LU.64 R134, [R1+0x218] ;  /* 0x0002180001867983 */ /* 0x000ee20000300a00 */
[----:B------:R-:W-:Y:S01]  /*94e0*/  UMOV UR36, UR44 ;  /* 0x0000002c00247c82 */ /* 0x000fe20008000000 */
[----:B------:R-:W-:Y:S01]  /*94f0*/  UMOV UR37, UR45 ;  /* 0x0000002d00257c82 */ /* 0x000fe20008000000 */
[----:B------:R-:W-:-:S02]  /*9500*/  WARPGROUP.DEPBAR.LE gsb0, 0x0 ;  /* 0x00008000000079c5 */ /* 0x000fc40000010000 */
[----:B------:R-:W-:Y:S01]  /*9510*/  IMAD.MOV.U32 R84, RZ, RZ, R160 ;  /* 0x000000ffff547224 */ /* 0x000fe200078e00a0 */
[----:B------:R-:W-:Y:S01]  /*9520*/  WARPGROUP.ARRIVE ;  /* 0x00000000000079c5 */ /* 0x000fe20000000000 */
[----:B------:R-:W-:Y:S02]  /*9530*/  IMAD.MOV.U32 R85, RZ, RZ, R161 ;  /* 0x000000ffff557224 */ /* 0x000fe400078e00a1 */
[----:B------:R-:W-:Y:S01]  /*9540*/  IMAD.MOV.U32 R86, RZ, RZ, R162 ;  /* 0x000000ffff567224 */ /* 0x000fe200078e00a2 */
[----:B------:R-:W4:Y:S01]  /*9550*/  LDL.LU.64 R160, [R1+0x280] ;  /* 0x0002800001a07983 */ /* 0x000f220000300a00 */
[----:B------:R-:W-:Y:S01]  /*9560*/  IMAD.MOV.U32 R87, RZ, RZ, R163 ;  /* 0x000000ffff577224 */ /* 0x000fe200078e00a3 */
[----:B------:R-:W-:Y:S01]  /*9570*/  HGMMA.64x16x16.F32.BF16 R192, gdesc[UR36], R192, gsb0 ;  /* 0x0020000024c079f0 */ /* 0x000fe200080018c0 */
[----:B------:R-:W-:Y:S01]  /*9580*/  IMAD.MOV.U32 R52, RZ, RZ, R164 ;  /* 0x000000ffff347224 */ /* 0x000fe200078e00a4 */
[----:B------:R-:W4:Y:S01]  /*9590*/  LDL.LU.64 R162, [R1+0x288] ;  /* 0x0002880001a27983 */ /* 0x000f220000300a00 */
[----:B------:R-:W-:-:S02]  /*95a0*/  IMAD.MOV.U32 R53, RZ, RZ, R165 ;  /* 0x000000ffff357224 */ /* 0x000fc400078e00a5 */
[----:B------:R-:W-:Y:S01]  /*95b0*/  IMAD.MOV.U32 R54, RZ, RZ, R166 ;  /* 0x000000ffff367224 */ /* 0x000fe200078e00a6 */
[----:B------:R-:W4:Y:S01]  /*95c0*/  LDL.LU.64 R164, [R1+0x290] ;  /* 0x0002900001a47983 */ /* 0x000f220000300a00 */
[----:B------:R-:W-:-:S03]  /*95d0*/  IMAD.MOV.U32 R55, RZ, RZ, R167 ;  /* 0x000000ffff377224 */ /* 0x000fc600078e00a7 */
[----:B------:R-:W4:Y:S01]  /*95e0*/  LDL.LU.64 R166, [R1+0x298] ;  /* 0x0002980001a67983 */ /* 0x000f220000300a00 */
[----:B------:R-:W-:Y:S02]  /*95f0*/  WARPGROUP.DEPBAR.LE gsb0, 0x0 ;  /* 0x00008000000079c5 */ /* 0x000fe40000010000 */
[----:B------:R-:W-:Y:S01]  /*9600*/  IMAD.MOV.U32 R116, RZ, RZ, R192 ;  /* 0x000000ffff747224 */ /* 0x000fe200078e00c0 */
[----:B------:R-:W-:Y:S01]  /*9610*/  MOV R118, R194 ;  /* 0x000000c200767202 */ /* 0x000fe20000000f00 */
[----:B------:R-:W-:Y:S02]  /*9620*/  IMAD.MOV.U32 R117, RZ, RZ, R193 ;  /* 0x000000ffff757224 */ /* 0x000fe400078e00c1 */
[----:B------:R-:W-:Y:S01]  /*9630*/  IMAD.MOV.U32 R119, RZ, RZ, R195 ;  /* 0x000000ffff777224 */ /* 0x000fe200078e00c3 */
[----:B------:R-:W4:Y:S01]  /*9640*/  LDL.LU.64 R192, [R1+0x300] ;  /* 0x0003000001c07983 */ /* 0x000f220000300a00 */
[----:B------:R-:W-:Y:S02]  /*9650*/  IMAD.MOV.U32 R80, RZ, RZ, R196 ;  /* 0x000000ffff507224 */ /* 0x000fe400078e00c4 */
[----:B------:R-:W-:Y:S01]  /*9660*/  IMAD.MOV.U32 R81, RZ, RZ, R197 ;  /* 0x000000ffff517224 */ /* 0x000fe200078e00c5 */
[----:B------:R-:W4:Y:S01]  /*9670*/  LDL.LU.64 R194, [R1+0x308] ;  /* 0x0003080001c27983 */ /* 0x000f220000300a00 */
[----:B------:R-:W-:-:S02]  /*9680*/  IMAD.MOV.U32 R82, RZ, RZ, R198 ;  /* 0x000000ffff527224 */ /* 0x000fc400078e00c6 */
[----:B------:R-:W-:Y:S01]  /*9690*/  IMAD.MOV.U32 R83, RZ, RZ, R199 ;  /* 0x000000ffff537224 */ /* 0x000fe200078e00c7 */
        /* <DEDUP_REMOVED lines=14> */
[----:B------:R-:W4:Y:S01]  /*9780*/  LDL.LU R44, [R1+0xe0] ;  /* 0x0000e000012c7983 */ /* 0x000f220000300800 */
        /* <DEDUP_REMOVED lines=12> */
[----:B------:R-:W-:Y:S02]  /*9850*/  IMAD.MOV.U32 R45, RZ, RZ, R9 ;  /* 0x000000ffff2d7224 */ /* 0x000fe400078e0009 */
[----:B------:R-:W2:Y:S01]  /*9860*/  LDL.LU R9, [R1+0x8a8] ;  /* 0x0008a80001097983 */ /* 0x000ea20000300800 */
[----:B------:R-:W-:Y:S02]  /*9870*/  IMAD.MOV.U32 R46, RZ, RZ, R10 ;  /* 0x000000ffff2e7224 */ /* 0x000fe400078e000a */
[----:B------:R-:W-:Y:S01]  /*9880*/  IMAD.MOV.U32 R47, RZ, RZ, R11 ;  /* 0x000000ffff2f7224 */ /* 0x000fe200078e000b */
[----:B------:R-:W3:Y:S01]  /*9890*/  LDL.LU R10, [R1+0x8a4] ;  /* 0x0008a400010a7983 */ /* 0x000ee20000300800 */
[----:B------:R-:W-:-:S02]  /*98a0*/  IMAD.MOV.U32 R48, RZ, RZ, R12 ;  /* 0x000000ffff307224 */ /* 0x000fc400078e000c */
[----:B------:R-:W-:Y:S01]  /*98b0*/  IMAD.MOV.U32 R49, RZ, RZ, R13 ;  /* 0x000000ffff317224 */ /* 0x000fe200078e000d */
[----:B------:R-:W4:Y:S01]  /*98c0*/  LDL.LU R11, [R1+0x8a0] ;  /* 0x0008a000010b7983 */ /* 0x000f220000300800 */
[----:B------:R-:W-:-:S03]  /*98d0*/  IMAD.MOV.U32 R50, RZ, RZ, R14 ;  /* 0x000000ffff327224 */ /* 0x000fc600078e000e */
[----:B------:R-:W2:Y:S01]  /*98e0*/  LDL.LU R12, [R1+0x89c] ;  /* 0x00089c00010c7983 */ /* 0x000ea20000300800 */
[----:B------:R-:W-:-:S03]  /*98f0*/  IMAD.MOV.U32 R51, RZ, RZ, R15 ;  /* 0x000000ffff337224 */ /* 0x000fc600078e000f */
[----:B------:R-:W3:Y:S04]  /*9900*/  LDL.LU R13, [R1+0x898] ;  /* 0x00089800010d7983 */ /* 0x000ee80000300800 */
[----:B------:R-:W4:Y:S04]  /*9910*/  LDL.LU R14, [R1+0x894] ;  /* 0x00089400010e7983 */ /* 0x000f280000300800 */
        /* <DEDUP_REMOVED lines=8> */
[----:B------:R-:W3:Y:S04]  /*99a0*/  LDL.LU R75, [R1+0x16c] ;  /* 0x00016c00014b7983 */ /* 0x000ee80000300800 */
[----:B------:R-:W4:Y:S01]  /*99b0*/  LDL.LU R235, [R1+0x88c] ;  /* 0x00088c0001eb7983 */ /* 0x000f220000300800 */
[----:B------:R-:W-:Y:S02]  /*99c0*/  WARPGROUP.DEPBAR.LE gsb0, 0x0 ;  /* 0x00008000000079c5 */ /* 0x000fe40000010000 */
[----:B------:R-:W-:Y:S01]  /*99d0*/  WARPGROUP.ARRIVE ;  /* 0x00000000000079c5 */ /* 0x000fe20000000000 */
[----:B------:R-:W4:Y:S04]  /*99e0*/  LDL.LU R234, [R1+0x888] ;  /* 0x0008880001ea7983 */ /* 0x000f280000300800 */
[----:B------:R-:W4:Y:S01]  /*99f0*/  LDL.LU R233, [R1+0x884] ;  /* 0x0008840001e97983 */ /* 0x000f220000300800 */
[----:B------:R-:W-:Y:S03]  /*9a00*/  HGMMA.64x16x16.F32.BF16 R192, gdesc[UR52], R192, gsb0 ;  /* 0x0020000034c079f0 */ /* 0x000fe600080018c0 */
        /* <DEDUP_REMOVED lines=8> */
[----:B------:R-:W2:Y:S01]  /*9a90*/  LDL.LU R143, [R1+0x27c] ;  /* 0x00027c00018f7983 */ /* 0x000ea20000300800 */
[----:B------:R-:W-:Y:S01]  /*9aa0*/  IMAD.MOV.U32 R40, RZ, RZ, R160 ;  /* 0x000000ffff287224 */ /* 0x000fe200078e00a0 */
[----:B------:R-:W-:Y:S01]  /*9ab0*/  MOV R42, R162 ;  /* 0x000000a2002a7202 */ /* 0x000fe20000000f00 */
[----:B------:R-:W-:-:S02]  /*9ac0*/  IMAD.MOV.U32 R41, RZ, RZ, R161 ;  /* 0x000000ffff297224 */ /* 0x000fc400078e00a1 */
[----:B------:R-:W-:Y:S01]  /*9ad0*/  IMAD.MOV.U32 R43, RZ, RZ, R163 ;  /* 0x000000ffff2b7224 */ /* 0x000fe200078e00a3 */
[----:B------:R-:W-:Y:S02]  /*9ae0*/  WARPGROUP.DEPBAR.LE gsb0, 0x0 ;  /* 0x00008000000079c5 */ /* 0x000fe40000010000 */
[----:B------:R-:W-:Y:S02]  /*9af0*/  IMAD.MOV.U32 R168, RZ, RZ, R192 ;  /* 0x000000ffffa87224 */ /* 0x000fe400078e00c0 */
[----:B------:R-:W-:Y:S01]  /*9b00*/  IMAD.MOV.U32 R169, RZ, RZ, R193 ;  /* 0x000000ffffa97224 */ /* 0x000fe200078e00c1 */
[----:B------:R-:W3:Y:S01]  /*9b10*/  LDL.LU R192, [R1+0x360] ;  /* 0x0003600001c07983 */ /* 0x000ee20000300800 */
[----:B------:R-:W-:Y:S02]  /*9b20*/  IMAD.MOV.U32 R170, RZ, RZ, R194 ;  /* 0x000000ffffaa7224 */ /* 0x000fe400078e00c2 */
[----:B------:R-:W-:Y:S01]  /*9b30*/  IMAD.MOV.U32 R171, RZ, RZ, R195 ;  /* 0x000000ffffab7224 */ /* 0x000fe200078e00c3 */
[----:B------:R-:W3:Y:S01]  /*9b40*/  LDL.LU R193, [R1+0x364] ;  /* 0x0003640001c17983 */ /* 0x000ee20000300800 */
[----:B------:R-:W-:-:S03]  /*9b50*/  IMAD.MOV.U32 R172, RZ, RZ, R196 ;  /* 0x000000ffffac7224 */ /* 0x000fc600078e00c4 */
[----:B------:R-:W3:Y:S01]  /*9b60*/  LDL.LU R194, [R1+0x368] ;  /* 0x0003680001c27983 */ /* 0x000ee20000300800 */
[----:B------:R-:W-:Y:S01]  /*9b70*/  IMAD.MOV.U32 R173, RZ, RZ, R197 ;  /* 0x000000ffffad7224 */ /* 0x000fe200078e00c5 */
[----:B------:R-:W-:Y:S02]  /*9b80*/  MOV R174, R198 ;  /* 0x000000c600ae7202 */ /* 0x000fe40000000f00 */
[----:B------:R-:W3:Y:S01]  /*9b90*/  LDL.LU R195, [R1+0x36c] ;  /* 0x00036c0001c37983 */ /* 0x000ee20000300800 */
[----:B------:R-:W-:-:S03]  /*9ba0*/  IMAD.MOV.U32 R175, RZ, RZ, R199 ;  /* 0x000000ffffaf7224 */ /* 0x000fc600078e00c7 */
[----:B------:R-:W3:Y:S04]  /*9bb0*/  LDL.LU R196, [R1+0x370] ;  /* 0x0003700001c47983 */ /* 0x000ee80000300800 */
[----:B------:R-:W3:Y:S04]  /*9bc0*/  LDL.LU R197, [R1+0x374] ;  /* 0x0003740001c57983 */ /* 0x000ee80000300800 */
[----:B------:R-:W3:Y:S04]  /*9bd0*/  LDL.LU R198, [R1+0x378] ;  /* 0x0003780001c67983 */ /* 0x000ee80000300800 */
        /* <DEDUP_REMOVED lines=18> */
[----:B------:R-:W2:Y:S01]  /*9d00*/  LDL.LU R96, [R1+0x380] ;  /* 0x0003800001607983 */ /* 0x000ea20000300800 */
[----:B------:R-:W-:-:S03]  /*9d10*/  IMAD.MOV.U32 R113, RZ, RZ, R101 ;  /* 0x000000ffff717224 */ /* 0x000fc600078e0065 */
[----:B------:R-:W2:Y:S01]  /*9d20*/  LDL.LU R97, [R1+0x384] ;  /* 0x0003840001617983 */ /* 0x000ea20000300800 */
[----:B------:R-:W-:-:S03]  /*9d30*/  MOV R114, R102 ;  /* 0x0000006600727202 */ /* 0x000fc60000000f00 */
[----:B------:R-:W2:Y:S01]  /*9d40*/  LDL.LU R98, [R1+0x388] ;  /* 0x0003880001627983 */ /* 0x000ea20000300800 */
[----:B------:R-:W-:-:S03]  /*9d50*/  IMAD.MOV.U32 R115, RZ, RZ, R103 ;  /* 0x000000ffff737224 */ /* 0x000fc600078e0067 */
[----:B------:R-:W2:Y:S04]  /*9d60*/  LDL.LU R99, [R1+0x38c] ;  /* 0x00038c0001637983 */ /* 0x000ea80000300800 */
[----:B------:R-:W2:Y:S04]  /*9d70*/  LDL.LU R100, [R1+0x390] ;  /* 0x0003900001647983 */ /* 0x000ea80000300800 */
[----:B------:R-:W2:Y:S04]  /*9d80*/  LDL.LU R101, [R1+0x394] ;  /* 0x0003940001657983 */ /* 0x000ea80000300800 */
[----:B------:R-:W2:Y:S04]  /*9d90*/  LDL.LU R102, [R1+0x398] ;  /* 0x0003980001667983 */ /* 0x000ea80000300800 */
[----:B------:R-:W2:Y:S01]  /*9da0*/  LDL.LU R103, [R1+0x39c] ;  /* 0x00039c0001677983 */ /* 0x000ea20000300800 */
[----:B------:R-:W-:-:S02]  /*9db0*/  IMAD.MOV.U32 R180, RZ, RZ, R128 ;  /* 0x000000ffffb47224 */ /* 0x000fc400078e0080 */
[----:B------:R-:W-:Y:S01]  /*9dc0*/  IMAD.MOV.U32 R181, RZ, RZ, R129 ;  /* 0x000000ffffb57224 */ /* 0x000fe200078e0081 */
[----:B------:R-:W3:Y:S01]  /*9dd0*/  LDL.LU R128, [R1+0x400] ;  /* 0x0004000001807983 */ /* 0x000ee20000300800 */
[----:B------:R-:W-:Y:S02]  /*9de0*/  IMAD.MOV.U32 R182, RZ, RZ, R130 ;  /* 0x000000ffffb67224 */ /* 0x000fe400078e0082 */
[----:B------:R-:W-:Y:S01]  /*9df0*/  IMAD.MOV.U32 R183, RZ, RZ, R131 ;  /* 0x000000ffffb77224 */ /* 0x000fe200078e0083 */
        /* <DEDUP_REMOVED lines=8> */
[----:B------:R-:W3:Y:S04]  /*9e80*/  LDL.LU R133, [R1+0x414] ;  /* 0x0004140001857983 */ /* 0x000ee80000300800 */
[----:B------:R-:W3:Y:S04]  /*9e90*/  LDL.LU R134, [R1+0x418] ;  /* 0x0004180001867983 */ /* 0x000ee80000300800 */
[----:B------:R-:W3:Y:S04]  /*9ea0*/  LDL.LU R135, [R1+0x41c] ;  /* 0x00041c0001877983 */ /* 0x000ee80000300800 */
        /* <DEDUP_REMOVED lines=8> */
[----:B------:R-:W4:Y:S01]  /*9f30*/  LDL.LU R104, [R1+0x1e0] ;  /* 0x0001e00001687983 */ /* 0x000f220000300800 */
[----:B------:R-:W-:Y:S01]  /*9f40*/  UMOV UR48, UR44 ;  /* 0x0000002c00307c82 */ /* 0x000fe20008000000 */
[----:B------:R-:W-:Y:S01]  /*9f50*/  UMOV UR49, UR45 ;  /* 0x0000002d00317c82 */ /* 0x000fe20008000000 */
[----:B------:R-:W-:Y:S01]  /*9f60*/  UIADD3 UR4, UR61, 0x804, URZ ;  /* 0x000008043d047890 */ /* 0x000fe2000fffe03f */
[----:B--2---:R-:W-:-:S06]  /*9f70*/  WARPGROUP.ARRIVE ;  /* 0x00000000000079c5 */ /* 0x004fcc0000000000 */
[----:B------:R-:W-:Y:S03]  /*9f80*/  HGMMA.64x16x16.F32.BF16 R96, gdesc[UR52], R96, gsb0 ;  /* 0x00200000346079f0 */ /* 0x000fe60008001860 */
[----:B------:R-:W-:Y:S02]  /*9f90*/  WARPGROUP.DEPBAR.LE gsb0, 0x0 ;  /* 0x00008000000079c5 */ /* 0x000fe40000010000 */
[----:B---3--:R-:W-:-:S06]  /*9fa0*/  WARPGROUP.ARRIVE ;  /* 0x00000000000079c5 */ /* 0x008fcc0000000000 */
[----:B------:R-:W-:Y:S01]  /*9fb0*/  HGMMA.64x16x16.F32.BF16 R128, gdesc[UR48], R128, gsb0 ;  /* 0x00200000308079f0 */ /* 0x000fe20008001880 */
[----:B------:R-:W-:Y:S01]  /*9fc0*/  UMOV UR48, UR4 ;  /* 0x0000000400307c82 */ /* 0x000fe20008000000 */
[----:B------:R-:W-:Y:S01]  /*9fd0*/  UMOV UR49, 0x40000040 ;  /* 0x4000004000317882 */ /* 0x000fe20000000000 */
[----:B------:R-:W-:Y:S02]  /*9fe0*/  WARPGROUP.DEPBAR.LE gsb0, 0x0 ;  /* 0x00008000000079c5 */ /* 0x000fe40000010000 */
[----:B----4-:R-:W-:-:S06]  /*9ff0*/  WARPGROUP.ARRIVE ;  /* 0x00000000000079c5 */ /* 0x010fcc0000000000 */
        /* <DEDUP_REMOVED lines=44> */
[----:B0-----:R-:W2:Y:S04]  /*a2c0*/  LDL.LU.64 R198, [R1+0x818] ;  /* 0x0008180001c67983 */ /* 0x001ea80000300a00 */
[----:B------:R-:W2:Y:S04]  /*a2d0*/  LDL.LU.64 R196, [R1+0x810] ;  /* 0x0008100001c47983 */ /* 0x000ea80000300a00 */
[----:B------:R-:W2:Y:S04]  /*a2e0*/  LDL.LU.64 R194, [R1+0x808] ;  /* 0x0008080001c27983 */ /* 0x000ea80000300a00 */
[----:B------:R-:W2:Y:S04]  /*a2f0*/  LDL.LU.64 R192, [R1+0x800] ;  /* 0x0008000001c07983 */ /* 0x000ea80000300a00 */
[----:B------:R-:W-:Y:S04]  /*a300*/  STL.64 [R1+0x2e0], R228 ;  /* 0x0002e0e401007387 */ /* 0x000fe80000100a00 */
[----:B------:R0:W-:Y:S04]  /*a310*/  STL.64 [R1+0x2e8], R230 ;  /* 0x0002e8e601007387 */ /* 0x0001e80000100a00 */
[----:B------:R-:W-:Y:S04]  /*a320*/  STL.64 [R1+0x2f0], R232 ;  /* 0x0002f0e801007387 */ /* 0x000fe80000100a00 */
[----:B------:R-:W-:Y:S04]  /*a330*/  STL.64 [R1+0x2f8], R234 ;  /* 0x0002f8ea01007387 */ /* 0x000fe80000100a00 */
[----:B0-----:R-:W3:Y:S04]  /*a340*/  LDL.LU.64 R230, [R1+0x7f8] ;  /* 0x0007f80001e67983 */ /* 0x001ee80000300a00 */
[----:B------:R-:W3:Y:S01]  /*a350*/  LDL.LU.64 R228, [R1+0x7f0] ;  /* 0x0007f00001e47983 */ /* 0x000ee20000300a00 */
[----:B------:R-:W-:Y:S01]  /*a360*/  WARPGROUP.ARRIVE ;  /* 0x00000000000079c5 */ /* 0x000fe20000000000 */
[----:B------:R-:W-:Y:S01]  /*a370*/  UMOV UR52, UR48 ;  /* 0x0000003000347c82 */ /* 0x000fe20008000000 */
[----:B------:R-:W-:Y:S01]  /*a380*/  UMOV UR53, UR49 ;  /* 0x0000003100357c82 */ /* 0x000fe20008000000 */
[----:B------:R-:W-:Y:S01]  /*a390*/  UMOV UR54, UR58 ;  /* 0x0000003a00367c82 */ /* 0x000fe20008000000 */
[----:B------:R-:W-:-:S02]  /*a3a0*/  UMOV UR55, UR59 ;  /* 0x0000003b00377c82 */ /* 0x000fc40008000000 */
[----:B------:R-:W-:Y:S01]  /*a3b0*/  HGMMA.64x16x16.F32.BF16 R136, gdesc[UR52], R136, gsb0 ;  /* 0x00200000348879f0 */ /* 0x000fe20008001888 */
[----:B------:R-:W-:Y:S02]  /*a3c0*/  IMAD.MOV.U32 R105, RZ, RZ, R15 ;  /* 0x000000ffff697224 */ /* 0x000fe400078e000f */
[----:B------:R-:W-:Y:S02]  /*a3d0*/  IMAD.MOV.U32 R106, RZ, RZ, R14 ;  /* 0x000000ffff6a7224 */ /* 0x000fe400078e000e */
[----:B------:R-:W-:Y:S02]  /*a3e0*/  IMAD.MOV.U32 R107, RZ, RZ, R13 ;  /* 0x000000ffff6b7224 */ /* 0x000fe400078e000d */
[----:B------:R-:W-:Y:S02]  /*a3f0*/  IMAD.MOV.U32 R108, RZ, RZ, R12 ;  /* 0x000000ffff6c7224 */ /* 0x000fe400078e000c */
[----:B------:R-:W-:Y:S02]  /*a400*/  IMAD.MOV.U32 R109, RZ, RZ, R11 ;  /* 0x000000ffff6d7224 */ /* 0x000fe400078e000b */
[----:B------:R-:W-:-:S02]  /*a410*/  IMAD.MOV.U32 R110, RZ, RZ, R10 ;  /* 0x000000ffff6e7224 */ /* 0x000fc400078e000a */
[----:B------:R-:W-:Y:S01]  /*a420*/  IMAD.MOV.U32 R111, RZ, RZ, R9 ;  /* 0x000000ffff6f7224 */ /* 0x000fe200078e0009 */
[----:B------:R-:W-:Y:S01]  /*a430*/  UMOV UR24, UR48 ;  /* 0x0000003000187c82 */ /* 0x000fe20008000000 */
[----:B------:R-:W-:Y:S01]  /*a440*/  UMOV UR25, UR49 ;  /* 0x0000003100197c82 */ /* 0x000fe20008000000 */
[----:B------:R-:W-:-:S03]  /*a450*/  WARPGROUP.DEPBAR.LE gsb0, 0x0 ;  /* 0x00008000000079c5 */ /* 0x000fc60000010000 */
        /* <DEDUP_REMOVED lines=12> */
[----:B------:R-:W-:Y:S01]  /*a520*/  IMAD.MOV.U32 R208, RZ, RZ, R8 ;  /* 0x000000ffffd07224 */ /* 0x000fe200078e0008 */
[----:B------:R-:W-:Y:S01]  /*a530*/  MOV R212, R4 ;  /* 0x0000000400d47202 */ /* 0x000fe20000000f00 */
        /* <DEDUP_REMOVED lines=24> */
[----:B----4-:R-:W-:-:S06]  /*a6c0*/  WARPGROUP.ARRIVE ;  /* 0x00000000000079c5 */ /* 0x010fcc0000000000 */
        /* <DEDUP_REMOVED lines=61> */
[----:B0-----:R-:W4:Y:S04]  /*aaa0*/  LDL.LU.64 R208, [R1+0xc0] ;  /* 0x0000c00001d07983 */ /* 0x001f280000300a00 */
[----:B-1----:R-:W4:Y:S04]  /*aab0*/  LDL.LU.64 R210, [R1+0xc8] ;  /* 0x0000c80001d27983 */ /* 0x002f280000300a00 */
[----:B--2---:R-:W4:Y:S04]  /*aac0*/  LDL.LU.64 R212, [R1+0xd0] ;  /* 0x0000d00001d47983 */ /* 0x004f280000300a00 */
[----:B---3--:R-:W4:Y:S01]  /*aad0*/  LDL.LU.64 R214, [R1+0xd8] ;  /* 0x0000d80001d67983 */ /* 0x008f220000300a00 */
[----:B------:R-:W-:-:S02]  /*aae0*/  WARPGROUP.DEPBAR.LE gsb0, 0x0 ;  /* 0x00008000000079c5 */ /* 0x000fc40000010000 */
[----:B------:R-:W-:Y:S01]  /*aaf0*/  WARPGROUP.ARRIVE ;  /* 0x00000000000079c5 */ /* 0x000fe20000000000 */
[----:B------:R-:W-:Y:S01]  /*ab00*/  UMOV UR8, UR44 ;  /* 0x0000002c00087c82 */ /* 0x000fe20008000000 */
[----:B------:R-:W-:Y:S01]  /*ab10*/  UMOV UR9, UR45 ;  /* 0x0000002d00097c82 */ /* 0x000fe20008000000 */
[----:B------:R-:W-:Y:S01]  /*ab20*/  UMOV UR16, UR44 ;  /* 0x0000002c00107c82 */ /* 0x000fe20008000000 */
[----:B------:R-:W-:Y:S01]  /*ab30*/  UMOV UR17, UR45 ;  /* 0x0000002d00117c82 */ /* 0x000fe20008000000 */
[----:B------:R-:W-:Y:S01]  /*ab40*/  UMOV UR18, UR42 ;  /* 0x0000002a00127c82 */ /* 0x000fe20008000000 */
[----:B------:R-:W-:Y:S01]  /*ab50*/  HGMMA.64x16x16.F32.BF16 R120, gdesc[UR8], R120, gsb0 ;  /* 0x00200000087879f0 */ /* 0x000fe20008001878 */
[----:B------:R-:W-:Y:S01]  /*ab60*/  UMOV UR19, UR43 ;  /* 0x0000002b00137c82 */ /* 0x000fe20008000000 */
[----:B------:R-:W-:Y:S01]  /*ab70*/  UMOV UR32, UR44 ;  /* 0x0000002c00207c82 */ /* 0x000fe20008000000 */
[----:B------:R-:W-:Y:S01]  /*ab80*/  UMOV UR33, UR45 ;  /* 0x0000002d00217c82 */ /* 0x000fe20008000000 */
[----:B------:R-:W-:Y:S01]  /*ab90*/  UMOV UR34, UR6 ;  /* 0x0000000600227c82 */ /* 0x000fe20008000000 */
[----:B------:R-:W-:Y:S01]  /*aba0*/  UMOV UR35, UR7 ;  /* 0x0000000700237c82 */ /* 0x000fe20008000000 */
[----:B------:R-:W2:Y:S01]  /*abb0*/  LDL.LU.64 R104, [R1+0x140] ;  /* 0x0001400001687983 */ /* 0x000ea20000300a00 */
[----:B------:R-:W-:-:S03]  /*abc0*/  UMOV UR20, UR44 ;  /* 0x0000002c00147c82 */ /* 0x000fc60008000000 */
[----:B------:R-:W2:Y:S01]  /*abd0*/  LDL.LU.64 R106, [R1+0x148] ;  /* 0x00014800016a7983 */ /* 0x000ea20000300a00 */
[----:B------:R-:W-:-:S03]  /*abe0*/  UMOV UR21, UR45 ;  /* 0x0000002d00157c82 */ /* 0x000fc60008000000 */
[----:B------:R-:W2:Y:S04]  /*abf0*/  LDL.LU.64 R108, [R1+0x150] ;  /* 0x00015000016c7983 */ /* 0x000ea80000300a00 */
[----:B------:R-:W2:Y:S01]  /*ac00*/  LDL.LU.64 R110, [R1+0x158] ;  /* 0x00015800016e7983 */ /* 0x000ea20000300a00 */
[----:B------:R-:W-:Y:S02]  /*ac10*/  WARPGROUP.DEPBAR.LE gsb0, 0x0 ;  /* 0x00008000000079c5 */ /* 0x000fe40000010000 */
[----:B------:R-:W-:-:S06]  /*ac20*/  WARPGROUP.ARRIVE ;  /* 0x00000000000079c5 */ /* 0x000fcc0000000000 */
[----:B------:R-:W-:Y:S03]  /*ac30*/  HGMMA.64x16x16.F32.BF16 R152, gdesc[UR16], R152, gsb0 ;  /* 0x00200000109879f0 */ /* 0x000fe60008001898 */
[----:B------:R-:W-:Y:S02]  /*ac40*/  WARPGROUP.DEPBAR.LE gsb0, 0x0 ;  /* 0x00008000000079c5 */ /* 0x000fe40000010000 */
[----:B------:R-:W-:-:S06]  /*ac50*/  WARPGROUP.ARRIVE ;  /* 0x00000000000079c5 */ /* 0x000fcc0000000000 */
[----:B------:R-:W-:Y:S01]  /*ac60*/  HGMMA.64x16x16.F32.BF16 R184, gdesc[UR32], R184, gsb0 ;  /* 0x0020000020b879f0 */ /* 0x000fe200080018b8 */
        /* <DEDUP_REMOVED lines=22> */
[----:B------:R0:W-:Y:S04]  /*add0*/  STL [R1+0x60c], R163 ;  /* 0x00060ca301007387 */ /* 0x0001e80000100800 */
[----:B------:R1:W-:Y:S04]  /*ade0*/  STL [R1+0x608], R164 ;  /* 0x000608a401007387 */ /* 0x0003e80000100800 */
[----:B------:R3:W-:Y:S04]  /*adf0*/  STL [R1+0x604], R165 ;  /* 0x000604a501007387 */ /* 0x0007e80000100800 */
[----:B------:R-:W-:Y:S04]  /*ae00*/  STL [R1+0x600], R166 ;  /* 0x000600a601007387 */ /* 0x000fe80000100800 */
[----:B------:R3:W-:Y:S04]  /*ae10*/  STL [R1+0x5fc], R167 ;  /* 0x0005fca701007387 */ /* 0x0007e80000100800 */
        /* <DEDUP_REMOVED lines=16> */
[----:B------:R3:W-:Y:S01]  /*af20*/  STL.64 [R1+0x650], R64 ;  /* 0x0006504001007387 */ /* 0x0007e20000100a00 */
[----:B------:R-:W-:-:S03]  /*af30*/  WARPGROUP.DEPBAR.LE gsb0, 0x0 ;  /* 0x00008000000079c5 */ /* 0x000fc60000010000 */
[----:B------:R-:W-:Y:S01]  /*af40*/  STL.64 [R1+0x688], R38 ;  /* 0x0006882601007387 */ /* 0x000fe20000100a00 */
[----:B------:R-:W-:-:S03]  /*af50*/  WARPGROUP.ARRIVE ;  /* 0x00000000000079c5 */ /* 0x000fc60000000000 */
[----:B------:R-:W-:Y:S04]  /*af60*/  STL.64 [R1+0x680], R36 ;  /* 0x0006802401007387 */ /* 0x000fe80000100a00 */
[----:B------:R-:W-:Y:S04]  /*af70*/  STL.64 [R1+0x678], R34 ;  /* 0x0006782201007387 */ /* 0x000fe80000100a00 */
[----:B------:R-:W-:Y:S04]  /*af80*/  STL.64 [R1+0x670], R32 ;  /* 0x0006702001007387 */ /* 0x000fe80000100a00 */
[----:B------:R-:W3:Y:S01]  /*af90*/  LDL.LU.64 R72, [R1+0x1c0] ;  /* 0x0001c00001487983 */ /* 0x000ee20000300a00 */
[----:B------:R-:W-:-:S03]  /*afa0*/  UMOV UR8, UR44 ;  /* 0x0000002c00087c82 */ /* 0x000fc60008000000 */
[----:B------:R-:W3:Y:S01]  /*afb0*/  LDL.LU.64 R74, [R1+0x1c8] ;  /* 0x0001c800014a7983 */ /* 0x000ee20000300a00 */
[----:B------:R-:W-:Y:S01]  /*afc0*/  UMOV UR9, UR45 ;  /* 0x0000002d00097c82 */ /* 0x000fe20008000000 */
[----:B------:R-:W-:Y:S02]  /*afd0*/  UMOV UR10, UR14 ;  /* 0x0000000e000a7c82 */ /* 0x000fe40008000000 */
[----:B------:R-:W3:Y:S01]  /*afe0*/  LDL.LU.64 R76, [R1+0x1d0] ;  /* 0x0001d000014c7983 */ /* 0x000ee20000300a00 */
[----:B------:R-:W-:Y:S02]  /*aff0*/  UMOV UR11, UR15 ;  /* 0x0000000f000b7c82 */ /* 0x000fe40008000000 */
[----:B------:R-:W-:Y:S01]  /*b000*/  HGMMA.64x16x16.F32.BF16 R16, gdesc[UR8], R16, gsb0 ;  /* 0x00200000081079f0 */ /* 0x000fe20008001810 */
[----:B------:R-:W3:Y:S04]  /*b010*/  LDL.LU.64 R78, [R1+0x1d8] ;  /* 0x0001d800014e7983 */ /* 0x000ee80000300a00 */
[----:B------:R-:W3:Y:S01]  /*b020*/  LDL.LU.64 R44, [R1+0x240] ;  /* 0x00024000012c7983 */ /* 0x000ee20000300a00 */
[----:B------:R-:W-:-:S03]  /*b030*/  UMOV UR12, UR44 ;  /* 0x0000002c000c7c82 */ /* 0x000fc60008000000 */
[----:B------:R-:W3:Y:S01]  /*b040*/  LDL.LU.64 R46, [R1+0x248] ;  /* 0x00024800012e7983 */ /* 0x000ee20000300a00 */
[----:B------:R-:W-:Y:S01]  /*b050*/  UMOV UR13, UR45 ;  /* 0x0000002d000d7c82 */ /* 0x000fe20008000000 */
[----:B------:R-:W-:Y:S02]  /*b060*/  UMOV UR14, UR38 ;  /* 0x00000026000e7c82 */ /* 0x000fe40008000000 */
[----:B------:R-:W3:Y:S01]  /*b070*/  LDL.LU.64 R48, [R1+0x250] ;  /* 0x0002500001307983 */ /* 0x000ee20000300a00 */
[----:B------:R-:W-:-:S03]  /*b080*/  UMOV UR15, UR39 ;  /* 0x00000027000f7c82 */ /* 0x000fc60008000000 */
[----:B------:R-:W3:Y:S01]  /*b090*/  LDL.LU.64 R50, [R1+0x258] ;  /* 0x0002580001327983 */ /* 0x000ee20000300a00 */
[----:B------:R-:W-:Y:S02]  /*b0a0*/  WARPGROUP.DEPBAR.LE gsb0, 0x0 ;  /* 0x00008000000079c5 */ /* 0x000fe40000010000 */
[----:B----4-:R-:W-:-:S06]  /*b0b0*/  WARPGROUP.ARRIVE ;  /* 0x00000000000079c5 */ /* 0x010fcc0000000000 */
[----:B------:R-:W-:Y:S01]  /*b0c0*/  HGMMA.64x16x16.F32.BF16 R208, gdesc[UR12], R208, gsb0 ;  /* 0x002000000cd079f0 */ /* 0x000fe200080018d0 */
[----:B------:R-:W-:Y:S02]  /*b0d0*/  IMAD.MOV.U32 R3, RZ, RZ, R22 ;  /* 0x000000ffff037224 */ /* 0x000fe400078e0016 */
[----:B------:R-:W-:Y:S02]  /*b0e0*/  IMAD.MOV.U32 R0, RZ, RZ, R23 ;  /* 0x000000ffff007224 */ /* 0x000fe400078e0017 */
[----:B------:R-:W-:Y:S02]  /*b0f0*/  IMAD.MOV.U32 R6, RZ, RZ, R20 ;  /* 0x000000ffff067224 */ /* 0x000fe400078e0014 */
[----:B------:R-:W-:Y:S01]  /*b100*/  IMAD.MOV.U32 R5, RZ, RZ, R21 ;  /* 0x000000ffff057224 */ /* 0x000fe200078e0015 */
[----:B------:R-:W-:Y:S02]  /*b110*/  WARPGROUP.DEPBAR.LE gsb0, 0x0 ;  /* 0x00008000000079c5 */ /* 0x000fe40000010000 */
[----:B------:R-:W-:Y:S01]  /*b120*/  MOV R233, R208 ;  /* 0x000000d000e97202 */ /* 0x000fe20000000f00 */
[----:B------:R-:W-:-:S02]  /*b130*/  IMAD.MOV.U32 R232, RZ, RZ, R209 ;  /* 0x000000ffffe87224 */ /* 0x000fc400078e00d1 */
[----:B------:R-:W-:Y:S01]  /*b140*/  IMAD.MOV.U32 R23, RZ, RZ, R210 ;  /* 0x000000ffff177224 */ /* 0x000fe200078e00d2 */
[----:B------:R-:W4:Y:S01]  /*b150*/  LDL.LU.64 R208, [R1+0x2c0] ;  /* 0x0002c00001d07983 */ /* 0x000f220000300a00 */
[----:B------:R-:W-:Y:S02]  /*b160*/  IMAD.MOV.U32 R22, RZ, RZ, R211 ;  /* 0x000000ffff167224 */ /* 0x000fe400078e00d3 */
[----:B------:R-:W-:Y:S01]  /*b170*/  IMAD.MOV.U32 R21, RZ, RZ, R212 ;  /* 0x000000ffff157224 */ /* 0x000fe200078e00d4 */
[----:B------:R-:W4:Y:S01]  /*b180*/  LDL.LU.64 R210, [R1+0x2c8] ;  /* 0x0002c80001d27983 */ /* 0x000f220000300a00 */
[----:B------:R-:W-:Y:S02]  /*b190*/  IMAD.MOV.U32 R20, RZ, RZ, R213 ;  /* 0x000000ffff147224 */ /* 0x000fe400078e00d5 */
[----:B------:R-:W-:Y:S01]  /*b1a0*/  IMAD.MOV.U32 R15, RZ, RZ, R214 ;  /* 0x000000ffff0f7224 */ /* 0x000fe200078e00d6 */
[----:B------:R-:W4:Y:S01]  /*b1b0*/  LDL.LU.64 R212, [R1+0x2d0] ;  /* 0x0002d00001d47983 */ /* 0x000f220000300a00 */
[----:B------:R-:W-:-:S03]  /*b1c0*/  IMAD.MOV.U32 R14, RZ, RZ, R215 ;  /* 0x000000ffff0e7224 */ /* 0x000fc600078e00d7 */
[----:B------:R-:W4:Y:S01]  /*b1d0*/  LDL.LU.64 R214, [R1+0x2d8] ;  /* 0x0002d80001d67983 */ /* 0x000f220000300a00 */
[----:B--2---:R-:W-:Y:S01]  /*b1e0*/  WARPGROUP.ARRIVE ;  /* 0x00000000000079c5 */ /* 0x004fe20000000000 */
[----:B------:R-:W-:Y:S01]  /*b1f0*/  UMOV UR16, UR44 ;  /* 0x0000002c00107c82 */ /* 0x000fe20008000000 */
[----:B------:R-:W-:Y:S01]  /*b200*/  UMOV UR17, UR45 ;  /* 0x0000002d00117c82 */ /* 0x000fe20008000000 */
[----:B------:R-:W-:Y:S01]  /*b210*/  UMOV UR18, UR30 ;  /* 0x0000001e00127c82 */ /* 0x000fe20008000000 */
[----:B------:R-:W-:Y:S02]  /*b220*/  UMOV UR19, UR31 ;  /* 0x0000001f00137c82 */ /* 0x000fe40008000000 */
[----:B------:R-:W-:Y:S01]  /*b230*/  HGMMA.64x16x16.F32.BF16 R104, gdesc[UR16], R104, gsb0 ;  /* 0x00200000106879f0 */ /* 0x000fe20008001868 */
[----:B------:R-:W-:Y:S01]  /*b240*/  UMOV UR24, UR44 ;  /* 0x0000002c00187c82 */ /* 0x000fe20008000000 */
[----:B------:R-:W-:Y:S01]  /*b250*/  UMOV UR25, UR45 ;  /* 0x0000002d00197c82 */ /* 0x000fe20008000000 */
[----:B------:R-:W-:-:S02]  /*b260*/  WARPGROUP.DEPBAR.LE gsb0, 0x0 ;  /* 0x00008000000079c5 */ /* 0x000fc40000010000 */
[----:B------:R-:W-:Y:S01]  /*b270*/  UMOV UR32, UR44 ;  /* 0x0000002c00207c82 */ /* 0x000fe20008000000 */
[----:B------:R-:W-:Y:S01]  /*b280*/  UMOV UR33, UR45 ;  /* 0x0000002d00217c82 */ /* 0x000fe20008000000 */
[----:B------:R-:W-:Y:S01]  /*b290*/  UMOV UR34, UR58 ;  /* 0x0000003a00227c82 */ /* 0x000fe20008000000 */
[----:B------:R-:W-:Y:S01]  /*b2a0*/  UMOV UR35, UR59 ;  /* 0x0000003b00237c82 */ /* 0x000fe20008000000 */
[----:B---3--:R-:W-:-:S06]  /*b2b0*/  WARPGROUP.ARRIVE ;  /* 0x00000000000079c5 */ /* 0x008fcc0000000000 */
[----:B------:R-:W-:Y:S03]  /*b2c0*/  HGMMA.64x16x16.F32.BF16 R72, gdesc[UR24], R72, gsb0 ;  /* 0x00200000184879f0 */ /* 0x000fe60008001848 */
        /* <DEDUP_REMOVED lines=8> */
[----:B----4-:R-:W-:-:S06]  /*b350*/  WARPGROUP.ARRIVE ;  /* 0x00000000000079c5 */ /* 0x010fcc0000000000 */
[----:B------:R-:W-:Y:S03]  /*b360*/  HGMMA.64x16x16.F32.BF16 R208, gdesc[UR40], R208, gsb0 ;  /* 0x0020000028d079f0 */ /* 0x000fe600080018d0 */
[----:B------:R-:W-:Y:S02]  /*b370*/  WARPGROUP.DEPBAR.LE gsb0, 0x0 ;  /* 0x00008000000079c5 */ /* 0x000fe40000010000 */
[----:B0-----:R-:W-:Y:S02]  /*b380*/  IMAD.MOV.U32 R163, RZ, RZ, R208 ;  /* 0x000000ffffa37224 */ /* 0x001fe400078e00d0 */
[----:B-1----:R-:W-:Y:S01]  /*b390*/  IMAD.MOV.U32 R164, RZ, RZ, R209 ;  /* 0x000000ffffa47224 */ /* 0x002fe200078e00d1 */
[----:B------:R-:W2:Y:S01]  /*b3a0*/  LDL.LU R208, [R1+0x2a0] ;  /* 0x0002a00001d07983 */ /* 0x000ea20000300800 */
[----:B------:R-:W-:Y:S01]  /*b3b0*/  IMAD.MOV.U32 R165, RZ, RZ, R210 ;  /* 0x000000ffffa57224 */ /* 0x000fe200078e00d2 */
[----:B------:R-:W-:Y:S01]  /*b3c0*/  MOV R167, R212 ;  /* 0x000000d400a77202 */ /* 0x000fe20000000f00 */
[----:B------:R-:W-:Y:S01]  /*b3d0*/  IMAD.MOV.U32 R166, RZ, RZ, R211 ;  /* 0x000000ffffa67224 */ /* 0x000fe200078e00d3 */
[----:B------:R-:W2:Y:S01]  /*b3e0*/  LDL.LU R209, [R1+0x2a4] ;  /* 0x0002a40001d17983 */ /* 0x000ea20000300800 */
[----:B------:R-:W-:-:S03]  /*b3f0*/  IMAD.MOV.U32 R192, RZ, RZ, R213 ;  /* 0x000000ffffc07224 */ /* 0x000fc600078e00d5 */
[----:B------:R-:W2:Y:S01]  /*b400*/  LDL.LU R210, [R1+0x2a8] ;  /* 0x0002a80001d27983 */ /* 0x000ea20000300800 */
[----:B------:R-:W-:-:S03]  /*b410*/  IMAD.MOV.U32 R193, RZ, RZ, R214 ;  /* 0x000000ffffc17224 */ /* 0x000fc600078e00d6 */
[----:B------:R-:W2:Y:S01]  /*b420*/  LDL.LU R211, [R1+0x2ac] ;  /* 0x0002ac0001d37983 */ /* 0x000ea20000300800 */
[----:B------:R-:W-:-:S03]  /*b430*/  IMAD.MOV.U32 R194, RZ, RZ, R215 ;  /* 0x000000ffffc27224 */ /* 0x000fc600078e00d7 */
[----:B------:R-:W2:Y:S04]  /*b440*/  LDL.LU R212, [R1+0x2b0] ;  /* 0x0002b00001d47983 */ /* 0x000ea80000300800 */
[----:B------:R-:W2:Y:S04]  /*b450*/  LDL.LU R213, [R1+0x2b4] ;  /* 0x0002b40001d57983 */ /* 0x000ea80000300800 */
[----:B------:R-:W2:Y:S04]  /*b460*/  LDL.LU R214, [R1+0x2b8] ;  /* 0x0002b80001d67983 */ /* 0x000ea80000300800 */
[----:B------:R-:W2:Y:S04]  /*b470*/  LDL.LU R215, [R1+0x2bc] ;  /* 0x0002bc0001d77983 */ /* 0x000ea80000300800 */
[----:B------:R-:W3:Y:S04]  /*b480*/  LDL.LU.64 R64, [R1+0x340] ;  /* 0x0003400001407983 */ /* 0x000ee80000300a00 */
[----:B------:R-:W3:Y:S04]  /*b490*/  LDL.LU.64 R66, [R1+0x348] ;  /* 0x0003480001427983 */ /* 0x000ee80000300a00 */
[----:B------:R-:W3:Y:S04]  /*b4a0*/  LDL.LU.64 R68, [R1+0x350] ;  /* 0x0003500001447983 */ /* 0x000ee80000300a00 */
[----:B------:R-:W3:Y:S01]  /*b4b0*/  LDL.LU.64 R70, [R1+0x358] ;  /* 0x0003580001467983 */ /* 0x000ee20000300a00 */
[----:B------:R-:W-:Y:S01]  /*b4c0*/  MOV R195, R44 ;  /* 0x0000002c00c37202 */ /* 0x000fe20000000f00 */
[----:B------:R-:W-:-:S02]  /*b4d0*/  IMAD.MOV.U32 R196, RZ, RZ, R45 ;  /* 0x000000ffffc47224 */ /* 0x000fc400078e002d */
[----:B------:R-:W4:Y:S01]  /*b4e0*/  LDL.LU R44, [R1+0x320] ;  /* 0x00032000012c7983 */ /* 0x000f220000300800 */
[----:B------:R-:W-:Y:S02]  /*b4f0*/  IMAD.MOV.U32 R197, RZ, RZ, R46 ;  /* 0x000000ffffc57224 */ /* 0x000fe400078e002e */
[----:B------:R-:W-:Y:S01]  /*b500*/  IMAD.MOV.U32 R198, RZ, RZ, R47 ;  /* 0x000000ffffc67224 */ /* 0x000fe200078e002f */
        /* <DEDUP_REMOVED lines=10> */
[----:B------:R-:W4:Y:S04]  /*b5b0*/  LDL.LU R51, [R1+0x33c] ;  /* 0x00033c0001337983 */ /* 0x000f280000300800 */
[----:B------:R-:W2:Y:S04]  /*b5c0*/  LDL.LU.64 R136, [R1+0x3c0] ;  /* 0x0003c00001887983 */ /* 0x000ea80000300a00 */
[----:B------:R-:W2:Y:S04]  /*b5d0*/  LDL.LU.64 R138, [R1+0x3c8] ;  /* 0x0003c800018a7983 */ /* 0x000ea80000300a00 */
[----:B------:R-:W2:Y:S04]  /*b5e0*/  LDL.LU.64 R140, [R1+0x3d0] ;  /* 0x0003d000018c7983 */ /* 0x000ea80000300a00 */
[----:B------:R-:W2:Y:S01]  /*b5f0*/  LDL.LU.64 R142, [R1+0x3d8] ;  /* 0x0003d800018e7983 */ /* 0x000ea20000300a00 */
[----:B------:R-:W-:-:S02]  /*b600*/  IMAD.MOV.U32 R12, RZ, RZ, R17 ;  /* 0x000000ffff0c7224 */ /* 0x000fc400078e0011 */
[----:B------:R-:W-:Y:S02]  /*b610*/  IMAD.MOV.U32 R10, RZ, RZ, R19 ;  /* 0x000000ffff0a7224 */ /* 0x000fe400078e0013 */
[----:B------:R-:W-:Y:S02]  /*b620*/  IMAD.MOV.U32 R17, RZ, RZ, R104 ;  /* 0x000000ffff117224 */ /* 0x000fe400078e0068 */
[----:B------:R-:W-:Y:S01]  /*b630*/  IMAD.MOV.U32 R11, RZ, RZ, R18 ;  /* 0x000000ffff0b7224 */ /* 0x000fe200078e0012 */
[----:B------:R-:W4:Y:S01]  /*b640*/  LDL.LU R104, [R1+0x420] ;  /* 0x0004200001687983 */ /* 0x000f220000300800 */
[----:B------:R-:W-:Y:S02]  /*b650*/  IMAD.MOV.U32 R19, RZ, RZ, R105 ;  /* 0x000000ffff137224 */ /* 0x000fe400078e0069 */
[----:B------:R-:W-:Y:S01]  /*b660*/  IMAD.MOV.U32 R13, RZ, RZ, R16 ;  /* 0x000000ffff0d7224 */ /* 0x000fe200078e0010 */
[----:B------:R-:W4:Y:S01]  /*b670*/  LDL.LU R105, [R1+0x424] ;  /* 0x0004240001697983 */ /* 0x000f220000300800 */
[----:B------:R-:W-:Y:S01]  /*b680*/  IMAD.MOV.U32 R18, RZ, RZ, R106 ;  /* 0x000000ffff127224 */ /* 0x000fe200078e006a */
[----:B------:R-:W-:Y:S01]  /*b690*/  MOV R9, R108 ;  /* 0x0000006c00097202 */ /* 0x000fe20000000f00 */
[----:B------:R-:W-:Y:S01]  /*b6a0*/  IMAD.MOV.U32 R16, RZ, RZ, R107 ;  /* 0x000000ffff107224 */ /* 0x000fe200078e006b */
        /* <DEDUP_REMOVED lines=25> */
[----:B------:R-:W-:Y:S01]  /*b840*/  UMOV UR46, UR56 ;  /* 0x00000038002e7c82 */ /* 0x000fe20008000000 */
[----:B------:R-:W-:Y:S01]  /*b850*/  UMOV UR47, UR57 ;  /* 0x00000039002f7c82 */ /* 0x000fe20008000000 */
[----:B------:R-:W-:Y:S01]  /*b860*/  UMOV UR48, UR44 ;  /* 0x0000002c00307c82 */ /* 0x000fe20008000000 */
[----:B------:R-:W-:Y:S01]  /*b870*/  UMOV UR49, UR45 ;  /* 0x0000002d00317c82 */ /* 0x000fe20008000000 */
[----:B------:R-:W-:-:S02]  /*b880*/  UIADD3 UR5, UR61, 0x6, URZ ;  /* 0x000000063d057890 */ /* 0x000fc4000fffe03f */
[----:B------:R-:W-:Y:S01]  /*b890*/  UIADD3 UR6, UR60, 0x6, URZ ;  /* 0x000000063c067890 */ /* 0x000fe2000fffe03f */
[----:B------:R-:W-:-:S04]  /*b8a0*/  UMOV UR7, 0x40000040 ;  /* 0x4000004000077882 */ /* 0x000fc80000000000 */
[----:B------:R-:W-:Y:S01]  /*b8b0*/  UMOV UR4, UR5 ;  /* 0x0000000500047c82 */ /* 0x000fe20008000000 */
[----:B------:R-:W-:Y:S01]  /*b8c0*/  UMOV UR5, 0x40000040 ;  /* 0x4000004000057882 */ /* 0x000fe20000000000 */
        /* <DEDUP_REMOVED lines=8> */
[----:B------:R-:W-:Y:S01]  /*b950*/  UIADD3 UR10, UR60, 0x86, URZ ;  /* 0x000000863c0a7890 */ /* 0x000fe2000fffe03f */
[----:B------:R-:W-:Y:S01]  /*b960*/  UMOV UR56, UR4 ;  /* 0x0000000400387c82 */ /* 0x000fe20008000000 */
[----:B------:R-:W-:Y:S01]  /*b970*/  UMOV UR57, UR5 ;  /* 0x0000000500397c82 */ /* 0x000fe20008000000 */
[----:B------:R-:W-:-:S04]  /*b980*/  UMOV UR59, 0x40000040 ;  /* 0x40000040003b7882 */ /* 0x000fc80000000000 */
[----:B------:R-:W-:Y:S01]  /*b990*/  UMOV UR58, UR10 ;  /* 0x0000000a003a7c82 */ /* 0x000fe20008000000 */
[----:B------:R-:W-:Y:S02]  /*b9a0*/  WARPGROUP.DEPBAR.LE gsb0, 0x0 ;  /* 0x00008000000079c5 */ /* 0x000fe40000010000 */
[----:B------:R-:W-:-:S06]  /*b9b0*/  WARPGROUP.ARRIVE ;  /* 0x00000000000079c5 */ /* 0x000fcc0000000000 */
        /* <DEDUP_REMOVED lines=29> */
[----:B0-----:R-:W4:Y:S01]  /*bb90*/  LDL.LU R44, [R1+0xa0] ;  /* 0x0000a000012c7983 */ /* 0x001f220000300800 */
[----:B------:R-:W-:-:S03]  /*bba0*/  WARPGROUP.DEPBAR.LE gsb0, 0x0 ;  /* 0x00008000000079c5 */ /* 0x000fc60000010000 */
[----:B------:R-:W4:Y:S04]  /*bbb0*/  LDL.LU R45, [R1+0xa4] ;  /* 0x0000a400012d7983 */ /* 0x000f280000300800 */
[----:B------:R0:W-:Y:S04]  /*bbc0*/  STL.64 [R1+0x2a0], R208 ;  /* 0x0002a0d001007387 */ /* 0x0001e80000100a00 */
[----:B------:R0:W-:Y:S04]  /*bbd0*/  STL.64 [R1+0x2a8], R210 ;  /* 0x0002a8d201007387 */ /* 0x0001e80000100a00 */
[----:B------:R0:W-:Y:S04]  /*bbe0*/  STL.64 [R1+0x2b0], R212 ;  /* 0x0002b0d401007387 */ /* 0x0001e80000100a00 */
[----:B------:R0:W-:Y:S04]  /*bbf0*/  STL.64 [R1+0x2b8], R214 ;  /* 0x0002b8d601007387 */ /* 0x0001e80000100a00 */
[----:B-1----:R-:W4:Y:S04]  /*bc00*/  LDL.LU R46, [R1+0xa8] ;  /* 0x0000a800012e7983 */ /* 0x002f280000300800 */
[----:B------:R-:W4:Y:S04]  /*bc10*/  LDL.LU R47, [R1+0xac] ;  /* 0x0000ac00012f7983 */ /* 0x000f280000300800 */
[----:B--2---:R-:W4:Y:S04]  /*bc20*/  LDL.LU R48, [R1+0xb0] ;  /* 0x0000b00001307983 */ /* 0x004f280000300800 */
[----:B------:R-:W4:Y:S04]  /*bc30*/  LDL.LU R49, [R1+0xb4] ;  /* 0x0000b40001317983 */ /* 0x000f280000300800 */
[----:B---3--:R-:W4:Y:S04]  /*bc40*/  LDL.LU R50, [R1+0xb8] ;  /* 0x0000b80001327983 */ /* 0x008f280000300800 */
[----:B------:R-:W4:Y:S04]  /*bc50*/  LDL.LU R51, [R1+0xbc] ;  /* 0x0000bc0001337983 */ /* 0x000f280000300800 */
[----:B------:R-:W2:Y:S04]  /*bc60*/  LDL.LU R104, [R1+0x1a0] ;  /* 0x0001a00001687983 */ /* 0x000ea80000300800 */
[----:B------:R-:W2:Y:S04]  /*bc70*/  LDL.LU R105, [R1+0x1a4] ;  /* 0x0001a40001697983 */ /* 0x000ea80000300800 */
[----:B------:R-:W2:Y:S04]  /*bc80*/  LDL.LU R106, [R1+0x1a8] ;  /* 0x0001a800016a7983 */ /* 0x000ea80000300800 */
[----:B------:R-:W2:Y:S01]  /*bc90*/  LDL.LU R107, [R1+0x1ac] ;  /* 0x0001ac00016b7983 */ /* 0x000ea20000300800 */
[----:B------:R-:W-:-:S03]  /*bca0*/  MOV R99, R136 ;  /* 0x0000008800637202 */ /* 0x000fc60000000f00 */
        /* <DEDUP_REMOVED lines=27> */
[----:B0-----:R-:W4:Y:S04]  /*be60*/  LDL.LU R208, [R1+0x20] ;  /* 0x0000200001d07983 */ /* 0x001f280000300800 */
[----:B------:R-:W4:Y:S04]  /*be70*/  LDL.LU R209, [R1+0x24] ;  /* 0x0000240001d17983 */ /* 0x000f280000300800 */
[----:B------:R-:W4:Y:S04]  /*be80*/  LDL.LU R210, [R1+0x28] ;  /* 0x0000280001d27983 */ /* 0x000f280000300800 */
[----:B------:R-:W4:Y:S04]  /*be90*/  LDL.LU R211, [R1+0x2c] ;  /* 0x00002c0001d37983 */ /* 0x000f280000300800 */
[----:B------:R-:W4:Y:S04]  /*bea0*/  LDL.LU R212, [R1+0x30] ;  /* 0x0000300001d47983 */ /* 0x000f280000300800 */
[----:B------:R-:W4:Y:S04]  /*beb0*/  LDL.LU R213, [R1+0x34] ;  /* 0x0000340001d57983 */ /* 0x000f280000300800 */
[----:B------:R-:W4:Y:S04]  /*bec0*/  LDL.LU R214, [R1+0x38] ;  /* 0x0000380001d67983 */ /* 0x000f280000300800 */
[----:B------:R-:W4:Y:S01]  /*bed0*/  LDL.LU R215, [R1+0x3c] ;  /* 0x00003c0001d77983 */ /* 0x000f220000300800 */
[----:B------:R-:W-:Y:S01]  /*bee0*/  UIADD3 UR18, UR60, 0x206, URZ ;  /* 0x000002063c127890 */ /* 0x000fe2000fffe03f */
[----:B------:R-:W-:Y:S01]  /*bef0*/  UMOV UR12, UR4 ;  /* 0x00000004000c7c82 */ /* 0x000fe20008000000 */
[----:B------:R-:W-:Y:S01]  /*bf00*/  UMOV UR13, UR5 ;  /* 0x00000005000d7c82 */ /* 0x000fe20008000000 */
[----:B------:R-:W-:-:S04]  /*bf10*/  UMOV UR15, 0x40000040 ;  /* 0x40000040000f7882 */ /* 0x000fc80000000000 */
[----:B------:R-:W-:Y:S01]  /*bf20*/  UMOV UR14, UR18 ;  /* 0x00000012000e7c82 */ /* 0x000fe20008000000 */
        /* <DEDUP_REMOVED lines=29> */
[----:B------:R-:W-:Y:S02]  /*c100*/  IMAD.MOV.U32 R131, RZ, RZ, R64 ;  /* 0x000000ffff837224 */ /* 0x000fe400078e0040 */
[----:B------:R-:W-:Y:S02]  /*c110*/  IMAD.MOV.U32 R132, RZ, RZ, R65 ;  /* 0x000000ffff847224 */ /* 0x000fe400078e0041 */
[----:B------:R-:W-:Y:S02]  /*c120*/  IMAD.MOV.U32 R64, RZ, RZ, R168 ;  /* 0x000000ffff407224 */ /* 0x000fe400078e00a8 */
        /* <DEDUP_REMOVED lines=21> */
[----:B------:R-:W-:-:S03]  /*c280*/  IMAD.MOV.U32 R33, RZ, RZ, R41 ;  /* 0x000000ffff217224 */ /* 0x000fc600078e0029 */
[----:B------:R-:W2:Y:S01]  /*c290*/  LDL.LU R175, [R1+0x7d0] ;  /* 0x0007d00001af7983 */ /* 0x000ea20000300800 */
[----:B------:R-:W-:-:S03]  /*c2a0*/  IMAD.MOV.U32 R34, RZ, RZ, R42 ;  /* 0x000000ffff227224 */ /* 0x000fc600078e002a */
[----:B------:R-:W3:Y:S01]  /*c2b0*/  LDL.LU R40, [R1+0x7cc] ;  /* 0x0007cc0001287983 */ /* 0x000ee20000300800 */
[----:B------:R-:W-:-:S03]  /*c2c0*/  IMAD.MOV.U32 R35, RZ, RZ, R43 ;  /* 0x000000ffff237224 */ /* 0x000fc600078e002b */
[----:B------:R-:W3:Y:S01]  /*c2d0*/  LDL.LU R41, [R1+0x7c8] ;  /* 0x0007c80001297983 */ /* 0x000ee20000300800 */
[----:B------:R-:W-:Y:S02]  /*c2e0*/  WARPGROUP.DEPBAR.LE gsb0, 0x0 ;  /* 0x00008000000079c5 */ /* 0x000fe40000010000 */
[----:B------:R-:W-:Y:S01]  /*c2f0*/  WARPGROUP.ARRIVE ;  /* 0x00000000000079c5 */ /* 0x000fe20000000000 */
[----:B------:R-:W3:Y:S01]  /*c300*/  LDL.LU R42, [R1+0x7c4] ;  /* 0x0007c400012a7983 */ /* 0x000ee20000300800 */
[----:B------:R-:W-:Y:S02]  /*c310*/  IMAD.MOV.U32 R36, RZ, RZ, R176 ;  /* 0x000000ffff247224 */ /* 0x000fe400078e00b0 */
[----:B------:R-:W-:Y:S01]  /*c320*/  IMAD.MOV.U32 R37, RZ, RZ, R177 ;  /* 0x000000ffff257224 */ /* 0x000fe200078e00b1 */
[----:B------:R-:W3:Y:S01]  /*c330*/  LDL.LU R43, [R1+0x7c0] ;  /* 0x0007c000012b7983 */ /* 0x000ee20000300800 */
[----:B------:R-:W-:Y:S01]  /*c340*/  HGMMA.64x16x16.F32.BF16 R208, gdesc[UR28], R208, gsb0 ;  /* 0x002000001cd079f0 */ /* 0x000fe200080018d0 */
[----:B------:R-:W-:-:S02]  /*c350*/  IMAD.MOV.U32 R38, RZ, RZ, R178 ;  /* 0x000000ffff267224 */ /* 0x000fc400078e00b2 */
[----:B------:R-:W4:Y:S01]  /*c360*/  LDL.LU R176, [R1+0x7bc] ;  /* 0x0007bc0001b07983 */ /* 0x000f220000300800 */
[----:B------:R-:W-:-:S03]  /*c370*/  IMAD.MOV.U32 R39, RZ, RZ, R179 ;  /* 0x000000ffff277224 */ /* 0x000fc600078e00b3 */
[----:B------:R-:W4:Y:S04]  /*c380*/  LDL.LU R177, [R1+0x7b8] ;  /* 0x0007b80001b17983 */ /* 0x000f280000300800 */
[----:B------:R-:W4:Y:S04]  /*c390*/  LDL.LU R178, [R1+0x7b4] ;  /* 0x0007b40001b27983 */ /* 0x000f280000300800 */
[----:B------:R-:W4:Y:S04]  /*c3a0*/  LDL.LU R179, [R1+0x7b0] ;  /* 0x0007b00001b37983 */ /* 0x000f280000300800 */
        /* <DEDUP_REMOVED lines=31> */
[----:B------:R-:W2:Y:S04]  /*c5a0*/  LDL.LU.64 R46, [R1+0x738] ;  /* 0x00073800012e7983 */ /* 0x000ea80000300a00 */
[----:B------:R-:W2:Y:S04]  /*c5b0*/  LDL.LU.64 R44, [R1+0x730] ;  /* 0x00073000012c7983 */ /* 0x000ea80000300a00 */
        /* <DEDUP_REMOVED lines=9> */
[----:B------:R-:W-:Y:S01]  /*c650*/  UMOV UR32, UR4 ;  /* 0x0000000400207c82 */ /* 0x000fe20008000000 */
[----:B------:R-:W-:Y:S01]  /*c660*/  UMOV UR33, UR5 ;  /* 0x0000000500217c82 */ /* 0x000fe20008000000 */
[----:B------:R-:W-:Y:S01]  /*c670*/  UMOV UR35, 0x40000040 ;  /* 0x4000004000237882 */ /* 0x000fe20000000000 */
[----:B----4-:R-:W-:-:S06]  /*c680*/  WARPGROUP.ARRIVE ;  /* 0x00000000000079c5 */ /* 0x010fcc0000000000 */
[----:B------:R-:W-:Y:S03]  /*c690*/  HGMMA.64x16x16.F32.BF16 R208, gdesc[UR32], R208, gsb0 ;  /* 0x0020000020d079f0 */ /* 0x000fe600080018d0 */
[----:B------:R-:W-:Y:S02]  /*c6a0*/  WARPGROUP.DEPBAR.LE gsb0, 0x0 ;  /* 0x00008000000079c5 */ /* 0x000fe40000010000 */
[----:B------:R-:W-:Y:S04]  /*c6b0*/  STL.64 [R1+0x4b0], R214 ;  /* 0x0004b0d601007387 */ /* 0x000fe80000100a00 */
[----:B------:R-:W-:Y:S04]  /*c6c0*/  STL.64 [R1+0x4a8], R212 ;  /* 0x0004a8d401007387 */ /* 0x000fe80000100a00 */
[----:B------:R0:W-:Y:S04]  /*c6d0*/  STL.64 [R1+0x4a0], R210 ;  /* 0x0004a0d201007387 */ /* 0x0001e80000100a00 */
[----:B------:R1:W-:Y:S01]  /*c6e0*/  STL.64 [R1+0x498], R208 ;  /* 0x000498d001007387 */ /* 0x0003e20000100a00 */
[----:B0-----:R-:W-:Y:S01]  /*c6f0*/  IMAD.MOV.U32 R210, RZ, RZ, R182 ;  /* 0x000000ffffd27224 */ /* 0x001fe200078e00b6 */
[----:B-1----:R-:W-:Y:S01]  /*c700*/  MOV R208, R180 ;  /* 0x000000b400d07202 */ /* 0x002fe20000000f00 */
[----:B------:R-:W-:Y:S01]  /*c710*/  IMAD.MOV.U32 R209, RZ, RZ, R181 ;  /* 0x000000ffffd17224 */ /* 0x000fe200078e00b5 */
[----:B------:R-:W4:Y:S01]  /*c720*/  LDL.LU R180, [R1+0x70c] ;  /* 0x00070c0001b47983 */ /* 0x000f220000300800 */
[----:B------:R-:W-:-:S03]  /*c730*/  IMAD.MOV.U32 R211, RZ, RZ, R183 ;  /* 0x000000ffffd37224 */ /* 0x000fc600078e00b7 */
[----:B------:R-:W4:Y:S04]  /*c740*/  LDL.LU R181, [R1+0x708] ;  /* 0x0007080001b57983 */ /* 0x000f280000300800 */
[----:B------:R-:W4:Y:S04]  /*c750*/  LDL.LU R182, [R1+0x704] ;  /* 0x0007040001b67983 */ /* 0x000f280000300800 */
[----:B------:R-:W4:Y:S01]  /*c760*/  LDL.LU R183, [R1+0x700] ;  /* 0x0007000001b77983 */ /* 0x000f220000300800 */
[----:B------:R-:W-:Y:S01]  /*c770*/  UIADD3 UR38, UR60, 0x506, URZ ;  /* 0x000005063c267890 */ /* 0x000fe2000fffe03f */
[----:B------:R-:W-:Y:S01]  /*c780*/  UMOV UR36, UR4 ;  /* 0x0000000400247c82 */ /* 0x000fe20008000000 */
[----:B------:R-:W-:Y:S01]  /*c790*/  UMOV UR37, UR5 ;  /* 0x0000000500257c82 */ /* 0x000fe20008000000 */
[----:B------:R-:W-:Y:S01]  /*c7a0*/  UMOV UR39, 0x40000040 ;  /* 0x4000004000277882 */ /* 0x000fe20000000000 */
[----:B------:R-:W-:-:S02]  /*c7b0*/  IMAD.MOV.U32 R212, RZ, RZ, R144 ;  /* 0x000000ffffd47224 */ /* 0x000fc400078e0090 */
[----:B------:R-:W3:Y:S01]  /*c7c0*/  LDL.LU R144, [R1+0x6fc] ;  /* 0x0006fc0001907983 */ /* 0x000ee20000300800 */
[----:B------:R-:W-:Y:S02]  /*c7d0*/  IMAD.MOV.U32 R213, RZ, RZ, R145 ;  /* 0x000000ffffd57224 */ /* 0x000fe400078e0091 */
[----:B------:R-:W-:Y:S01]  /*c7e0*/  IMAD.MOV.U32 R214, RZ, RZ, R146 ;  /* 0x000000ffffd67224 */ /* 0x000fe200078e0092 */
[----:B------:R-:W3:Y:S01]  /*c7f0*/  LDL.LU R145, [R1+0x6f8] ;  /* 0x0006f80001917983 */ /* 0x000ee20000300800 */
[----:B------:R-:W-:-:S03]  /*c800*/  IMAD.MOV.U32 R215, RZ, RZ, R147 ;  /* 0x000000ffffd77224 */ /* 0x000fc600078e0093 */
[----:B------:R-:W3:Y:S04]  /*c810*/  LDL.LU R146, [R1+0x6f4] ;  /* 0x0006f40001927983 */ /* 0x000ee80000300800 */
[----:B------:R-:W3:Y:S01]  /*c820*/  LDL.LU R147, [R1+0x6f0] ;  /* 0x0006f00001937983 */ /* 0x000ee20000300800 */
[----:B----4-:R-:W-:-:S06]  /*c830*/  WARPGROUP.ARRIVE ;  /* 0x00000000000079c5 */ /* 0x010fcc0000000000 */
[----:B------:R-:W-:Y:S03]  /*c840*/  HGMMA.64x16x16.F32.BF16 R176, gdesc[UR36], R176, gsb0 ;  /* 0x0020000024b079f0 */ /* 0x000fe600080018b0 */
[----:B------:R-:W-:Y:S02]  /*c850*/  WARPGROUP.DEPBAR.LE gsb0, 0x0 ;  /* 0x00008000000079c5 */ /* 0x000fe40000010000 */
[----:B------:R-:W-:Y:S04]  /*c860*/  STL.64 [R1+0x4d0], R182 ;  /* 0x0004d0b601007387 */ /* 0x000fe80000100a00 */
[----:B------:R-:W-:Y:S04]  /*c870*/  STL.64 [R1+0x4c8], R180 ;  /* 0x0004c8b401007387 */ /* 0x000fe80000100a00 */
[----:B------:R0:W-:Y:S04]  /*c880*/  STL.64 [R1+0x4c0], R178 ;  /* 0x0004c0b201007387 */ /* 0x0001e80000100a00 */
[----:B------:R1:W-:Y:S01]  /*c890*/  STL.64 [R1+0x4b8], R176 ;  /* 0x0004b8b001007387 */ /* 0x0003e20000100a00 */
[----:B0-----:R-:W-:-:S02]  /*c8a0*/  IMAD.MOV.U32 R178, RZ, RZ, R150 ;  /* 0x000000ffffb27224 */ /* 0x001fc400078e0096 */
[----:B-1----:R-:W-:Y:S02]  /*c8b0*/  IMAD.MOV.U32 R176, RZ, RZ, R148 ;  /* 0x000000ffffb07224 */ /* 0x002fe400078e0094 */
[----:B------:R-:W3:Y:S01]  /*c8c0*/  LDL.LU R148, [R1+0x6ec] ;  /* 0x0006ec0001947983 */ /* 0x000ee20000300800 */
[----:B------:R-:W-:Y:S02]  /*c8d0*/  IMAD.MOV.U32 R177, RZ, RZ, R149 ;  /* 0x000000ffffb17224 */ /* 0x000fe400078e0095 */
[----:B------:R-:W-:Y:S01]  /*c8e0*/  IMAD.MOV.U32 R179, RZ, RZ, R151 ;  /* 0x000000ffffb37224 */ /* 0x000fe200078e0097 */
[----:B------:R-:W3:Y:S04]  /*c8f0*/  LDL.LU R149, [R1+0x6e8] ;  /* 0x0006e80001957983 */ /* 0x000ee80000300800 */
[----:B------:R-:W3:Y:S04]  /*c900*/  LDL.LU R150, [R1+0x6e4] ;  /* 0x0006e40001967983 */ /* 0x000ee80000300800 */
[----:B------:R-:W3:Y:S01]  /*c910*/  LDL.LU R151, [R1+0x6e0] ;  /* 0x0006e00001977983 */ /* 0x000ee20000300800 */
[----:B------:R-:W-:Y:S01]  /*c920*/  UIADD3 UR42, UR60, 0x586, URZ ;  /* 0x000005863c2a7890 */ /* 0x000fe2000fffe03f */
[----:B------:R-:W-:Y:S01]  /*c930*/  UMOV UR40, UR4 ;  /* 0x0000000400287c82 */ /* 0x000fe20008000000 */
[----:B------:R-:W-:Y:S01]  /*c940*/  UMOV UR41, UR5 ;  /* 0x0000000500297c82 */ /* 0x000fe20008000000 */
[----:B------:R-:W-:Y:S01]  /*c950*/  UMOV UR43, 0x40000040 ;  /* 0x40000040002b7882 */ /* 0x000fe20000000000 */
[----:B------:R-:W-:Y:S01]  /*c960*/  MOV R180, R112 ;  /* 0x0000007000b47202 */ /* 0x000fe20000000f00 */
[----:B------:R-:W-:Y:S01]  /*c970*/  IMAD.MOV.U32 R181, RZ, RZ, R113 ;  /* 0x000000ffffb57224 */ /* 0x000fe200078e0071 */
[----:B------:R-:W4:Y:S01]  /*c980*/  LDL.LU R112, [R1+0x6dc] ;  /* 0x0006dc0001707983 */ /* 0x000f220000300800 */
[----:B------:R-:W-:-:S02]  /*c990*/  IMAD.MOV.U32 R182, RZ, RZ, R114 ;  /* 0x000000ffffb67224 */ /* 0x000fc400078e0072 */
[----:B------:R-:W-:Y:S01]  /*c9a0*/  IMAD.MOV.U32 R183, RZ, RZ, R115 ;  /* 0x000000ffffb77224 */ /* 0x000fe200078e0073 */
[----:B------:R-:W4:Y:S04]  /*c9b0*/  LDL.LU R113, [R1+0x6d8] ;  /* 0x0006d80001717983 */ /* 0x000f280000300800 */
[----:B------:R-:W4:Y:S04]  /*c9c0*/  LDL.LU R114, [R1+0x6d4] ;  /* 0x0006d40001727983 */ /* 0x000f280000300800 */
[----:B------:R-:W4:Y:S01]  /*c9d0*/  LDL.LU R115, [R1+0x6d0] ;  /* 0x0006d00001737983 */ /* 0x000f220000300800 */
[----:B---3--:R-:W-:-:S06]  /*c9e0*/  WARPGROUP.ARRIVE ;  /* 0x00000000000079c5 */ /* 0x008fcc0000000000 */
        /* <DEDUP_REMOVED lines=8> */
[----:B------:R-:W4:Y:S01]  /*ca70*/  LDL.LU R116, [R1+0x6cc] ;  /* 0x0006cc0001747983 */ /* 0x000f220000300800 */
[----:B------:R-:W-:Y:S02]  /*ca80*/  IMAD.MOV.U32 R145, RZ, RZ, R117 ;  /* 0x000000ffff917224 */ /* 0x000fe400078e0075 */
[----:B------:R-:W-:Y:S01]  /*ca90*/  IMAD.MOV.U32 R147, RZ, RZ, R119 ;  /* 0x000000ffff937224 */ /* 0x000fe200078e0077 */
        /* <DEDUP_REMOVED lines=25> */
[----:B------:R-:W3:Y:S01]  /*cc30*/  LDL.LU R84, [R1+0x6ac] ;  /* 0x0006ac0001547983 */ /* 0x000ee20000300800 */
[----:B------:R-:W-:-:S03]  /*cc40*/  IMAD.MOV.U32 R115, RZ, RZ, R87 ;  /* 0x000000ffff737224 */ /* 0x000fc600078e0057 */
[----:B------:R-:W3:Y:S04]  /*cc50*/  LDL.LU R85, [R1+0x6a8] ;  /* 0x0006a80001557983 */ /* 0x000ee80000300800 */
[----:B------:R-:W3:Y:S04]  /*cc60*/  LDL.LU R86, [R1+0x6a4] ;  /* 0x0006a40001567983 */ /* 0x000ee80000300800 */
[----:B------:R-:W3:Y:S01]  /*cc70*/  LDL.LU R87, [R1+0x6a0] ;  /* 0x0006a00001577983 */ /* 0x000ee20000300800 */
[----:B------:R-:W-:Y:S02]  /*cc80*/  IMAD.MOV.U32 R116, RZ, RZ, R52 ;  /* 0x000000ffff747224 */ /* 0x000fe400078e0034 */
[----:B------:R-:W-:Y:S01]  /*cc90*/  IMAD.MOV.U32 R117, RZ, RZ, R53 ;  /* 0x000000ffff757224 */ /* 0x000fe200078e0035 */
[----:B------:R-:W4:Y:S01]  /*cca0*/  LDL.LU R52, [R1+0x69c] ;  /* 0x00069c0001347983 */ /* 0x000f220000300800 */
[----:B------:R-:W-:-:S02]  /*ccb0*/  IMAD.MOV.U32 R118, RZ, RZ, R54 ;  /* 0x000000ffff767224 */ /* 0x000fc400078e0036 */
        /* <DEDUP_REMOVED lines=16> */
[----:B------:R-:W-:Y:S01]  /*cdc0*/  UIADD3 UR8, UR61, 0x406, URZ ;  /* 0x000004063d087890 */ /* 0x000fe2000fffe03f */
[----:B---3--:R-:W-:-:S06]  /*cdd0*/  WARPGROUP.ARRIVE ;  /* 0x00000000000079c5 */ /* 0x008fcc0000000000 */
[----:B------:R-:W-:Y:S03]  /*cde0*/  HGMMA.64x16x16.F32.BF16 R80, gdesc[UR48], R80, gsb0 ;  /* 0x00200000305079f0 */ /* 0x000fe60008001850 */
[----:B------:R-:W-:Y:S02]  /*cdf0*/  WARPGROUP.DEPBAR.LE gsb0, 0x0 ;  /* 0x00008000000079c5 */ /* 0x000fe40000010000 */
[----:B----4-:R-:W-:-:S06]  /*ce00*/  WARPGROUP.ARRIVE ;  /* 0x00000000000079c5 */ /* 0x010fcc0000000000 */
[----:B------:R-:W-:Y:S01]  /*ce10*/  HGMMA.64x16x16.F32.BF16 R48, gdesc[UR52], R48, gsb0 ;  /* 0x00200000343079f0 */ /* 0x000fe20008001830 */
[----:B------:R-:W-:Y:S01]  /*ce20*/  UMOV UR52, UR8 ;  /* 0x0000000800347c82 */ /* 0x000fe20008000000 */
[----:B------:R-:W-:Y:S01]  /*ce30*/  UMOV UR53, 0x40000040 ;  /* 0x4000004000357882 */ /* 0x000fe20000000000 */
[----:B------:R-:W-:Y:S04]  /*ce40*/  STL.64 [R1+0x530], R86 ;  /* 0x0005305601007387 */ /* 0x000fe80000100a00 */
[----:B------:R-:W-:Y:S01]  /*ce50*/  STL.64 [R1+0x528], R84 ;  /* 0x0005285401007387 */ /* 0x000fe20000100a00 */
[----:B------:R-:W-:Y:S02]  /*ce60*/  WARPGROUP.DEPBAR.LE gsb0, 0x0 ;  /* 0x00008000000079c5 */ /* 0x000fe40000010000 */
[----:B--2---:R-:W-:-:S06]  /*ce70*/  WARPGROUP.ARRIVE ;  /* 0x00000000000079c5 */ /* 0x004fcc0000000000 */
[----:B------:R-:W-:Y:S01]  /*ce80*/  HGMMA.64x16x16.F32.BF16 R40, gdesc[UR52], R40, gsb0 ;  /* 0x00200000342879f0 */ /* 0x000fe20008001828 */
        /* <DEDUP_REMOVED lines=10> */
[----:B------:R-:W-:Y:S01]  /*cf30*/  UMOV UR48, UR52 ;  /* 0x0000003400307c82 */ /* 0x000fe20008000000 */
[----:B------:R-:W-:Y:S01]  /*cf40*/  UMOV UR49, UR53 ;  /* 0x0000003500317c82 */ /* 0x000fe20008000000 */
[----:B------:R-:W-:-:S02]  /*cf50*/  WARPGROUP.DEPBAR.LE gsb0, 0x0 ;  /* 0x00008000000079c5 */ /* 0x000fc40000010000 */
        /* <DEDUP_REMOVED lines=91> */
[----:B------:R-:W-:Y:S04]  /*d510*/  STL.64 [R1+0x200], R208 ;  /* 0x000200d001007387 */ /* 0x000fe80000100a00 */
[----:B------:R-:W-:Y:S04]  /*d520*/  STL.64 [R1+0x208], R210 ;  /* 0x000208d201007387 */ /* 0x000fe80000100a00 */
[----:B------:R-:W-:Y:S04]  /*d530*/  STL.64 [R1+0x210], R212 ;  /* 0x000210d401007387 */ /* 0x000fe80000100a00 */
[----:B------:R-:W-:Y:S04]  /*d540*/  STL.64 [R1+0x218], R214 ;  /* 0x000218d601007387 */ /* 0x000fe80000100a00 */
[----:B------:R4:W-:Y:S04]  /*d550*/  STL.64 [R1+0x280], R32 ;  /* 0x0002802001007387 */ /* 0x0009e80000100a00 */
[----:B------:R4:W-:Y:S04]  /*d560*/  STL.64 [R1+0x288], R34 ;  /* 0x0002882201007387 */ /* 0x0009e80000100a00 */
[----:B------:R4:W-:Y:S01]  /*d570*/  STL.64 [R1+0x290], R36 ;  /* 0x0002902401007387 */ /* 0x0009e20000100a00 */
[----:B------:R-:W-:-:S03]  /*d580*/  WARPGROUP.DEPBAR.LE gsb0, 0x0 ;  /* 0x00008000000079c5 */ /* 0x000fc60000010000 */
[----:B------:R4:W-:Y:S04]  /*d590*/  STL.64 [R1+0x298], R38 ;  /* 0x0002982601007387 */ /* 0x0009e80000100a00 */
[----:B0-----:R-:W4:Y:S04]  /*d5a0*/  LDL.LU R176, [R1+0xe0] ;  /* 0x0000e00001b07983 */ /* 0x001f280000300800 */
        /* <DEDUP_REMOVED lines=43> */
[----:B----4-:R-:W4:Y:S04]  /*d860*/  LDL.LU R32, [R1+0x380] ;  /* 0x0003800001207983 */ /* 0x010f280000300800 */
[----:B------:R-:W4:Y:S04]  /*d870*/  LDL.LU R33, [R1+0x384] ;  /* 0x0003840001217983 */ /* 0x000f280000300800 */
[----:B------:R-:W4:Y:S04]  /*d880*/  LDL.LU R34, [R1+0x388] ;  /* 0x0003880001227983 */ /* 0x000f280000300800 */
[----:B------:R-:W4:Y:S04]  /*d890*/  LDL.LU R35, [R1+0x38c] ;  /* 0x00038c0001237983 */ /* 0x000f280000300800 */
[----:B------:R-:W4:Y:S04]  /*d8a0*/  LDL.LU R36, [R1+0x390] ;  /* 0x0003900001247983 */ /* 0x000f280000300800 */
[----:B------:R-:W4:Y:S04]  /*d8b0*/  LDL.LU R37, [R1+0x394] ;  /* 0x0003940001257983 */ /* 0x000f280000300800 */
[----:B------:R-:W4:Y:S04]  /*d8c0*/  LDL.LU R38, [R1+0x398] ;  /* 0x0003980001267983 */ /* 0x000f280000300800 */
[----:B------:R-:W4:Y:S04]  /*d8d0*/  LDL.LU R39, [R1+0x39c] ;  /* 0x00039c0001277983 */ /* 0x000f280000300800 */
[----:B0-----:R-:W3:Y:S04]  /*d8e0*/  LDL.LU R64, [R1+0x400] ;  /* 0x0004000001407983 */ /* 0x001ee80000300800 */
        /* <DEDUP_REMOVED lines=17> */
[----:B------:R-:W-:Y:S01]  /*da00*/  UMOV UR58, UR44 ;  /* 0x0000002c003a7c82 */ /* 0x000fe20008000000 */
[----:B------:R-:W-:Y:S01]  /*da10*/  UMOV UR59, UR45 ;  /* 0x0000002d003b7c82 */ /* 0x000fe20008000000 */
        /* <DEDUP_REMOVED lines=10> */
[----:B------:R-:W-:Y:S01]  /*dac0*/  UIADD3 UR8, UR61, 0x806, URZ ;  /* 0x000008063d087890 */ /* 0x000fe2000fffe03f */
        /* <DEDUP_REMOVED lines=8> */
[----:B----4-:R-:W-:-:S06]  /*db50*/  WARPGROUP.ARRIVE ;  /* 0x00000000000079c5 */ /* 0x010fcc0000000000 */
[----:B------:R-:W-:Y:S03]  /*db60*/  HGMMA.64x16x16.F32.BF16 R32, gdesc[UR56], R32, gsb0 ;  /* 0x00200000382079f0 */ /* 0x000fe60008001820 */
[----:B------:R-:W-:Y:S02]  /*db70*/  WARPGROUP.DEPBAR.LE gsb0, 0x0 ;  /* 0x00008000000079c5 */ /* 0x000fe40000010000 */
[----:B---3--:R-:W-:-:S06]  /*db80*/  WARPGROUP.ARRIVE ;  /* 0x00000000000079c5 */ /* 0x008fcc0000000000 */
[----:B------:R-:W-:Y:S01]  /*db90*/  HGMMA.64x16x16.F32.BF16 R64, gdesc[UR4], R64, gsb0 ;  /* 0x00200000044079f0 */ /* 0x000fe20008001840 */
[----:B------:R-:W-:Y:S01]  /*dba0*/  UMOV UR4, UR8 ;  /* 0x0000000800047c82 */ /* 0x000fe20008000000 */
[----:B------:R-:W-:Y:S01]  /*dbb0*/  UMOV UR5, 0x40000040 ;  /* 0x4000004000057882 */ /* 0x000fe20000000000 */
[----:B------:R-:W-:Y:S02]  /*dbc0*/  WARPGROUP.DEPBAR.LE gsb0, 0x0 ;  /* 0x00008000000079c5 */ /* 0x000fe40000010000 */
[----:B--2---:R-:W-:-:S06]  /*dbd0*/  WARPGROUP.ARRIVE ;  /* 0x00000000000079c5 */ /* 0x004fcc0000000000 */
        /* <DEDUP_REMOVED lines=83> */
[----:B------:R-:W-:Y:S04]  /*e110*/  STL.64 [R1+0xf0], R180 ;  /* 0x0000f0b401007387 */ /* 0x000fe80000100a00 */
[----:B------:R-:W-:Y:S04]  /*e120*/  STL.64 [R1+0xf8], R182 ;  /* 0x0000f8b601007387 */ /* 0x000fe80000100a00 */
[----:B------:R0:W-:Y:S04]  /*e130*/  STL.64 [R1+0x60], R208 ;  /* 0x000060d001007387 */ /* 0x0001e80000100a00 */
[----:B------:R1:W-:Y:S04]  /*e140*/  STL.64 [R1+0x68], R210 ;  /* 0x000068d201007387 */ /* 0x0003e80000100a00 */
[----:B------:R4:W-:Y:S04]  /*e150*/  STL.64 [R1+0x70], R212 ;  /* 0x000070d401007387 */ /* 0x0009e80000100a00 */
[----:B------:R4:W-:Y:S01]  /*e160*/  STL.64 [R1+0x78], R214 ;  /* 0x000078d601007387 */ /* 0x0009e20000100a00 */
[----:B0-----:R-:W-:-:S02]  /*e170*/  IMAD.MOV.U32 R208, RZ, RZ, R99 ;  /* 0x000000ffffd07224 */ /* 0x001fc400078e0063 */
[----:B------:R-:W-:Y:S01]  /*e180*/  IMAD.MOV.U32 R209, RZ, RZ, R100 ;  /* 0x000000ffffd17224 */ /* 0x000fe200078e0064 */
[----:B------:R-:W2:Y:S01]  /*e190*/  LDL.LU R99, [R1+0x64c] ;  /* 0x00064c0001637983 */ /* 0x000ea20000300800 */
[----:B-1----:R-:W-:Y:S02]  /*e1a0*/  IMAD.MOV.U32 R210, RZ, RZ, R101 ;  /* 0x000000ffffd27224 */ /* 0x002fe400078e0065 */
[----:B------:R-:W-:Y:S01]  /*e1b0*/  IMAD.MOV.U32 R211, RZ, RZ, R102 ;  /* 0x000000ffffd37224 */ /* 0x000fe200078e0066 */
[----:B------:R-:W2:Y:S01]  /*e1c0*/  LDL.LU R100, [R1+0x648] ;  /* 0x0006480001647983 */ /* 0x000ea20000300800 */
[----:B----4-:R-:W-:Y:S01]  /*e1d0*/  MOV R212, R103 ;  /* 0x0000006700d47202 */ /* 0x010fe20000000f00 */
[----:B------:R-:W-:Y:S02]  /*e1e0*/  IMAD.MOV.U32 R213, RZ, RZ, R128 ;  /* 0x000000ffffd57224 */ /* 0x000fe400078e0080 */
[----:B------:R-:W2:Y:S01]  /*e1f0*/  LDL.LU R101, [R1+0x644] ;  /* 0x0006440001657983 */ /* 0x000ea20000300800 */
[----:B------:R-:W-:-:S03]  /*e200*/  IMAD.MOV.U32 R214, RZ, RZ, R129 ;  /* 0x000000ffffd67224 */ /* 0x000fc600078e0081 */
[----:B------:R-:W2:Y:S01]  /*e210*/  LDL.LU R102, [R1+0x640] ;  /* 0x0006400001667983 */ /* 0x000ea20000300800 */
[----:B------:R-:W-:-:S03]  /*e220*/  IMAD.MOV.U32 R215, RZ, RZ, R130 ;  /* 0x000000ffffd77224 */ /* 0x000fc600078e0082 */
[----:B------:R-:W2:Y:S01]  /*e230*/  LDL.LU R103, [R1+0x63c] ;  /* 0x00063c0001677983 */ /* 0x000ea20000300800 */
        /* <DEDUP_REMOVED lines=73> */
[----:B----4-:R-:W-:-:S06]  /*e6d0*/  WARPGROUP.ARRIVE ;  /* 0x00000000000079c5 */ /* 0x010fcc0000000000 */
[----:B------:R-:W-:Y:S03]  /*e6e0*/  HGMMA.64x16x16.F32.BF16 R224, gdesc[UR28], R224, gsb0 ;  /* 0x002000001ce079f0 */ /* 0x000fe600080018e0 */
[----:B------:R-:W-:Y:S02]  /*e6f0*/  WARPGROUP.DEPBAR.LE gsb0, 0x0 ;  /* 0x00008000000079c5 */ /* 0x000fe40000010000 */
[----:B--2---:R-:W-:-:S06]  /*e700*/  WARPGROUP.ARRIVE ;  /* 0x00000000000079c5 */ /* 0x004fcc0000000000 */
[----:B------:R-:W-:Y:S03]  /*e710*/  HGMMA.64x16x16.F32.BF16 R192, gdesc[UR32], R192, gsb0 ;  /* 0x0020000020c079f0 */ /* 0x000fe600080018c0 */
[----:B------:R-:W-:Y:S02]  /*e720*/  WARPGROUP.DEPBAR.LE gsb0, 0x0 ;  /* 0x00008000000079c5 */ /* 0x000fe40000010000 */
[----:B---3--:R-:W-:-:S06]  /*e730*/  WARPGROUP.ARRIVE ;  /* 0x00000000000079c5 */ /* 0x008fcc0000000000 */
        /* <DEDUP_REMOVED lines=55> */
[----:B------:R-:W-:Y:S02]  /*eab0*/  IMAD.MOV.U32 R72, RZ, RZ, R13 ;  /* 0x000000ffff487224 */ /* 0x000fe400078e000d */
[----:B------:R-:W-:Y:S02]  /*eac0*/  IMAD.MOV.U32 R73, RZ, RZ, R12 ;  /* 0x000000ffff497224 */ /* 0x000fe400078e000c */
[----:B------:R-:W-:Y:S02]  /*ead0*/  IMAD.MOV.U32 R74, RZ, RZ, R11 ;  /* 0x000000ffff4a7224 */ /* 0x000fe400078e000b */
[----:B------:R-:W-:Y:S02]  /*eae0*/  IMAD.MOV.U32 R75, RZ, RZ, R10 ;  /* 0x000000ffff4b7224 */ /* 0x000fe400078e000a */
[----:B------:R-:W-:Y:S02]  /*eaf0*/  IMAD.MOV.U32 R76, RZ, RZ, R6 ;  /* 0x000000ffff4c7224 */ /* 0x000fe400078e0006 */
[----:B------:R-:W-:-:S02]  /*eb00*/  IMAD.MOV.U32 R77, RZ, RZ, R5 ;  /* 0x000000ffff4d7224 */ /* 0x000fc400078e0005 */
[----:B------:R-:W-:Y:S02]  /*eb10*/  IMAD.MOV.U32 R78, RZ, RZ, R3 ;  /* 0x000000ffff4e7224 */ /* 0x000fe400078e0003 */
[----:B------:R-:W-:Y:S01]  /*eb20*/  IMAD.MOV.U32 R79, RZ, RZ, R0 ;  /* 0x000000ffff4f7224 */ /* 0x000fe200078e0000 */
[----:B------:R-:W-:Y:S01]  /*eb30*/  UMOV UR24, UR52 ;  /* 0x0000003400187c82 */ /* 0x000fe20008000000 */
[----:B------:R-:W-:Y:S01]  /*eb40*/  UMOV UR25, UR53 ;  /* 0x0000003500197c82 */ /* 0x000fe20008000000 */
[----:B------:R-:W-:-:S03]  /*eb50*/  WARPGROUP.DEPBAR.LE gsb0, 0x0 ;  /* 0x00008000000079c5 */ /* 0x000fc60000010000 */
        /* <DEDUP_REMOVED lines=15> */
[----:B------:R-:W-:Y:S01]  /*ec50*/  MOV R48, R17 ;  /* 0x0000001100307202 */ /* 0x000fe20000000f00 */
        /* <DEDUP_REMOVED lines=12> */
[----:B------:R-:W-:Y:S02]  /*ed20*/  IMAD.MOV.U32 R85, RZ, RZ, R8 ;  /* 0x000000ffff557224 */ /* 0x000fe400078e0008 */
[----:B------:R-:W-:Y:S02]  /*ed30*/  IMAD.MOV.U32 R86, RZ, RZ, R7 ;  /* 0x000000ffff567224 */ /* 0x000fe400078e0007 */
[----:B------:R-:W-:Y:S01]  /*ed40*/  IMAD.MOV.U32 R87, RZ, RZ, R4 ;  /* 0x000000ffff577224 */ /* 0x000fe200078e0004 */
[----:B------:R-:W-:Y:S01]  /*ed50*/  UMOV UR12, UR52 ;  /* 0x00000034000c7c82 */ /* 0x000fe20008000000 */
[----:B------:R-:W-:Y:S01]  /*ed60*/  UMOV UR13, UR53 ;  /* 0x00000035000d7c82 */ /* 0x000fe20008000000 */
[----:B------:R-:W-:Y:S01]  /*ed70*/  UMOV UR8, UR52 ;  /* 0x0000003400087c82 */ /* 0x000fe20008000000 */
[----:B------:R-:W-:Y:S01]  /*ed80*/  UMOV UR9, UR53 ;  /* 0x0000003500097c82 */ /* 0x000fe20008000000 */
[----:B------:R-:W-:Y:S01]  /*ed90*/  UMOV UR54, UR56 ;  /* 0x0000003800367c82 */ /* 0x000fe20008000000 */
[----:B------:R-:W-:Y:S01]  /*eda0*/  UMOV UR55, UR57 ;  /* 0x0000003900377c82 */ /* 0x000fe20008000000 */
[----:B------:R0:W5:Y:S04]  /*edb0*/  LDL.LU R8, [R1+0x5b8] ;  /* 0x0005b80001087983 */ /* 0x0001680000300800 */
[----:B------:R0:W5:Y:S04]  /*edc0*/  LDL.LU R7, [R1+0x5b4] ;  /* 0x0005b40001077983 */ /* 0x0001680000300800 */
[----:B------:R0:W5:Y:S04]  /*edd0*/  LDL.LU R4, [R1+0x5b0] ;  /* 0x0005b00001047983 */ /* 0x0001680000300800 */
[----:B------:R0:W5:Y:S04]  /*ede0*/  LDL.LU R17, [R1+0x5ac] ;  /* 0x0005ac0001117983 */ /* 0x0001680000300800 */
[----:B------:R0:W5:Y:S04]  /*edf0*/  LDL.LU R19, [R1+0x5a8] ;  /* 0x0005a80001137983 */ /* 0x0001680000300800 */
[----:B------:R0:W5:Y:S04]  /*ee00*/  LDL.LU R18, [R1+0x5a4] ;  /* 0x0005a40001127983 */ /* 0x0001680000300800 */
[----:B------:R0:W5:Y:S04]  /*ee10*/  LDL.LU R16, [R1+0x5a0] ;  /* 0x0005a00001107983 */ /* 0x0001680000300800 */
[----:B------:R0:W5:Y:S01]  /*ee20*/  LDL.LU R9, [R1+0x59c] ;  /* 0x00059c0001097983 */ /* 0x0001620000300800 */
[----:B------:R-:W-:-:S03]  /*ee30*/  UMOV UR4, UR52 ;  /* 0x0000003400047c82 */ /* 0x000fc60008000000 */
[----:B------:R0:W5:Y:S01]  /*ee40*/  LDL.LU R2, [R1+0x598] ;  /* 0x0005980001027983 */ /* 0x0001620000300800 */
        /* <DEDUP_REMOVED lines=14> */
[----:B------:R-:W-:Y:S01]  /*ef30*/  STL.64 [R1+0x40], R72 ;  /* 0x0000404801007387 */ /* 0x000fe20000100a00 */
[----:B------:R-:W-:-:S03]  /*ef40*/  UMOV UR5, UR53 ;  /* 0x0000003500057c82 */ /* 0x000fc60008000000 */
[----:B------:R-:W-:Y:S04]  /*ef50*/  STL.64 [R1+0x48], R74 ;  /* 0x0000484a01007387 */ /* 0x000fe80000100a00 */
[----:B------:R-:W-:Y:S04]  /*ef60*/  STL.64 [R1+0x50], R76 ;  /* 0x0000504c01007387 */ /* 0x000fe80000100a00 */
[----:B------:R1:W-:Y:S04]  /*ef70*/  STL.64 [R1+0x58], R78 ;  /* 0x0000584e01007387 */ /* 0x0003e80000100a00 */
[----:B-1----:R0:W5:Y:S04]  /*ef80*/  LDL.LU.64 R78, [R1+0x590] ;  /* 0x00059000014e7983 */ /* 0x0021680000300a00 */
[----:B------:R0:W5:Y:S04]  /*ef90*/  LDL.LU.64 R76, [R1+0x588] ;  /* 0x00058800014c7983 */ /* 0x0001680000300a00 */
[----:B------:R0:W5:Y:S04]  /*efa0*/  LDL.LU.64 R74, [R1+0x580] ;  /* 0x00058000014a7983 */ /* 0x0001680000300a00 */
[----:B------:R0:W5:Y:S04]  /*efb0*/  LDL.LU.64 R72, [R1+0x578] ;  /* 0x0005780001487983 */ /* 0x0001680000300a00 */
[----:B------:R-:W-:Y:S01]  /*efc0*/  STL.64 [R1+0xc0], R40 ;  /* 0x0000c02801007387 */ /* 0x000fe20000100a00 */
[----:B------:R-:W-:-:S02]  /*efd0*/  WARPGROUP.DEPBAR.LE gsb0, 0x0 ;  /* 0x00008000000079c5 */ /* 0x000fc40000010000 */
[----:B------:R-:W-:Y:S01]  /*efe0*/  WARPGROUP.ARRIVE ;  /* 0x00000000000079c5 */ /* 0x000fe20000000000 */
[----:B------:R-:W-:Y:S05]  /*eff0*/  STL.64 [R1+0xc8], R42 ;  /* 0x0000c82a01007387 */ /* 0x000fea0000100a00 */
[----:B------:R-:W-:Y:S01]  /*f000*/  HGMMA.64x16x16.F32.BF16 R208, gdesc[UR4], R208, gsb0 ;  /* 0x0020000004d079f0 */ /* 0x000fe200080018d0 */
[----:B------:R-:W-:Y:S04]  /*f010*/  STL.64 [R1+0xd0], R44 ;  /* 0x0000d02c01007387 */ /* 0x000fe80000100a00 */
[----:B------:R1:W-:Y:S04]  /*f020*/  STL.64 [R1+0xd8], R46 ;  /* 0x0000d82e01007387 */ /* 0x0003e80000100a00 */
[----:B-1----:R0:W5:Y:S04]  /*f030*/  LDL.LU.64 R46, [R1+0x570] ;  /* 0x00057000012e7983 */ /* 0x0021680000300a00 */
[----:B------:R0:W5:Y:S04]  /*f040*/  LDL.LU.64 R44, [R1+0x568] ;  /* 0x00056800012c7983 */ /* 0x0001680000300a00 */
[----:B------:R0:W5:Y:S04]  /*f050*/  LDL.LU.64 R42, [R1+0x560] ;  /* 0x00056000012a7983 */ /* 0x0001680000300a00 */
[----:B------:R0:W5:Y:S04]  /*f060*/  LDL.LU.64 R40, [R1+0x558] ;  /* 0x0005580001287983 */ /* 0x0001680000300a00 */
[----:B------:R-:W-:Y:S04]  /*f070*/  STL.64 [R1+0x140], R48 ;  /* 0x0001403001007387 */ /* 0x000fe80000100a00 */
[----:B------:R-:W-:Y:S04]  /*f080*/  STL.64 [R1+0x148], R50 ;  /* 0x0001483201007387 */ /* 0x000fe80000100a00 */
        /* <DEDUP_REMOVED lines=33> */
[----:B------:R1:W-:Y:S01]  /*f2a0*/  STL.64 [R1+0x358], R182 ;  /* 0x000358b601007387 */ /* 0x0003e20000100a00 */
[----:B------:R-:W-:-:S03]  /*f2b0*/  WARPGROUP.DEPBAR.LE gsb0, 0x0 ;  /* 0x00008000000079c5 */ /* 0x000fc60000010000 */
        /* <DEDUP_REMOVED lines=11> */
[----:B------:R0:W5:Y:S01]  /*f370*/  LDL.LU.64 R208, [R1+0x498] ;  /* 0x0004980001d07983 */ /* 0x0001620000300a00 */
[----:B------:R-:W-:Y:S05]  /*f380*/  @!P1 BRA `(.L_x_18) ;  /* 0x000000dc007c9947 */ /* 0x000fea0003800000 */
[----:B------:R-:W2:Y:S01]  /*f390*/  LDL R0, [R1+0x48c] ;  /* 0x00048c0001007983 */ /* 0x000ea20000100800 */
[----:B-----5:R-:W-:Y:S02]  /*f3a0*/  R2UR UR5, R4 ;  /* 0x00000000040572ca */ /* 0x020fe400000e0000 */
[----:B------:R-:W-:-:S11]  /*f3b0*/  R2UR UR7, R9 ;  /* 0x00000000090772ca */ /* 0x000fd600000e0000 */
[----:B------:R-:W-:Y:S02]  /*f3c0*/  UIADD3 UR61, UR5, 0x1, URZ ;  /* 0x00000001053d7890 */ /* 0x000fe4000fffe03f */
[----:B------:R-:W-:Y:S02]  /*f3d0*/  MOV R5, UR7 ;  /* 0x0000000700057c02 */ /* 0x000fe40008000f00 */
[----:B------:R-:W-:-:S04]  /*f3e0*/  UISETP.NE.AND UP0, UPT, UR61, 0x2, UPT ;  /* 0x000000023d00788c */ /* 0x000fc8000bf05270 */
[----:B------:R-:W-:Y:S02]  /*f3f0*/  USEL UR4, URZ, 0x1, UP0 ;  /* 0x000000013f047887 */ /* 0x000fe40008000000 */
[----:B------:R-:W-:Y:S01]  /*f400*/  USEL UR61, UR61, URZ, UP0 ;  /* 0x0000003f3d3d7287 */ /* 0x000fe20008000000 */
[----:B--2---:R-:W-:-:S13]  /*f410*/  R2UR UR6, R0 ;  /* 0x00000000000672ca */ /* 0x004fda00000e0000 */
[----:B------:R-:W-:-:S03]  /*f420*/  ULOP3.LUT UR6, UR6, UR4, URZ, 0x3c, !UPT ;  /* 0x0000000406067292 */ /* 0x000fc6000f8e3c3f */
[----:B------:R-:W-:Y:S02]  /*f430*/  UMOV UR4, UR5 ;  /* 0x0000000500047c82 */ /* 0x000fe40008000000 */
[----:B------:R-:W-:Y:S02]  /*f440*/  IMAD.U32 R0, RZ, RZ, UR4 ;  /* 0x00000004ff007e24 */ /* 0x000fe4000f8e00ff */
[----:B------:R-:W-:-:S07]  /*f450*/  IMAD.U32 R3, RZ, RZ, UR6 ;  /* 0x00000006ff037e24 */ /* 0x000fce000f8e00ff */
.L_x_25:
[----:B------:R-:W-:Y:S05]  /*f460*/  @!P0 BRA `(.L_x_19) ;  /* 0x0000000000048947 */ /* 0x000fea0003800000 */
[----:B------:R-:W-:Y:S01]  /*f470*/  BPT.TRAP 0x1 ;  /* 0x000000040000795c */ /* 0x000fe20000300000 */
.L_x_19:
[----:B------:R-:W-:Y:S02]  /*f480*/  R2UR UR4, R17 ;  /* 0x00000000110472ca */ /* 0x000fe400000e0000 */
[----:B------:R-:W-:-:S11]  /*f490*/  R2UR UR5, R3 ;  /* 0x00000000030572ca */ /* 0x000fd600000e0000 */
[----:B------:R-:W-:Y:S02]  /*f4a0*/  ULEA UR4, UR61, UR4, 0x3 ;  /* 0x000000043d047291 */ /* 0x000fe4000f8e183f */
[----:B------:R-:W-:-:S05]  /*f4b0*/  IMAD.U32 R4, RZ, RZ, UR5 ;  /* 0x00000005ff047e24 */ /* 0x000fca000f8e00ff */
[----:B------:R-:W-:-:S04]  /*f4c0*/  SHF.L.U32 R4, R4, 0x1f, RZ ;  /* 0x0000001f04047819 */ /* 0x000fc800000006ff */
[----:B------:R1:W2:Y:S01]  /*f4d0*/  SYNCS.PHASECHK.TRANS64.TRYWAIT P1, [UR4], R4 ;  /* 0x00000004ff0075a7 */ /* 0x0002a20008020144 */
[----:B------:R-:W-:Y:S05]  /*f4e0*/  @!P0 BRA `(.L_x_20) ;  /* 0x0000000000048947 */ /* 0x000fea0003800000 */
[----:B------:R-:W-:Y:S01]  /*f4f0*/  BPT.TRAP 0x1 ;  /* 0x000000040000795c */ /* 0x000fe20000300000 */
.L_x_20:
[----:B--2---:R-:W-:Y:S05]  /*f500*/  @P1 BRA `(.L_x_21) ;  /* 0x0000000000081947 */ /* 0x004fea0003800000 */
[----:B------:R-:W2:Y:S02]  /*f510*/  SYNCS.PHASECHK.TRANS64.TRYWAIT P1, [UR4], R4 ;  /* 0x00000004ff0075a7 */ /* 0x000ea40008020144 */
[----:B--2---:R-:W-:Y:S05]  /*f520*/  @!P1 BRA `(.L_x_22) ;  /* 0x000003e400c89947 */ /* 0x004fea0003800000 */
.L_x_21:
[----:B------:R-:W-:Y:S04]  /*f530*/  STL.64 [R1+0xb30], R94 ;  /* 0x000b305e01007387 */ /* 0x000fe80000100a00 */
[----:B------:R-:W-:Y:S04]  /*f540*/  STL.64 [R1+0xb28], R92 ;  /* 0x000b285c01007387 */ /* 0x000fe80000100a00 */
[----:B------:R-:W-:Y:S04]  /*f550*/  STL.64 [R1+0xb20], R90 ;  /* 0x000b205a01007387 */ /* 0x000fe80000100a00 */
[----:B------:R3:W-:Y:S04]  /*f560*/  STL.64 [R1+0xb18], R88 ;  /* 0x000b185801007387 */ /* 0x0007e80000100a00 */
[----:B---3--:R-:W3:Y:S04]  /*f570*/  LDL.LU.64 R88, [R1+0x2a0] ;  /* 0x0002a00001587983 */ /* 0x008ee80000300a00 */
[----:B------:R-:W3:Y:S04]  /*f580*/  LDL.LU.64 R90, [R1+0x2a8] ;  /* 0x0002a800015a7983 */ /* 0x000ee80000300a00 */
[----:B------:R-:W3:Y:S04]  /*f590*/  LDL.LU.64 R92, [R1+0x2b0] ;  /* 0x0002b000015c7983 */ /* 0x000ee80000300a00 */
[----:B------:R-:W3:Y:S04]  /*f5a0*/  LDL.LU.64 R94, [R1+0x2b8] ;  /* 0x0002b800015e7983 */ /* 0x000ee80000300a00 */
[----:B------:R-:W-:Y:S04]  /*f5b0*/  STL.64 [R1+0xb10], R126 ;  /* 0x000b107e01007387 */ /* 0x000fe80000100a00 */
[----:B------:R-:W-:Y:S04]  /*f5c0*/  STL.64 [R1+0xb08], R124 ;  /* 0x000b087c01007387 */ /* 0x000fe80000100a00 */
[----:B------:R-:W-:Y:S04]  /*f5d0*/  STL.64 [R1+0xb00], R122 ;  /* 0x000b007a01007387 */ /* 0x000fe80000100a00 */
[----:B------:R4:W-:Y:S04]  /*f5e0*/  STL.64 [R1+0xaf8], R120 ;  /* 0x000af87801007387 */ /* 0x0009e80000100a00 */
[----:B----4-:R-:W4:Y:S04]  /*f5f0*/  LDL.LU.64 R120, [R1+0x320] ;  /* 0x0003200001787983 */ /* 0x010f280000300a00 */
[----:B------:R-:W4:Y:S04]  /*f600*/  LDL.LU.64 R122, [R1+0x328] ;  /* 0x00032800017a7983 */ /* 0x000f280000300a00 */
[----:B------:R-:W4:Y:S04]  /*f610*/  LDL.LU.64 R124, [R1+0x330] ;  /* 0x00033000017c7983 */ /* 0x000f280000300a00 */
[----:B------:R-:W4:Y:S04]  /*f620*/  LDL.LU.64 R126, [R1+0x338] ;  /* 0x00033800017e7983 */ /* 0x000f280000300a00 */
        /* <DEDUP_REMOVED lines=16> */
[----:B------:R-:W-:-:S02]  /*f730*/  R2UR UR5, R7 ;  /* 0x00000000070572ca */ /* 0x000fc400000e0000 */
[----:B------:R-:W-:Y:S01]  /*f740*/  R2UR UR4, R8 ;  /* 0x00000000080472ca */ /* 0x000fe200000e0000 */
[----:B------:R-:W-:Y:S01]  /*f750*/  UMOV UR7, 0x40000040 ;  /* 0x4000004000077882 */ /* 0x000fe20000000000 */
[----:B------:R-:W-:Y:S01]  /*f760*/  UMOV UR19, 0x40000040 ;  /* 0x4000004000137882 */ /* 0x000fe20000000000 */
[----:B------:R-:W-:Y:S01]  /*f770*/  UMOV UR11, 0x40000040 ;  /* 0x40000040000b7882 */ /* 0x000fe20000000000 */
[----:B------:R-:W-:Y:S01]  /*f780*/  UMOV UR15, 0x40000040 ;  /* 0x40000040000f7882 */ /* 0x000fe20000000000 */
[----:B------:R-:W-:Y:S04]  /*f790*/  STL.64 [R1+0xab0], R222 ;  /* 0x000ab0de01007387 */ /* 0x000fe80000100a00 */
[----:B------:R-:W-:Y:S02]  /*f7a0*/  STL.64 [R1+0xaa8], R220 ;  /* 0x000aa8dc01007387 */ /* 0x000fe40000100a00 */
[----:B------:R-:W-:-:S02]  /*f7b0*/  ULEA UR12, UR61, UR5, 0xc ;  /* 0x000000053d0c7291 */ /* 0x000fc4000f8e603f */
[----:B------:R-:W-:Y:S01]  /*f7c0*/  UIMAD UR60, UR61, 0x780, UR4 ;  /* 0x000007803d3c78a4 */ /* 0x000fe2000f8e0204 */
[----:B------:R-:W-:Y:S01]  /*f7d0*/  STL.64 [R1+0xaa0], R218 ;  /* 0x000aa0da01007387 */ /* 0x000fe20000100a00 */
[----:B------:R-:W-:-:S03]  /*f7e0*/  UMOV UR5, 0x40000040 ;  /* 0x4000004000057882 */ /* 0x000fc60000000000 */
[----:B------:R-:W-:Y:S02]  /*f7f0*/  UMOV UR4, UR12 ;  /* 0x0000000c00047c82 */ /* 0x000fe40008000000 */
[----:B------:R-:W-:Y:S01]  /*f800*/  UMOV UR6, UR60 ;  /* 0x0000003c00067c82 */ /* 0x000fe20008000000 */
[----:B------:R-:W-:Y:S01]  /*f810*/  UIADD3 UR8, UR60, 0x80, URZ ;  /* 0x000000803c087890 */ /* 0x000fe2000fffe03f */
[----:B------:R-:W-:Y:S01]  /*f820*/  STL.64 [R1+0xa98], R216 ;  /* 0x000a98d801007387 */ /* 0x000fe20000100a00 */
[----:B------:R-:W-:Y:S01]  /*f830*/  UMOV UR16, UR4 ;  /* 0x0000000400107c82 */ /* 0x000fe20008000000 */
[----:B------:R-:W-:Y:S01]  /*f840*/  UMOV UR17, UR5 ;  /* 0x0000000500117c82 */ /* 0x000fe20008000000 */
[----:B------:R-:W-:Y:S01]  /*f850*/  UIADD3 UR10, UR60, 0x100, URZ ;  /* 0x000001003c0a7890 */ /* 0x000fe2000fffe03f */
[----:B------:R-:W-:Y:S02]  /*f860*/  STL [R1+0x5b8], R19 ;  /* 0x0005b81301007387 */ /* 0x000fe40000100800 */
[----:B------:R-:W-:Y:S01]  /*f870*/  UMOV UR18, UR8 ;  /* 0x0000000800127c82 */ /* 0x000fe20008000000 */
[----:B------:R-:W-:Y:S01]  /*f880*/  UMOV UR8, UR4 ;  /* 0x0000000400087c82 */ /* 0x000fe20008000000 */
[----:B------:R-:W-:Y:S01]  /*f890*/  UMOV UR9, UR5 ;  /* 0x0000000500097c82 */ /* 0x000fe20008000000 */
[----:B------:R-:W-:Y:S01]  /*f8a0*/  UIADD3 UR14, UR60, 0x180, URZ ;  /* 0x000001803c0e7890 */ /* 0x000fe2000fffe03f */
[----:B------:R-:W-:Y:S01]  /*f8b0*/  STL [R1+0x5b4], R18 ;  /* 0x0005b41201007387 */ /* 0x000fe20000100800 */
[----:B------:R-:W-:-:S03]  /*f8c0*/  UMOV UR13, UR5 ;  /* 0x00000005000d7c82 */ /* 0x000fc60008000000 */
[----:B------:R-:W-:Y:S04]  /*f8d0*/  STL [R1+0x5b0], R17 ;  /* 0x0005b01101007387 */ /* 0x000fe80000100800 */
[----:B------:R0:W-:Y:S04]  /*f8e0*/  STL [R1+0x5ac], R16 ;  /* 0x0005ac1001007387 */ /* 0x0001e80000100800 */
[----:B0-----:R-:W4:Y:S04]  /*f8f0*/  LDL.LU.64 R16, [R1+0x360] ;  /* 0x0003600001107983 */ /* 0x001f280000300a00 */
[----:B------:R-:W4:Y:S04]  /*f900*/  LDL.LU.64 R18, [R1+0x368] ;  /* 0x0003680001127983 */ /* 0x000f280000300a00 */
[----:B------:R-:W4:Y:S04]  /*f910*/  LDL.LU.64 R20, [R1+0x370] ;  /* 0x0003700001147983 */ /* 0x000f280000300a00 */
[----:B------:R-:W4:Y:S04]  /*f920*/  LDL.LU.64 R22, [R1+0x378] ;  /* 0x0003780001167983 */ /* 0x000f280000300a00 */
[----:B------:R-:W-:Y:S04]  /*f930*/  STL [R1+0x5a8], R9 ;  /* 0x0005a80901007387 */ /* 0x000fe80000100800 */
[----:B------:R-:W-:Y:S04]  /*f940*/  STL [R1+0x5a4], R5 ;  /* 0x0005a40501007387 */ /* 0x000fe80000100800 */
[----:B------:R-:W-:Y:S04]  /*f950*/  STL [R1+0x5a0], R3 ;  /* 0x0005a00301007387 */ /* 0x000fe80000100800 */
[----:B------:R-:W-:Y:S04]  /*f960*/  STL [R1+0x59c], R2 ;  /* 0x00059c0201007387 */ /* 0x000fe80000100800 */
[----:B------:R-:W-:Y:S04]  /*f970*/  STL [R1+0x598], R0 ;  /* 0x0005980001007387 */ /* 0x000fe80000100800 */
[----:B------:R-:W-:Y:S04]  /*f980*/  STL [R1+0x5bc], R7 ;  /* 0x0005bc0701007387 */ /* 0x000fe80000100800 */
[----:B------:R0:W-:Y:S04]  /*f990*/  STL [R1+0x5c0], R8 ;  /* 0x0005c00801007387 */ /* 0x0001e80000100800 */
[----:B0-----:R-:W4:Y:S04]  /*f9a0*/  LDL.LU.64 R8, [R1+0x1e0] ;  /* 0x0001e00001087983 */ /* 0x001f280000300a00 */
[----:B------:R-:W4:Y:S04]  /*f9b0*/  LDL.LU.64 R10, [R1+0x1e8] ;  /* 0x0001e800010a7983 */ /* 0x000f280000300a00 */
[----:B------:R-:W4:Y:S04]  /*f9c0*/  LDL.LU.64 R12, [R1+0x1f0] ;  /* 0x0001f000010c7983 */ /* 0x000f280000300a00 */
[----:B------:R-:W4:Y:S01]  /*f9d0*/  LDL.LU.64 R14, [R1+0x1f8] ;  /* 0x0001f800010e7983 */ /* 0x000f220000300a00 */
[----:B------:R-:W-:Y:S01]  /*f9e0*/  UIADD3 UR22, UR60, 0x280, URZ ;  /* 0x000002803c167890 */ /* 0x000fe2000fffe03f */
[----:B---3--:R-:W-:-:S06]  /*f9f0*/  WARPGROUP.ARRIVE ;  /* 0x00000000000079c5 */ /* 0x008fcc0000000000 */
[----:B------:R-:W-:Y:S03]  /*fa00*/  HGMMA.64x16x16.F32.BF16 R184, gdesc[UR4], R184, gsb0 ;  /* 0x0020000004b879f0 */ /* 0x000fe600080018b8 */
[----:B------:R-:W-:Y:S02]  /*fa10*/  WARPGROUP.DEPBAR.LE gsb0, 0x0 ;  /* 0x00008000000079c5 */ /* 0x000fe40000010000 */
[----:B--2---:R-:W-:Y:S01]  /*fa20*/  WARPGROUP.ARRIVE ;  /* 0x00000000000079c5 */ /* 0x004fe20000000000 */
[----:B------:R-:W-:Y:S04]  /*fa30*/  STL.64 [R1+0x420], R184 ;  /* 0x000420b801007387 */ /* 0x000fe80000100a00 */
[----:B------:R-:W-:Y:S01]  /*fa40*/  STL.64 [R1+0x428], R186 ;  /* 0x000428ba01007387 */ /* 0x000fe20000100a00 */
[----:B------:R-:W-:Y:S01]  /*fa50*/  HGMMA.64x16x16.F32.BF16 R152, gdesc[UR16], R152, gsb0 ;  /* 0x00200000109879f0 */ /* 0x000fe20008001898 */
[----:B------:R-:W-:Y:S01]  /*fa60*/  UMOV UR16, UR18 ;  /* 0x0000001200107c82 */ /* 0x000fe20008000000 */
[----:B------:R-:W-:Y:S01]  /*fa70*/  UIADD3 UR18, UR60, 0x200, URZ ;  /* 0x000002003c127890 */ /* 0x000fe2000fffe03f */
[----:B------:R-:W-:Y:S01]  /*fa80*/  STL.64 [R1+0x430], R188 ;  /* 0x000430bc01007387 */ /* 0x000fe20000100a00 */
[----:B------:R-:W-:-:S03]  /*fa90*/  UMOV UR17, UR19 ;  /* 0x0000001300117c82 */ /* 0x000fc60008000000 */
[----:B------:R-:W-:Y:S01]  /*faa0*/  STL.64 [R1+0x438], R190 ;  /* 0x000438be01007387 */ /* 0x000fe20000100a00 */
[----:B------:R-:W-:Y:S02]  /*fab0*/  WARPGROUP.DEPBAR.LE gsb0, 0x0 ;  /* 0x00008000000079c5 */ /* 0x000fe40000010000 */
[----:B----4-:R-:W-:Y:S01]  /*fac0*/  WARPGROUP.ARRIVE ;  /* 0x00000000000079c5 */ /* 0x010fe20000000000 */
[----:B------:R-:W-:Y:S04]  /*fad0*/  STL.64 [R1+0x3a0], R152 ;  /* 0x0003a09801007387 */ /* 0x000fe80000100a00 */
[----:B------:R-:W-:Y:S01]  /*fae0*/  STL.64 [R1+0x3a8], R154 ;  /* 0x0003a89a01007387 */ /* 0x000fe20000100a00 */
[----:B------:R-:W-:Y:S01]  /*faf0*/  HGMMA.64x16x16.F32.BF16 R120, gdesc[UR8], R120, gsb0 ;  /* 0x00200000087879f0 */ /* 0x000fe20008001878 */
[----:B------:R-:W-:Y:S01]  /*fb00*/  UMOV UR9, UR12 ;  /* 0x0000000c00097c82 */ /* 0x000fe20008000000 */
[----:B------:R-:W-:Y:S01]  /*fb10*/  UMOV UR12, UR4 ;  /* 0x00000004000c7c82 */ /* 0x000fe20008000000 */
[----:B------:R-:W-:Y:S04]  /*fb20*/  STL.64 [R1+0x3b0], R156 ;  /* 0x0003b09c01007387 */ /* 0x000fe80000100a00 */
[----:B------:R-:W-:Y:S01]  /*fb30*/  STL.64 [R1+0x3b8], R158 ;  /* 0x0003b89e01007387 */ /* 0x000fe20000100a00 */
[----:B------:R-:W-:-:S02]  /*fb40*/  WARPGROUP.DEPBAR.LE gsb0, 0x0 ;  /* 0x00008000000079c5 */ /* 0x000fc40000010000 */
[----:B------:R-:W-:Y:S01]  /*fb50*/  WARPGROUP.ARRIVE ;  /* 0x00000000000079c5 */ /* 0x000fe20000000000 */
[----:B------:R-:W-:Y:S04]  /*fb60*/  STL.64 [R1+0x320], R120 ;  /* 0x0003207801007387 */ /* 0x000fe80000100a00 */
[----:B------:R-:W-:Y:S01]  /*fb70*/  STL.64 [R1+0x328], R122 ;  /* 0x0003287a01007387 */ /* 0x000fe20000100a00 */
[----:B------:R-:W-:Y:S03]  /*fb80*/  HGMMA.64x16x16.F32.BF16 R88, gdesc[UR12], R88, gsb0 ;  /* 0x002000000c5879f0 */ /* 0x000fe60008001858 */
[----:B------:R-:W-:Y:S04]  /*fb90*/  STL.64 [R1+0x330], R124 ;  /* 0x0003307c01007387 */ /* 0x000fe80000100a00 */
[----:B------:R-:W-:Y:S01]  /*fba0*/  STL.64 [R1+0x338], R126 ;  /* 0x0003387e01007387 */ /* 0x000fe20000100a00 */
[----:B------:R-:W-:-:S03]  /*fbb0*/  WARPGROUP.DEPBAR.LE gsb0, 0x0 ;  /* 0x00008000000079c5 */ /* 0x000fc60000010000 */
[----:B------:R0:W-:Y:S04]  /*fbc0*/  STL.64 [R1+0x2a0], R88 ;  /* 0x0002a05801007387 */ /* 0x0001e80000100a00 */
[----:B------:R2:W-:Y:S04]  /*fbd0*/  STL.64 [R1+0x2a8], R90 ;  /* 0x0002a85a01007387 */ /* 0x0005e80000100a00 */
[----:B------:R3:W-:Y:S04]  /*fbe0*/  STL.64 [R1+0x2b0], R92 ;  /* 0x0002b05c01007387 */ /* 0x0007e80000100a00 */
[----:B------:R4:W-:Y:S04]  /*fbf0*/  STL.64 [R1+0x2b8], R94 ;  /* 0x0002b85e01007387 */ /* 0x0009e80000100a00 */
[----:B0-----:R-:W4:Y:S04]  /*fc00*/  LDL.LU.64 R88, [R1+0x220] ;  /* 0x0002200001587983 */ /* 0x001f280000300a00 */
[----:B--2---:R-:W2:Y:S04]  /*fc10*/  LDL.LU.64 R90, [R1+0x228] ;  /* 0x00022800015a7983 */ /* 0x004ea80000300a00 */
[----:B---3--:R-:W2:Y:S04]  /*fc20*/  LDL.LU.64 R92, [R1+0x230] ;  /* 0x00023000015c7983 */ /* 0x008ea80000300a00 */
[----:B----4-:R-:W2:Y:S04]  /*fc30*/  LDL.LU.64 R94, [R1+0x238] ;  /* 0x00023800015e7983 */ /* 0x010ea80000300a00 */
[----:B------:R-:W3:Y:S04]  /*fc40*/  LDL.LU.64 R120, [R1+0x1a0] ;  /* 0x0001a00001787983 */ /* 0x000ee80000300a00 */
[----:B------:R-:W3:Y:S04]  /*fc50*/  LDL.LU.64 R122, [R1+0x1a8] ;  /* 0x0001a800017a7983 */ /* 0x000ee80000300a00 */
[----:B------:R-:W3:Y:S04]  /*fc60*/  LDL.LU.64 R124, [R1+0x1b0] ;  /* 0x0001b000017c7983 */ /* 0x000ee80000300a00 */
[----:B------:R-:W3:Y:S04]  /*fc70*/  LDL.LU.64 R126, [R1+0x1b8] ;  /* 0x0001b800017e7983 */ /* 0x000ee80000300a00 */
[----:B------:R-:W4:Y:S04]  /*fc80*/  LDL.LU.64 R152, [R1+0x120] ;  /* 0x0001200001987983 */ /* 0x000f280000300a00 */
        /* <DEDUP_REMOVED lines=10> */
[----:B------:R-:W4:Y:S01]  /*fd30*/  LDL.LU.64 R222, [R1+0x38] ;  /* 0x0000380001de7983 */ /* 0x000f220000300a00 */
[----:B------:R-:W-:Y:S01]  /*fd40*/  UMOV UR12, UR16 ;  /* 0x00000010000c7c82 */ /* 0x000fe20008000000 */
[----:B------:R-:W-:Y:S01]  /*fd50*/  UMOV UR13, UR17 ;  /* 0x00000011000d7c82 */ /* 0x000fe20008000000 */
[----:B------:R-:W-:Y:S01]  /*fd60*/  UMOV UR16, UR4 ;  /* 0x0000000400107c82 */ /* 0x000fe20008000000 */
[----:B------:R-:W-:Y:S01]  /*fd70*/  UMOV UR17, UR5 ;  /* 0x0000000500117c82 */ /* 0x000fe20008000000 */
[----:B------:R-:W-:Y:S01]  /*fd80*/  UMOV UR19, 0x40000040 ;  /* 0x4000004000137882 */ /* 0x000fe20000000000 */
[----:B------:R-:W-:Y:S01]  /*fd90*/  UMOV UR20, UR4 ;  /* 0x0000000400147c82 */ /* 0x000fe20008000000 */
[----:B------:R-:W-:Y:S01]  /*fda0*/  UMOV UR21, UR5 ;  /* 0x0000000500157c82 */ /* 0x000fe20008000000 */
[----:B------:R-:W-:Y:S01]  /*fdb0*/  UMOV UR23, 0x40000040 ;  /* 0x4000004000177882 */ /* 0x000fe20000000000 */
[----:B------:R-:W-:Y:S01]  /*fdc0*/  UIADD3 UR26, UR60, 0x300, URZ ;  /* 0x000003003c1a7890 */ /* 0x000fe2000fffe03f */
[----:B------:R-:W-:Y:S01]  /*fdd0*/  UMOV UR24, UR4 ;  /* 0x0000000400187c82 */ /* 0x000fe20008000000 */
[----:B------:R-:W-:Y:S01]  /*fde0*/  UMOV UR25, UR5 ;  /* 0x0000000500197c82 */ /* 0x000fe20008000000 */
[----:B------:R-:W-:Y:S01]  /*fdf0*/  UMOV UR27, 0x40000040 ;  /* 0x40000040001b7882 */ /* 0x000fe20000000000 */
[----:B------:R-:W-:Y:S01]  /*fe00*/  UIADD3 UR30, UR60, 0x380, URZ ;  /* 0x000003803c1e7890 */ /* 0x000fe2000fffe03f */
[----:B------:R-:W-:Y:S01]  /*fe10*/  UMOV UR28, UR4 ;  /* 0x00000004001c7c82 */ /* 0x000fe20008000000 */
[----:B------:R-:W-:Y:S01]  /*fe20*/  UMOV UR29, UR5 ;  /* 0x00000005001d7c82 */ /* 0x000fe20008000000 */
[----:B------:R-:W-:Y:S01]  /*fe30*/  UMOV UR31, 0x40000040 ;  /* 0x40000040001f7882 */ /* 0x000fe20000000000 */
[----:B--2---:R-:W-:-:S06]  /*fe40*/  WARPGROUP.ARRIVE ;  /* 0x00000000000079c5 */ /* 0x004fcc0000000000 */
[----:B------:R-:W-:Y:S03]  /*fe50*/  HGMMA.64x16x16.F32.BF16 R88, gdesc[UR16], R88, gsb0 ;  /* 0x00200000105879f0 */ /* 0x000fe60008001858 */
[----:B------:R-:W-:Y:S02]  /*fe60*/  WARPGROUP.DEPBAR.LE gsb0, 0x0 ;  /* 0x00008000000079c5 */ /* 0x000fe40000010000 */
[----:B---3--:R-:W-:Y:S01]  /*fe70*/  WARPGROUP.ARRIVE ;  /* 0x00000000000079c5 */ /* 0x008fe20000000000 */
[----:B------:R-:W-:Y:S01]  /*fe80*/  UIADD3 UR34, UR60, 0x400, URZ ;  /* 0x000004003c227890 */ /* 0x000fe2000fffe03f */
[----:B------:R-:W-:Y:S04]  /*fe90*/  STL.64 [R1+0x220], R88 ;  /* 0x0002205801007387 */ /* 0x000fe80000100a00 */
[----:B------:R-:W-:Y:S01]  /*fea0*/  HGMMA.64x16x16.F32.BF16 R120, gdesc[UR20], R120, gsb0 ;  /* 0x00200000147879f0 */ /* 0x000fe20008001878 */
[----:B------:R-:W-:Y:S01]  /*feb0*/  UMOV UR32, UR4 ;  /* 0x0000000400207c82 */ /* 0x000fe20008000000 */
[----:B------:R-:W-:Y:S01]  /*fec0*/  UMOV UR33, UR5 ;  /* 0x0000000500217c82 */ /* 0x000fe20008000000 */
[----:B------:R-:W-:Y:S01]  /*fed0*/  UMOV UR35, 0x40000040 ;  /* 0x4000004000237882 */ /* 0x000fe20000000000 */
[----:B------:R-:W-:Y:S01]  /*fee0*/  UIADD3 UR38, UR60, 0x480, URZ ;  /* 0x000004803c267890 */ /* 0x000fe2000fffe03f */
[----:B------:R-:W-:Y:S01]  /*fef0*/  STL.64 [R1+0x228], R90 ;  /* 0x0002285a01007387 */ /* 0x000fe20000100a00 */
        /* <DEDUP_REMOVED lines=9> */
[----:B------:R0:W-:Y:S01]  /*ff90*/  STL.64 [R1+0x238], R94 ;  /* 0x0002385e01007387 */ /* 0x0001e20000100a00 */
        /* <DEDUP_REMOVED lines=12> */
[----:B0-----:R-:W2:Y:S01]  /*10060*/  LDL.LU.64 R94, [R1+0xb30] ;  /* 0x000b3000015e7983 */ /* 0x001ea20000300a00 */
[----:B------:R-:W-:Y:S01]  /*10070*/  UMOV UR56, UR4 ;  /* 0x0000000400387c82 */ /* 0x000fe20008000000 */
[----:B------:R-:W-:Y:S01]  /*10080*/  UMOV UR57, UR5 ;  /* 0x0000000500397c82 */ /* 0x000fe20008000000 */
[----:B------:R-:W-:Y:S01]  /*10090*/  UMOV UR59, 0x40000040 ;  /* 0x40000040003b7882 */ /* 0x000fe20000000000 */
[----:B------:R-:W2:Y:S04]  /*100a0*/  LDL.LU.64 R92, [R1+0xb28] ;  /* 0x000b2800015c7983 */ /* 0x000ea80000300a00 */
[----:B------:R-:W2:Y:S01]  /*100b0*/  LDL.LU.64 R90, [R1+0xb20] ;  /* 0x000b2000015a7983 */ /* 0x000ea20000300a00 */
[----:B------:R-:W-:-:S03]  /*100c0*/  UIADD3 UR8, UR9, 0x400, URZ ;  /* 0x0000040009087890 */ /* 0x000fc6000fffe03f */
[----:B------:R-:W2:Y:S01]  /*100d0*/  LDL.LU.64 R88, [R1+0xb18] ;  /* 0x000b180001587983 */ /* 0x000ea20000300a00 */
[----:B------:R-:W-:Y:S02]  /*100e0*/  WARPGROUP.DEPBAR.LE gsb0, 0x0 ;  /* 0x00008000000079c5 */ /* 0x000fe40000010000 */
[----:B----4-:R-:W-:Y:S01]  /*100f0*/  WARPGROUP.ARRIVE ;  /* 0x00000000000079c5 */ /* 0x010fe20000000000 */
[----:B------:R-:W-:Y:S04]  /*10100*/  STL.64 [R1+0x1a0], R120 ;  /* 0x0001a07801007387 */ /* 0x000fe80000100a00 */
[----:B------:R-:W-:Y:S01]  /*10110*/  STL.64 [R1+0x1a8], R122 ;  /* 0x0001a87a01007387 */ /* 0x000fe20000100a00 */
[----:B------:R-:W-:Y:S03]  /*10120*/  HGMMA.64x16x16.F32.BF16 R152, gdesc[UR24], R152, gsb0 ;  /* 0x00200000189879f0 */ /* 0x000fe60008001898 */
[----:B------:R-:W-:Y:S04]  /*10130*/  STL.64 [R1+0x1b0], R124 ;  /* 0x0001b07c01007387 */ /* 0x000fe80000100a00 */
[----:B------:R0:W-:Y:S04]  /*10140*/  STL.64 [R1+0x1b8], R126 ;  /* 0x0001b87e01007387 */ /* 0x0001e80000100a00 */
[----:B0-----:R-:W3:Y:S04]  /*10150*/  LDL.LU.64 R126, [R1+0xb10] ;  /* 0x000b1000017e7983 */ /* 0x001ee80000300a00 */
[----:B------:R-:W3:Y:S04]  /*10160*/  LDL.LU.64 R124, [R1+0xb08] ;  /* 0x000b0800017c7983 */ /* 0x000ee80000300a00 */
[----:B------:R-:W3:Y:S04]  /*10170*/  LDL.LU.64 R122, [R1+0xb00] ;  /* 0x000b0000017a7983 */ /* 0x000ee80000300a00 */
[----:B------:R-:W3:Y:S01]  /*10180*/  LDL.LU.64 R120, [R1+0xaf8] ;  /* 0x000af80001787983 */ /* 0x000ee20000300a00 */
[----:B------:R-:W-:-:S02]  /*10190*/  WARPGROUP.DEPBAR.LE gsb0, 0x0 ;  /* 0x00008000000079c5 */ /* 0x000fc40000010000 */
[----:B------:R-:W-:Y:S01]  /*101a0*/  WARPGROUP.ARRIVE ;  /* 0x00000000000079c5 */ /* 0x000fe20000000000 */
[----:B------:R-:W-:Y:S04]  /*101b0*/  STL.64 [R1+0x120], R152 ;  /* 0x0001209801007387 */ /* 0x000fe80000100a00 */
[----:B------:R-:W-:Y:S01]  /*101c0*/  STL.64 [R1+0x128], R154 ;  /* 0x0001289a01007387 */ /* 0x000fe20000100a00 */
[----:B------:R-:W-:Y:S03]  /*101d0*/  HGMMA.64x16x16.F32.BF16 R184, gdesc[UR28], R184, gsb0 ;  /* 0x002000001cb879f0 */ /* 0x000fe600080018b8 */
[----:B------:R-:W-:Y:S04]  /*101e0*/  STL.64 [R1+0x130], R156 ;  /* 0x0001309c01007387 */ /* 0x000fe80000100a00 */
[----:B------:R0:W-:Y:S04]  /*101f0*/  STL.64 [R1+0x138], R158 ;  /* 0x0001389e01007387 */ /* 0x0001e80000100a00 */
[----:B0-----:R-:W4:Y:S04]  /*10200*/  LDL.LU.64 R158, [R1+0xaf0] ;  /* 0x000af000019e7983 */ /* 0x001f280000300a00 */
[----:B------:R-:W4:Y:S04]  /*10210*/  LDL.LU.64 R156, [R1+0xae8] ;  /* 0x000ae800019c7983 */ /* 0x000f280000300a00 */
[----:B------:R-:W4:Y:S04]  /*10220*/  LDL.LU.64 R154, [R1+0xae0] ;  /* 0x000ae000019a7983 */ /* 0x000f280000300a00 */
[----:B------:R-:W4:Y:S01]  /*10230*/  LDL.LU.64 R152, [R1+0xad8] ;  /* 0x000ad80001987983 */ /* 0x000f220000300a00 */
        /* <DEDUP_REMOVED lines=24> */
[----:B------:R-:W-:Y:S04]  /*103c0*/  STL [R1+0x9d4], R212 ;  /* 0x0009d4d401007387 */ /* 0x000fe80000100800 */
[----:B------:R-:W-:Y:S01]  /*103d0*/  STL [R1+0x9d0], R213 ;  /* 0x0009d0d501007387 */ /* 0x000fe20000100800 */
[----:B------:R-:W-:Y:S03]  /*103e0*/  HGMMA.64x16x16.F32.BF16 R176, gdesc[UR40], R176, gsb0 ;  /* 0x0020000028b079f0 */ /* 0x000fe600080018b0 */
[----:B------:R-:W-:Y:S04]  /*103f0*/  STL [R1+0x9cc], R214 ;  /* 0x0009ccd601007387 */ /* 0x000fe80000100800 */
[----:B------:R-:W-:Y:S01]  /*10400*/  STL [R1+0x9c8], R215 ;  /* 0x0009c8d701007387 */ /* 0x000fe20000100800 */
[----:B------:R-:W-:-:S02]  /*10410*/  WARPGROUP.DEPBAR.LE gsb0, 0x0 ;  /* 0x00008000000079c5 */ /* 0x000fc40000010000 */
[----:B------:R-:W-:Y:S01]  /*10420*/  WARPGROUP.ARRIVE ;  /* 0x00000000000079c5 */ /* 0x000fe20000000000 */
[----:B------:R-:W-:Y:S04]  /*10430*/  STL [R1+0x9c4], R176 ;  /* 0x0009c4b001007387 */ /* 0x000fe80000100800 */
[----:B------:R0:W-:Y:S01]  /*10440*/  STL [R1+0x9c0], R177 ;  /* 0x0009c0b101007387 */ /* 0x0001e20000100800 */
[----:B------:R-:W-:Y:S03]  /*10450*/  HGMMA.64x16x16.F32.BF16 R144, gdesc[UR44], R144, gsb0 ;  /* 0x002000002c9079f0 */ /* 0x000fe60008001890 */
[----:B------:R-:W-:Y:S04]  /*10460*/  STL [R1+0x9bc], R178 ;  /* 0x0009bcb201007387 */ /* 0x000fe80000100800 */
[----:B------:R1:W-:Y:S04]  /*10470*/  STL [R1+0x9b8], R179 ;  /* 0x0009b8b301007387 */ /* 0x0003e80000100800 */
[----:B------:R-:W-:Y:S04]  /*10480*/  STL [R1+0x9b4], R180 ;  /* 0x0009b4b401007387 */ /* 0x000fe80000100800 */
[----:B------:R1:W-:Y:S04]  /*10490*/  STL [R1+0x9b0], R181 ;  /* 0x0009b0b501007387 */ /* 0x0003e80000100800 */
[----:B------:R-:W-:Y:S04]  /*104a0*/  STL [R1+0x9ac], R182 ;  /* 0x0009acb601007387 */ /* 0x000fe80000100800 */
[----:B------:R1:W-:Y:S04]  /*104b0*/  STL [R1+0x9a8], R183 ;  /* 0x0009a8b701007387 */ /* 0x0003e80000100800 */
[----:B0-----:R-:W2:Y:S04]  /*104c0*/  LDL.LU.64 R176, [R1+0x80] ;  /* 0x0000800001b07983 */ /* 0x001ea80000300a00 */
[----:B-1----:R-:W2:Y:S04]  /*104d0*/  LDL.LU.64 R178, [R1+0x88] ;  /* 0x0000880001b27983 */ /* 0x002ea80000300a00 */
[----:B------:R-:W2:Y:S04]  /*104e0*/  LDL.LU.64 R180, [R1+0x90] ;  /* 0x0000900001b47983 */ /* 0x000ea80000300a00 */
[----:B------:R-:W2:Y:S01]  /*104f0*/  LDL.LU.64 R182, [R1+0x98] ;  /* 0x0000980001b67983 */ /* 0x000ea20000300a00 */
        /* <DEDUP_REMOVED lines=11> */
[----:B0-----:R-:W3:Y:S04]  /*105b0*/  LDL.LU.64 R144, [R1] ;  /* 0x0000000001907983 */ /* 0x001ee80000300a00 */
[----:B-1----:R-:W3:Y:S04]  /*105c0*/  LDL.LU.64 R146, [R1+0x8] ;  /* 0x0000080001927983 */ /* 0x002ee80000300a00 */
[----:B------:R-:W3:Y:S04]  /*105d0*/  LDL.LU.64 R148, [R1+0x10] ;  /* 0x0000100001947983 */ /* 0x000ee80000300a00 */
[----:B------:R-:W3:Y:S01]  /*105e0*/  LDL.LU.64 R150, [R1+0x18] ;  /* 0x0000180001967983 */ /* 0x000ee20000300a00 */
        /* <DEDUP_REMOVED lines=9> */
[----:B------:R-:W-:Y:S04]  /*10680*/  STL.64 [R1+0x9f0], R86 ;  /* 0x0009f05601007387 */ /* 0x000fe80000100a00 */
[----:B------:R-:W-:Y:S01]  /*10690*/  STL.64 [R1+0x9e8], R84 ;  /* 0x0009e85401007387 */ /* 0x000fe20000100a00 */
[----:B------:R-:W-:Y:S01]  /*106a0*/  HGMMA.64x16x16.F32.BF16 R48, gdesc[UR56], R48, gsb0 ;  /* 0x00200000383079f0 */ /* 0x000fe20008001830 */
[----:B------:R-:W-:Y:S01]  /*106b0*/  UMOV UR56, UR8 ;  /* 0x0000000800387c82 */ /* 0x000fe20008000000 */
[----:B------:R-:W-:Y:S01]  /*106c0*/  UMOV UR57, 0x40000040 ;  /* 0x4000004000397882 */ /* 0x000fe20000000000 */
[----:B------:R-:W-:Y:S01]  /*106d0*/  STL.64 [R1+0x9e0], R82 ;  /* 0x0009e05201007387 */ /* 0x000fe20000100a00 */
[----:B------:R-:W-:-:S02]  /*106e0*/  WARPGROUP.DEPBAR.LE gsb0, 0x0 ;  /* 0x00008000000079c5 */ /* 0x000fc40000010000 */
[----:B------:R-:W-:Y:S01]  /*106f0*/  WARPGROUP.ARRIVE ;  /* 0x00000000000079c5 */ /* 0x000fe20000000000 */
[----:B------:R-:W-:Y:S01]  /*10700*/  UMOV UR52, UR56 ;  /* 0x0000003800347c82 */ /* 0x000fe20008000000 */
[----:B------:R-:W-:Y:S01]  /*10710*/  UMOV UR53, UR57 ;  /* 0x0000003900357c82 */ /* 0x000fe20008000000 */
[----:B------:R-:W-:Y:S01]  /*10720*/  UMOV UR48, UR56 ;  /* 0x0000003800307c82 */ /* 0x000fe20008000000 */
[----:B------:R-:W-:Y:S01]  /*10730*/  UMOV UR49, UR57 ;  /* 0x0000003900317c82 */ /* 0x000fe20008000000 */
[----:B------:R0:W-:Y:S01]  /*10740*/  STL.64 [R1+0x9d8], R80 ;  /* 0x0009d85001007387 */ /* 0x0001e20000100a00 */
[----:B------:R-:W-:Y:S01]  /*10750*/  HGMMA.64x16x16.F32.BF16 R40, gdesc[UR56], R40, gsb0 ;  /* 0x00200000382879f0 */ /* 0x000fe20008001828 */
[----:B------:R-:W-:Y:S01]  /*10760*/  UMOV UR44, UR56 ;  /* 0x00000038002c7c82 */ /* 0x000fe20008000000 */
[----:B------:R-:W-:Y:S01]  /*10770*/  UMOV UR45, UR57 ;  /* 0x00000039002d7c82 */ /* 0x000fe20008000000 */
[----:B0-----:R-:W4:Y:S04]  /*10780*/  LDL.LU.64 R80, [R1+0x100] ;  /* 0x0001000001507983 */ /* 0x001f280000300a00 */
[----:B------:R-:W4:Y:S04]  /*10790*/  LDL.LU.64 R82, [R1+0x108] ;  /* 0x0001080001527983 */ /* 0x000f280000300a00 */
        /* <DEDUP_REMOVED lines=8> */
[----:B------:R-:W-:Y:S01]  /*10820*/  STL.64 [R1+0xa10], R54 ;  /* 0x000a103601007387 */ /* 0x000fe20000100a00 */
[----:B------:R-:W-:Y:S01]  /*10830*/  UMOV UR28, UR56 ;  /* 0x00000038001c7c82 */ /* 0x000fe20008000000 */
[----:B------:R-:W-:Y:S01]  /*10840*/  UMOV UR29, UR57 ;  /* 0x00000039001d7c82 */ /* 0x000fe20008000000 */
[----:B------:R-:W-:Y:S01]  /*10850*/  UMOV UR24, UR56 ;  /* 0x0000003800187c82 */ /* 0x000fe20008000000 */
[----:B------:R-:W-:Y:S01]  /*10860*/  STL.64 [R1+0xa08], R52 ;  /* 0x000a083401007387 */ /* 0x000fe20000100a00 */
[----:B------:R-:W-:Y:S01]  /*10870*/  UMOV UR25, UR57 ;  /* 0x0000003900197c82 */ /* 0x000fe20008000000 */
[----:B------:R-:W-:-:S02]  /*10880*/  MOV R6, UR47 ;  /* 0x0000002f00067c02 */ /* 0x000fc40008000f00 */
[----:B------:R-:W-:Y:S01]  /*10890*/  STL.64 [R1+0xa00], R50 ;  /* 0x000a003201007387 */ /* 0x000fe20000100a00 */
[----:B------:R-:W-:-:S03]  /*108a0*/  MOV R4, UR46 ;  /* 0x0000002e00047c02 */ /* 0x000fc60008000f00 */
[----:B------:R-:W-:Y:S01]  /*108b0*/  STL.64 [R1+0x9f8], R48 ;  /* 0x0009f83001007387 */ /* 0x000fe20000100a00 */
[----:B------:R-:W-:Y:S02]  /*108c0*/  WARPGROUP.DEPBAR.LE gsb0, 0x0 ;  /* 0x00008000000079c5 */ /* 0x000fe40000010000 */
[----:B------:R-:W-:Y:S01]  /*108d0*/  WARPGROUP.ARRIVE ;  /* 0x00000000000079c5 */ /* 0x000fe20000000000 */
[----:B------:R-:W-:Y:S04]  /*108e0*/  STL.64 [R1+0xa30], R46 ;  /* 0x000a302e01007387 */ /* 0x000fe80000100a00 */
[----:B------:R-:W-:Y:S01]  /*108f0*/  STL.64 [R1+0xa28], R44 ;  /* 0x000a282c01007387 */ /* 0x000fe20000100a00 */
[----:B------:R-:W-:Y:S01]  /*10900*/  HGMMA.64x16x16.F32.BF16 R72, gdesc[UR52], R72, gsb0 ;  /* 0x00200000344879f0 */ /* 0x000fe20008001848 */
        /* <DEDUP_REMOVED lines=8> */
[----:B------:R-:W-:-:S02]  /*10990*/  WARPGROUP.DEPBAR.LE gsb0, 0x0 ;  /* 0x00008000000079c5 */ /* 0x000fc40000010000 */
[----:B------:R-:W-:Y:S01]  /*109a0*/  WARPGROUP.ARRIVE ;  /* 0x00000000000079c5 */ /* 0x000fe20000000000 */
[----:B------:R-:W-:Y:S04]  /*109b0*/  STL.64 [R1+0xa50], R78 ;  /* 0x000a504e01007387 */ /* 0x000fe80000100a00 */
[----:B------:R-:W-:Y:S01]  /*109c0*/  STL.64 [R1+0xa48], R76 ;  /* 0x000a484c01007387 */ /* 0x000fe20000100a00 */
[----:B------:R-:W-:Y:S01]  /*109d0*/  HGMMA.64x16x16.F32.BF16 R104, gdesc[UR48], R104, gsb0 ;  /* 0x00200000306879f0 */ /* 0x000fe20008001868 */
[----:B------:R-:W-:Y:S01]  /*109e0*/  UMOV UR12, UR56 ;  /* 0x00000038000c7c82 */ /* 0x000fe20008000000 */
[----:B------:R-:W-:Y:S01]  /*109f0*/  UMOV UR13, UR57 ;  /* 0x00000039000d7c82 */ /* 0x000fe20008000000 */
[----:B------:R-:W-:Y:S01]  /*10a00*/  STL.64 [R1+0xa40], R74 ;  /* 0x000a404a01007387 */ /* 0x000fe20000100a00 */
[----:B------:R-:W-:-:S03]  /*10a10*/  UMOV UR49, UR9 ;  /* 0x0000000900317c82 */ /* 0x000fc60008000000 */
[----:B------:R-:W-:Y:S04]  /*10a20*/  STL.64 [R1+0xa38], R72 ;  /* 0x000a384801007387 */ /* 0x000fe80000100a00 */
[----:B------:R-:W-:Y:S04]  /*10a30*/  STL.64 [R1+0xa70], R114 ;  /* 0x000a707201007387 */ /* 0x000fe80000100a00 */
[----:B------:R-:W-:Y:S01]  /*10a40*/  STL.64 [R1+0xa68], R112 ;  /* 0x000a687001007387 */ /* 0x000fe20000100a00 */
[----:B------:R-:W-:Y:S02]  /*10a50*/  WARPGROUP.DEPBAR.LE gsb0, 0x0 ;  /* 0x00008000000079c5 */ /* 0x000fe40000010000 */
[----:B------:R-:W-:Y:S01]  /*10a60*/  WARPGROUP.ARRIVE ;  /* 0x00000000000079c5 */ /* 0x000fe20000000000 */
[----:B------:R-:W-:Y:S04]  /*10a70*/  STL.64 [R1+0xa60], R110 ;  /* 0x000a606e01007387 */ /* 0x000fe80000100a00 */
[----:B------:R-:W-:Y:S01]  /*10a80*/  STL.64 [R1+0xa58], R108 ;  /* 0x000a586c01007387 */ /* 0x000fe20000100a00 */
[----:B------:R-:W-:Y:S03]  /*10a90*/  HGMMA.64x16x16.F32.BF16 R136, gdesc[UR44], R136, gsb0 ;  /* 0x002000002c8879f0 */ /* 0x000fe60008001888 */
[----:B------:R-:W-:-:S02]  /*10aa0*/  WARPGROUP.DEPBAR.LE gsb0, 0x0 ;  /* 0x00008000000079c5 */ /* 0x000fc40000010000 */
[----:B------:R-:W-:Y:S01]  /*10ab0*/  WARPGROUP.ARRIVE ;  /* 0x00000000000079c5 */ /* 0x000fe20000000000 */
[----:B------:R-:W-:Y:S04]  /*10ac0*/  STL.64 [R1+0xa90], R142 ;  /* 0x000a908e01007387 */ /* 0x000fe80000100a00 */
[----:B------:R-:W-:Y:S01]  /*10ad0*/  STL.64 [R1+0xa88], R140 ;  /* 0x000a888c01007387 */ /* 0x000fe20000100a00 */
[----:B------:R-:W-:Y:S03]  /*10ae0*/  HGMMA.64x16x16.F32.BF16 R168, gdesc[UR40], R168, gsb0 ;  /* 0x0020000028a879f0 */ /* 0x000fe600080018a8 */
[----:B------:R-:W-:Y:S04]  /*10af0*/  STL.64 [R1+0xa80], R138 ;  /* 0x000a808a01007387 */ /* 0x000fe80000100a00 */
[----:B------:R0:W-:Y:S01]  /*10b00*/  STL.64 [R1+0xa78], R136 ;  /* 0x000a788801007387 */ /* 0x0001e20000100a00 */
[----:B------:R-:W-:-:S02]  /*10b10*/  WARPGROUP.DEPBAR.LE gsb0, 0x0 ;  /* 0x00008000000079c5 */ /* 0x000fc40000010000 */
[----:B------:R-:W-:-:S06]  /*10b20*/  WARPGROUP.ARRIVE ;  /* 0x00000000000079c5 */ /* 0x000fcc0000000000 */
[----:B------:R-:W-:Y:S03]  /*10b30*/  HGMMA.64x16x16.F32.BF16 R200, gdesc[UR36], R200, gsb0 ;  /* 0x0020000024c879f0 */ /* 0x000fe600080018c8 */
[----:B------:R-:W-:Y:S02]  /*10b40*/  WARPGROUP.DEPBAR.LE gsb0, 0x0 ;  /* 0x00008000000079c5 */ /* 0x000fe40000010000 */
[----:B---3--:R-:W-:-:S06]  /*10b50*/  WARPGROUP.ARRIVE ;  /* 0x00000000000079c5 */ /* 0x008fcc0000000000 */
[----:B------:R-:W-:Y:S03]  /*10b60*/  HGMMA.64x16x16.F32.BF16 R144, gdesc[UR32], R144, gsb0 ;  /* 0x00200000209079f0 */ /* 0x000fe60008001890 */
[----:B------:R-:W-:Y:S02]  /*10b70*/  WARPGROUP.DEPBAR.LE gsb0, 0x0 ;  /* 0x00008000000079c5 */ /* 0x000fe40000010000 */
[----:B------:R-:W-:Y:S01]  /*10b80*/  STL.64 [R1], R144 ;  /* 0x0000009001007387 */ /* 0x000fe20000100a00 */
[----:B--2---:R-:W-:-:S03]  /*10b90*/  WARPGROUP.ARRIVE ;  /* 0x00000000000079c5 */ /* 0x004fc60000000000 */
[----:B------:R-:W-:Y:S03]  /*10ba0*/  STL.64 [R1+0x8], R146 ;  /* 0x0000089201007387 */ /* 0x000fe60000100a00 */
[----:B------:R-:W-:Y:S01]  /*10bb0*/  HGMMA.64x16x16.F32.BF16 R176, gdesc[UR28], R176, gsb0 ;  /* 0x002000001cb079f0 */ /* 0x000fe200080018b0 */
[----:B------:R1:W-:Y:S04]  /*10bc0*/  STL.64 [R1+0x10], R148 ;  /* 0x0000109401007387 */ /* 0x0003e80000100a00 */
[----:B------:R2:W-:Y:S04]  /*10bd0*/  STL.64 [R1+0x18], R150 ;  /* 0x0000189601007387 */ /* 0x0005e80000100a00 */
[----:B0-----:R-:W3:Y:S04]  /*10be0*/  LDL.LU.64 R136, [R1+0x180] ;  /* 0x0001800001887983 */ /* 0x001ee80000300a00 */
[----:B------:R-:W3:Y:S04]  /*10bf0*/  LDL.LU.64 R138, [R1+0x188] ;  /* 0x00018800018a7983 */ /* 0x000ee80000300a00 */
[----:B------:R-:W3:Y:S04]  /*10c00*/  LDL.LU.64 R140, [R1+0x190] ;  /* 0x00019000018c7983 */ /* 0x000ee80000300a00 */
[----:B------:R-:W3:Y:S04]  /*10c10*/  LDL.LU.64 R142, [R1+0x198] ;  /* 0x00019800018e7983 */ /* 0x000ee80000300a00 */
[----:B------:R-:W3:Y:S04]  /*10c20*/  LDL.LU.64 R108, [R1+0x200] ;  /* 0x00020000016c7983 */ /* 0x000ee80000300a00 */
[----:B------:R-:W3:Y:S04]  /*10c30*/  LDL.LU.64 R110, [R1+0x208] ;  /* 0x00020800016e7983 */ /* 0x000ee80000300a00 */
[----:B------:R-:W3:Y:S04]  /*10c40*/  LDL.LU.64 R112, [R1+0x210] ;  /* 0x0002100001707983 */ /* 0x000ee80000300a00 */
[----:B------:R-:W3:Y:S01]  /*10c50*/  LDL.LU.64 R114, [R1+0x218] ;  /* 0x0002180001727983 */ /* 0x000ee20000300a00 */
[----:B------:R-:W-:-:S02]  /*10c60*/  WARPGROUP.DEPBAR.LE gsb0, 0x0 ;  /* 0x00008000000079c5 */ /* 0x000fc40000010000 */
[----:B----4-:R-:W-:Y:S01]  /*10c70*/  WARPGROUP.ARRIVE ;  /* 0x00000000000079c5 */ /* 0x010fe20000000000 */
[----:B------:R-:W-:Y:S02]  /*10c80*/  IMAD.MOV.U32 R116, RZ, RZ, R180 ;  /* 0x000000ffff747224 */ /* 0x000fe400078e00b4 */
[----:B------:R-:W-:Y:S02]  /*10c90*/  IMAD.MOV.U32 R117, RZ, RZ, R181 ;  /* 0x000000ffff757224 */ /* 0x000fe400078e00b5 */
[----:B------:R-:W-:Y:S01]  /*10ca0*/  IMAD.MOV.U32 R118, RZ, RZ, R182 ;  /* 0x000000ffff767224 */ /* 0x000fe200078e00b6 */
[----:B------:R-:W-:Y:S01]  /*10cb0*/  HGMMA.64x16x16.F32.BF16 R80, gdesc[UR24], R80, gsb0 ;  /* 0x00200000185079f0 */ /* 0x000fe20008001850 */
[----:B------:R-:W-:Y:S01]  /*10cc0*/  IMAD.MOV.U32 R119, RZ, RZ, R183 ;  /* 0x000000ffff777224 */ /* 0x000fe200078e00b7 */
        /* <DEDUP_REMOVED lines=8> */
[----:B-1----:R-:W-:-:S02]  /*10d50*/  IMAD.MOV.U32 R148, RZ, RZ, R176 ;  /* 0x000000ffff947224 */ /* 0x002fc400078e00b0 */
[----:B------:R-:W-:Y:S02]  /*10d60*/  IMAD.MOV.U32 R149, RZ, RZ, R177 ;  /* 0x000000ffff957224 */ /* 0x000fe400078e00b1 */
[----:B--2---:R-:W-:Y:S02]  /*10d70*/  IMAD.MOV.U32 R150, RZ, RZ, R178 ;  /* 0x000000ffff967224 */ /* 0x004fe400078e00b2 */
[----:B------:R-:W-:Y:S01]  /*10d80*/  IMAD.MOV.U32 R151, RZ, RZ, R179 ;  /* 0x000000ffff977224 */ /* 0x000fe200078e00b3 */
[----:B------:R-:W-:Y:S02]  /*10d90*/  WARPGROUP.DEPBAR.LE gsb0, 0x0 ;  /* 0x00008000000079c5 */ /* 0x000fe40000010000 */
[----:B------:R-:W-:Y:S01]  /*10da0*/  MOV R180, R80 ;  /* 0x0000005000b47202 */ /* 0x000fe20000000f00 */
[----:B------:R-:W-:Y:S02]  /*10db0*/  IMAD.MOV.U32 R181, RZ, RZ, R81 ;  /* 0x000000ffffb57224 */ /* 0x000fe400078e0051 */
[----:B------:R-:W-:Y:S01]  /*10dc0*/  IMAD.MOV.U32 R182, RZ, RZ, R82 ;  /* 0x000000ffffb67224 */ /* 0x000fe200078e0052 */
[----:B------:R-:W2:Y:S01]  /*10dd0*/  LDL.LU.64 R80, [R1+0x280] ;  /* 0x0002800001507983 */ /* 0x000ea20000300a00 */
[----:B------:R-:W-:-:S02]  /*10de0*/  IMAD.MOV.U32 R183, RZ, RZ, R83 ;  /* 0x000000ffffb77224 */ /* 0x000fc400078e0053 */
[----:B------:R-:W-:Y:S01]  /*10df0*/  IMAD.MOV.U32 R144, RZ, RZ, R84 ;  /* 0x000000ffff907224 */ /* 0x000fe200078e0054 */
[----:B------:R-:W2:Y:S01]  /*10e00*/  LDL.LU.64 R82, [R1+0x288] ;  /* 0x0002880001527983 */ /* 0x000ea20000300a00 */
[----:B------:R-:W-:Y:S02]  /*10e10*/  IMAD.MOV.U32 R145, RZ, RZ, R85 ;  /* 0x000000ffff917224 */ /* 0x000fe400078e0055 */
[----:B------:R-:W-:Y:S01]  /*10e20*/  IMAD.MOV.U32 R146, RZ, RZ, R86 ;  /* 0x000000ffff927224 */ /* 0x000fe200078e0056 */
[----:B------:R-:W2:Y:S01]  /*10e30*/  LDL.LU.64 R84, [R1+0x290] ;  /* 0x0002900001547983 */ /* 0x000ea20000300a00 */
[----:B------:R-:W-:-:S03]  /*10e40*/  IMAD.MOV.U32 R147, RZ, RZ, R87 ;  /* 0x000000ffff937224 */ /* 0x000fc600078e0057 */
[----:B------:R-:W2:Y:S04]  /*10e50*/  LDL.LU.64 R86, [R1+0x298] ;  /* 0x0002980001567983 */ /* 0x000ea80000300a00 */
        /* <DEDUP_REMOVED lines=12> */
[----:B---3--:R-:W-:-:S06]  /*10f20*/  WARPGROUP.ARRIVE ;  /* 0x00000000000079c5 */ /* 0x008fcc0000000000 */
[----:B------:R-:W-:Y:S03]  /*10f30*/  HGMMA.64x16x16.F32.BF16 R136, gdesc[UR20], R136, gsb0 ;  /* 0x00200000148879f0 */ /* 0x000fe60008001888 */
[----:B------:R-:W-:Y:S02]  /*10f40*/  WARPGROUP.DEPBAR.LE gsb0, 0x0 ;  /* 0x00008000000079c5 */ /* 0x000fe40000010000 */
[----:B------:R-:W-:-:S06]  /*10f50*/  WARPGROUP.ARRIVE ;  /* 0x00000000000079c5 */ /* 0x000fcc0000000000 */
        /* <DEDUP_REMOVED lines=10> */
[----:B------:R0:W-:Y:S04]  /*11000*/  STL.64 [R1+0x200], R108 ;  /* 0x0002006c01007387 */ /* 0x0001e80000100a00 */
[----:B------:R1:W-:Y:S01]  /*11010*/  STL.64 [R1+0x208], R110 ;  /* 0x0002086e01007387 */ /* 0x0003e20000100a00 */
[----:B------:R-:W-:-:S03]  /*11020*/  IMAD.MOV.U32 R235, RZ, RZ, R79 ;  /* 0x000000ffffeb7224 */ /* 0x000fc600078e004f */
[----:B------:R2:W-:Y:S01]  /*11030*/  STL.64 [R1+0x210], R112 ;  /* 0x0002107001007387 */ /* 0x0005e20000100a00 */
[----:B------:R-:W-:Y:S02]  /*11040*/  WARPGROUP.DEPBAR.LE gsb0, 0x0 ;  /* 0x00008000000079c5 */ /* 0x000fe40000010000 */
[----:B------:R-:W-:-:S06]  /*11050*/  WARPGROUP.ARRIVE ;  /* 0x00000000000079c5 */ /* 0x000fcc0000000000 */
[----:B------:R-:W-:Y:S01]  /*11060*/  HGMMA.64x16x16.F32.BF16 R40, gdesc[UR4], R40, gsb0 ;  /* 0x00200000042879f0 */ /* 0x000fe20008001828 */
[----:B------:R3:W-:Y:S01]  /*11070*/  STL.64 [R1+0x218], R114 ;  /* 0x0002187201007387 */ /* 0x0007e20000100a00 */
[----:B------:R-:W-:-:S03]  /*11080*/  IMAD.MOV.U32 R234, RZ, RZ, R78 ;  /* 0x000000ffffea7224 */ /* 0x000fc600078e004e */
[----:B------:R4:W-:Y:S01]  /*11090*/  STL.64 [R1+0x280], R80 ;  /* 0x0002805001007387 */ /* 0x0009e20000100a00 */
[----:B------:R-:W-:-:S03]  /*110a0*/  IMAD.MOV.U32 R233, RZ, RZ, R77 ;  /* 0x000000ffffe97224 */ /* 0x000fc600078e004d */
[----:B------:R4:W-:Y:S01]  /*110b0*/  STL.64 [R1+0x288], R82 ;  /* 0x0002885201007387 */ /* 0x0009e20000100a00 */
[----:B------:R-:W-:-:S03]  /*110c0*/  IMAD.MOV.U32 R232, RZ, RZ, R76 ;  /* 0x000000ffffe87224 */ /* 0x000fc600078e004c */
[----:B------:R4:W-:Y:S04]  /*110d0*/  STL.64 [R1+0x290], R84 ;  /* 0x0002905401007387 */ /* 0x0009e80000100a00 */
[----:B------:R4:W-:Y:S04]  /*110e0*/  STL.64 [R1+0x298], R86 ;  /* 0x0002985601007387 */ /* 0x0009e80000100a00 */
[----:B------:R4:W-:Y:S04]  /*110f0*/  STL.64 [R1+0x300], R72 ;  /* 0x0003004801007387 */ /* 0x0009e80000100a00 */
[----:B------:R4:W-:Y:S04]  /*11100*/  STL.64 [R1+0x308], R74 ;  /* 0x0003084a01007387 */ /* 0x0009e80000100a00 */
[----:B------:R-:W-:Y:S04]  /*11110*/  STL [R1+0x974], R235 ;  /* 0x000974eb01007387 */ /* 0x000fe80000100800 */
[----:B------:R-:W-:Y:S04]  /*11120*/  STL [R1+0x970], R234 ;  /* 0x000970ea01007387 */ /* 0x000fe80000100800 */
[----:B------:R-:W-:Y:S04]  /*11130*/  STL [R1+0x96c], R233 ;  /* 0x00096ce901007387 */ /* 0x000fe80000100800 */
[----:B------:R-:W-:Y:S04]  /*11140*/  STL [R1+0x968], R232 ;  /* 0x000968e801007387 */ /* 0x000fe80000100800 */
[----:B------:R4:W-:Y:S04]  /*11150*/  STL.64 [R1+0x380], R48 ;  /* 0x0003803001007387 */ /* 0x0009e80000100a00 */
[----:B------:R4:W-:Y:S01]  /*11160*/  STL.64 [R1+0x388], R50 ;  /* 0x0003883201007387 */ /* 0x0009e20000100a00 */
[----:B------:R-:W-:-:S03]  /*11170*/  IMAD.MOV.U32 R212, RZ, RZ, R136 ;  /* 0x000000ffffd47224 */ /* 0x000fc600078e0088 */
[----:B------:R4:W-:Y:S01]  /*11180*/  STL.64 [R1+0x390], R52 ;  /* 0x0003903401007387 */ /* 0x0009e20000100a00 */
[----:B------:R-:W-:-:S03]  /*11190*/  WARPGROUP.DEPBAR.LE gsb0, 0x0 ;  /* 0x00008000000079c5 */ /* 0x000fc60000010000 */
[----:B------:R4:W-:Y:S01]  /*111a0*/  STL.64 [R1+0x398], R54 ;  /* 0x0003983601007387 */ /* 0x0009e20000100a00 */
[----:B------:R-:W-:-:S03]  /*111b0*/  IMAD.MOV.U32 R213, RZ, RZ, R137 ;  /* 0x000000ffffd57224 */ /* 0x000fc600078e0089 */
[----:B------:R4:W-:Y:S01]  /*111c0*/  STL.64 [R1+0x400], R40 ;  /* 0x0004002801007387 */ /* 0x0009e20000100a00 */
[----:B------:R-:W-:Y:S01]  /*111d0*/  IMAD.MOV.U32 R214, RZ, RZ, R138 ;  /* 0x000000ffffd67224 */ /* 0x000fe200078e008a */
[----:B------:R-:W-:Y:S01]  /*111e0*/  MOV R176, R140 ;  /* 0x0000008c00b07202 */ /* 0x000fe20000000f00 */
[----:B------:R-:W-:Y:S01]  /*111f0*/  IMAD.MOV.U32 R215, RZ, RZ, R139 ;  /* 0x000000ffffd77224 */ /* 0x000fe200078e008b */
[----:B------:R4:W-:Y:S01]  /*11200*/  STL.64 [R1+0x408], R42 ;  /* 0x0004082a01007387 */ /* 0x0009e20000100a00 */
[----:B------:R-:W-:-:S03]  /*11210*/  IMAD.MOV.U32 R177, RZ, RZ, R141 ;  /* 0x000000ffffb17224 */ /* 0x000fc600078e008d */
[----:B------:R-:W4:Y:S01]  /*11220*/  LDL.LU.64 R136, [R1+0x3e0] ;  /* 0x0003e00001887983 */ /* 0x000f220000300a00 */
[----:B------:R-:W-:Y:S02]  /*11230*/  IMAD.MOV.U32 R178, RZ, RZ, R142 ;  /* 0x000000ffffb27224 */ /* 0x000fe400078e008e */
[----:B------:R-:W-:Y:S01]  /*11240*/  IMAD.MOV.U32 R179, RZ, RZ, R143 ;  /* 0x000000ffffb37224 */ /* 0x000fe200078e008f */
[----:B------:R-:W4:Y:S04]  /*11250*/  LDL.LU.64 R138, [R1+0x3e8] ;  /* 0x0003e800018a7983 */ /* 0x000f280000300a00 */
[----:B------:R-:W4:Y:S04]  /*11260*/  LDL.LU.64 R140, [R1+0x3f0] ;  /* 0x0003f000018c7983 */ /* 0x000f280000300a00 */
[----:B------:R-:W4:Y:S04]  /*11270*/  LDL.LU.64 R142, [R1+0x3f8] ;  /* 0x0003f800018e7983 */ /* 0x000f280000300a00 */
[----:B0-----:R-:W4:Y:S04]  /*11280*/  LDL.LU.64 R108, [R1+0x2e0] ;  /* 0x0002e000016c7983 */ /* 0x001f280000300a00 */
[----:B-1----:R-:W4:Y:S04]  /*11290*/  LDL.LU.64 R110, [R1+0x2e8] ;  /* 0x0002e800016e7983 */ /* 0x002f280000300a00 */
[----:B--2---:R-:W2:Y:S04]  /*112a0*/  LDL.LU.64 R112, [R1+0x2f0] ;  /* 0x0002f00001707983 */ /* 0x004ea80000300a00 */
[----:B---3--:R-:W2:Y:S04]  /*112b0*/  LDL.LU.64 R114, [R1+0x2f8] ;  /* 0x0002f80001727983 */ /* 0x008ea80000300a00 */
[----:B----4-:R-:W3:Y:S04]  /*112c0*/  LDL.LU.64 R80, [R1+0x260] ;  /* 0x0002600001507983 */ /* 0x010ee80000300a00 */
[----:B------:R-:W3:Y:S04]  /*112d0*/  LDL.LU.64 R82, [R1+0x268] ;  /* 0x0002680001527983 */ /* 0x000ee80000300a00 */
[----:B------:R-:W3:Y:S04]  /*112e0*/  LDL.LU.64 R84, [R1+0x270] ;  /* 0x0002700001547983 */ /* 0x000ee80000300a00 */
[----:B------:R-:W3:Y:S04]  /*112f0*/  LDL.LU.64 R86, [R1+0x278] ;  /* 0x0002780001567983 */ /* 0x000ee80000300a00 */
[----:B------:R-:W4:Y:S04]  /*11300*/  LDL.LU.64 R72, [R1+0x160] ;  /* 0x0001600001487983 */ /* 0x000f280000300a00 */
[----:B------:R-:W4:Y:S01]  /*11310*/  LDL.LU.64 R74, [R1+0x168] ;  /* 0x00016800014a7983 */ /* 0x000f220000300a00 */
[----:B------:R-:W-:-:S03]  /*11320*/  UIADD3 UR8, UR49, 0x800, URZ ;  /* 0x0000080031087890 */ /* 0x000fc6000fffe03f */
[----:B------:R-:W4:Y:S04]  /*11330*/  LDL.LU.64 R76, [R1+0x170] ;  /* 0x00017000014c7983 */ /* 0x000f280000300a00 */
[----:B------:R-:W4:Y:S01]  /*11340*/  LDL.LU.64 R78, [R1+0x178] ;  /* 0x00017800014e7983 */ /* 0x000f220000300a00 */
[----:B------:R-:W-:Y:S01]  /*11350*/  UMOV UR4, UR8 ;  /* 0x0000000800047c82 */ /* 0x000fe20008000000 */
[----:B------:R-:W-:Y:S02]  /*11360*/  UMOV UR5, 0x40000040 ;  /* 0x4000004000057882 */ /* 0x000fe40000000000 */
        /* <DEDUP_REMOVED lines=8> */
[----:B------:R-:W4:Y:S01]  /*113f0*/  LDL.LU.64 R40, [R1+0x60] ;  /* 0x0000600001287983 */ /* 0x000f220000300a00 */
[----:B------:R-:W-:-:S02]  /*11400*/  IMAD.MOV.U32 R235, RZ, RZ, R44 ;  /* 0x000000ffffeb7224 */ /* 0x000fc400078e002c */
[----:B------:R-:W-:Y:S01]  /*11410*/  IMAD.MOV.U32 R234, RZ, RZ, R45 ;  /* 0x000000ffffea7224 */ /* 0x000fe200078e002d */
[----:B------:R-:W4:Y:S01]  /*11420*/  LDL.LU.64 R42, [R1+0x68] ;  /* 0x00006800012a7983 */ /* 0x000f220000300a00 */
[----:B------:R-:W-:Y:S02]  /*11430*/  IMAD.MOV.U32 R233, RZ, RZ, R46 ;  /* 0x000000ffffe97224 */ /* 0x000fe400078e002e */
[----:B------:R-:W-:Y:S01]  /*11440*/  IMAD.MOV.U32 R232, RZ, RZ, R47 ;  /* 0x000000ffffe87224 */ /* 0x000fe200078e002f */
[----:B------:R-:W4:Y:S04]  /*11450*/  LDL.LU.64 R44, [R1+0x70] ;  /* 0x00007000012c7983 */ /* 0x000f280000300a00 */
[----:B------:R-:W4:Y:S01]  /*11460*/  LDL.LU.64 R46, [R1+0x78] ;  /* 0x00007800012e7983 */ /* 0x000f220000300a00 */
[----:B------:R-:W-:Y:S01]  /*11470*/  UMOV UR8, UR4 ;  /* 0x0000000400087c82 */ /* 0x000fe20008000000 */
[----:B------:R-:W-:Y:S01]  /*11480*/  UMOV UR9, UR5 ;  /* 0x0000000500097c82 */ /* 0x000fe20008000000 */
[----:B------:R-:W-:Y:S01]  /*11490*/  UMOV UR12, UR4 ;  /* 0x00000004000c7c82 */ /* 0x000fe20008000000 */
[----:B------:R-:W-:Y:S01]  /*114a0*/  UMOV UR13, UR5 ;  /* 0x00000005000d7c82 */ /* 0x000fe20008000000 */
[----:B------:R-:W-:-:S06]  /*114b0*/  WARPGROUP.ARRIVE ;  /* 0x00000000000079c5 */ /* 0x000fcc0000000000 */
        /* <DEDUP_REMOVED lines=45> */
[----:B------:R-:W-:Y:S02]  /*11790*/  R2UR UR47, R6 ;  /* 0x00000000062f72ca */ /* 0x000fe400000e0000 */
[----:B------:R-:W-:Y:S01]  /*117a0*/  R2UR UR46, R4 ;  /* 0x00000000042e72ca */ /* 0x000fe200000e0000 */
[----:B------:R-:W-:Y:S01]  /*117b0*/  UMOV UR44, UR4 ;  /* 0x00000004002c7c82 */ /* 0x000fe20008000000 */
[----:B------:R-:W-:Y:S01]  /*117c0*/  UMOV UR45, UR5 ;  /* 0x00000005002d7c82 */ /* 0x000fe20008000000 */
[----:B------:R-:W-:Y:S02]  /*117d0*/  WARPGROUP.DEPBAR.LE gsb0, 0x0 ;  /* 0x00008000000079c5 */ /* 0x000fe40000010000 */
[----:B------:R-:W-:-:S08]  /*117e0*/  WARPGROUP.ARRIVE ;  /* 0x00000000000079c5 */ /* 0x000fd00000000000 */
[----:B------:R-:W-:Y:S01]  /*117f0*/  HGMMA.64x16x16.F32.BF16 R128, gdesc[UR44], R128, gsb0 ;  /* 0x002000002c8079f0 */ /* 0x000fe20008001880 */
        /* <DEDUP_REMOVED lines=50> */
[----:B------:R0:W-:Y:S04]  /*11b20*/  STL.64 [R1+0x60], R40 ;  /* 0x0000602801007387 */ /* 0x0001e80000100a00 */
[----:B------:R1:W-:Y:S04]  /*11b30*/  STL.64 [R1+0x68], R42 ;  /* 0x0000682a01007387 */ /* 0x0003e80000100a00 */
[----:B------:R2:W-:Y:S04]  /*11b40*/  STL.64 [R1+0x70], R44 ;  /* 0x0000702c01007387 */ /* 0x0005e80000100a00 */
[----:B------:R2:W-:Y:S04]  /*11b50*/  STL.64 [R1+0x78], R46 ;  /* 0x0000782e01007387 */ /* 0x0005e80000100a00 */
[----:B---3--:R-:W4:Y:S01]  /*11b60*/  LDL.LU.64 R54, [R1+0x58] ;  /* 0x0000580001367983 */ /* 0x008f220000300a00 */
[----:B------:R-:W-:-:S02]  /*11b70*/  WARPGROUP.DEPBAR.LE gsb0, 0x0 ;  /* 0x00008000000079c5 */ /* 0x000fc40000010000 */
[----:B------:R-:W-:Y:S01]  /*11b80*/  WARPGROUP.ARRIVE ;  /* 0x00000000000079c5 */ /* 0x000fe20000000000 */
[----:B------:R-:W-:Y:S01]  /*11b90*/  UMOV UR48, UR56 ;  /* 0x0000003800307c82 */ /* 0x000fe20008000000 */
[----:B------:R-:W-:Y:S01]  /*11ba0*/  UMOV UR49, UR57 ;  /* 0x0000003900317c82 */ /* 0x000fe20008000000 */
[----:B------:R-:W3:Y:S03]  /*11bb0*/  LDL.LU.64 R72, [R1+0xc0] ;  /* 0x0000c00001487983 */ /* 0x000ee60000300a00 */
[----:B------:R-:W-:Y:S01]  /*11bc0*/  HGMMA.64x16x16.F32.BF16 R88, gdesc[UR48], R88, gsb0 ;  /* 0x00200000305879f0 */ /* 0x000fe20008001858 */
[----:B------:R-:W3:Y:S04]  /*11bd0*/  LDL.LU.64 R74, [R1+0xc8] ;  /* 0x0000c800014a7983 */ /* 0x000ee80000300a00 */
[----:B------:R-:W3:Y:S04]  /*11be0*/  LDL.LU.64 R76, [R1+0xd0] ;  /* 0x0000d000014c7983 */ /* 0x000ee80000300a00 */
[----:B------:R-:W3:Y:S01]  /*11bf0*/  LDL.LU.64 R78, [R1+0xd8] ;  /* 0x0000d800014e7983 */ /* 0x000ee20000300a00 */
[----:B------:R-:W-:Y:S01]  /*11c00*/  UMOV UR44, UR56 ;  /* 0x00000038002c7c82 */ /* 0x000fe20008000000 */
[----:B------:R-:W-:-:S02]  /*11c10*/  UMOV UR45, UR57 ;  /* 0x00000039002d7c82 */ /* 0x000fc40008000000 */
[----:B0-----:R-:W3:Y:S04]  /*11c20*/  LDL.LU.64 R40, [R1+0x140] ;  /* 0x0001400001287983 */ /* 0x001ee80000300a00 */
[----:B-1----:R-:W3:Y:S04]  /*11c30*/  LDL.LU.64 R42, [R1+0x148] ;  /* 0x00014800012a7983 */ /* 0x002ee80000300a00 */
[----:B--2---:R-:W2:Y:S04]  /*11c40*/  LDL.LU.64 R44, [R1+0x150] ;  /* 0x00015000012c7983 */ /* 0x004ea80000300a00 */
[----:B------:R-:W2:Y:S01]  /*11c50*/  LDL.LU.64 R46, [R1+0x158] ;  /* 0x00015800012e7983 */ /* 0x000ea20000300a00 */
        /* <DEDUP_REMOVED lines=36> */
[----:B--2---:R-:W-:-:S06]  /*11ea0*/  WARPGROUP.ARRIVE ;  /* 0x00000000000079c5 */ /* 0x004fcc0000000000 */
[----:B------:R-:W-:Y:S01]  /*11eb0*/  HGMMA.64x16x16.F32.BF16 R40, gdesc[UR20], R40, gsb0 ;  /* 0x00200000142879f0 */ /* 0x000fe20008001828 */
[----:B------:R-:W-:Y:S04]  /*11ec0*/  STL.64 [R1+0x948], R192 ;  /* 0x000948c001007387 */ /* 0x000fe80000100a00 */
[----:B------:R0:W-:Y:S04]  /*11ed0*/  STL.64 [R1+0x40], R48 ;  /* 0x0000403001007387 */ /* 0x0001e80000100a00 */
[----:B------:R1:W-:Y:S04]  /*11ee0*/  STL.64 [R1+0x48], R50 ;  /* 0x0000483201007387 */ /* 0x0003e80000100a00 */
[----:B------:R2:W-:Y:S04]  /*11ef0*/  STL.64 [R1+0x50], R52 ;  /* 0x0000503401007387 */ /* 0x0005e80000100a00 */
[----:B------:R3:W-:Y:S04]  /*11f00*/  STL.64 [R1+0x58], R54 ;  /* 0x0000583601007387 */ /* 0x0007e80000100a00 */
[----:B0-----:R-:W4:Y:S04]  /*11f10*/  LDL.LU R48, [R1+0x420] ;  /* 0x0004200001307983 */ /* 0x001f280000300800 */
[----:B------:R-:W4:Y:S04]  /*11f20*/  LDL.LU R49, [R1+0x424] ;  /* 0x0004240001317983 */ /* 0x000f280000300800 */
        /* <DEDUP_REMOVED lines=14> */
[----:B------:R0:W-:Y:S04]  /*12010*/  STL.64 [R1+0xc0], R72 ;  /* 0x0000c04801007387 */ /* 0x0001e80000100a00 */
[----:B------:R1:W-:Y:S04]  /*12020*/  STL.64 [R1+0xc8], R74 ;  /* 0x0000c84a01007387 */ /* 0x0003e80000100a00 */
[----:B------:R3:W-:Y:S04]  /*12030*/  STL.64 [R1+0xd0], R76 ;  /* 0x0000d04c01007387 */ /* 0x0007e80000100a00 */
[----:B------:R3:W-:Y:S01]  /*12040*/  STL.64 [R1+0xd8], R78 ;  /* 0x0000d84e01007387 */ /* 0x0007e20000100a00 */
[----:B------:R-:W-:-:S03]  /*12050*/  WARPGROUP.DEPBAR.LE gsb0, 0x0 ;  /* 0x00008000000079c5 */ /* 0x000fc60000010000 */
[----:B------:R-:W4:Y:S04]  /*12060*/  LDL.LU.64 R192, [R1+0x1c0] ;  /* 0x0001c00001c07983 */ /* 0x000f280000300a00 */
[----:B------:R-:W4:Y:S04]  /*12070*/  LDL.LU.64 R194, [R1+0x1c8] ;  /* 0x0001c80001c27983 */ /* 0x000f280000300a00 */
[----:B------:R-:W4:Y:S04]  /*12080*/  LDL.LU.64 R196, [R1+0x1d0] ;  /* 0x0001d00001c47983 */ /* 0x000f280000300a00 */
[----:B------:R3:W-:Y:S04]  /*12090*/  STL.64 [R1+0x140], R40 ;  /* 0x0001402801007387 */ /* 0x0007e80000100a00 */
[----:B------:R3:W-:Y:S04]  /*120a0*/  STL.64 [R1+0x148], R42 ;  /* 0x0001482a01007387 */ /* 0x0007e80000100a00 */
[----:B------:R3:W-:Y:S04]  /*120b0*/  STL.64 [R1+0x150], R44 ;  /* 0x0001502c01007387 */ /* 0x0007e80000100a00 */
[----:B------:R3:W-:Y:S04]  /*120c0*/  STL.64 [R1+0x158], R46 ;  /* 0x0001582e01007387 */ /* 0x0007e80000100a00 */
[----:B------:R-:W4:Y:S04]  /*120d0*/  LDL.LU.64 R198, [R1+0x1d8] ;  /* 0x0001d80001c67983 */ /* 0x000f280000300a00 */
[----:B------:R-:W2:Y:S04]  /*120e0*/  LDL.LU.64 R136, [R1+0x240] ;  /* 0x0002400001887983 */ /* 0x000ea80000300a00 */
[----:B------:R-:W2:Y:S04]  /*120f0*/  LDL.LU.64 R138, [R1+0x248] ;  /* 0x00024800018a7983 */ /* 0x000ea80000300a00 */
[----:B------:R-:W2:Y:S04]  /*12100*/  LDL.LU.64 R140, [R1+0x250] ;  /* 0x00025000018c7983 */ /* 0x000ea80000300a00 */
[----:B------:R-:W2:Y:S01]  /*12110*/  LDL.LU.64 R142, [R1+0x258] ;  /* 0x00025800018e7983 */ /* 0x000ea20000300a00 */
[----:B------:R-:W-:Y:S01]  /*12120*/  MOV R7, R111 ;  /* 0x0000006f00077202 */ /* 0x000fe20000000f00 */
[----:B------:R-:W-:-:S02]  /*12130*/  IMAD.MOV.U32 R5, RZ, RZ, R112 ;  /* 0x000000ffff057224 */ /* 0x000fc400078e0070 */
[----:B------:R-:W2:Y:S01]  /*12140*/  LDL.LU.64 R108, [R1+0x2c0] ;  /* 0x0002c000016c7983 */ /* 0x000ea20000300a00 */
[----:B------:R-:W-:Y:S02]  /*12150*/  IMAD.MOV.U32 R3, RZ, RZ, R113 ;  /* 0x000000ffff037224 */ /* 0x000fe400078e0071 */
[----:B------:R-:W-:Y:S01]  /*12160*/  IMAD.MOV.U32 R2, RZ, RZ, R114 ;  /* 0x000000ffff027224 */ /* 0x000fe200078e0072 */
[----:B------:R-:W2:Y:S01]  /*12170*/  LDL.LU.64 R110, [R1+0x2c8] ;  /* 0x0002c800016e7983 */ /* 0x000ea20000300a00 */
[----:B------:R-:W-:-:S03]  /*12180*/  IMAD.MOV.U32 R0, RZ, RZ, R115 ;  /* 0x000000ffff007224 */ /* 0x000fc600078e0073 */
[----:B------:R-:W2:Y:S04]  /*12190*/  LDL.LU.64 R112, [R1+0x2d0] ;  /* 0x0002d00001707983 */ /* 0x000ea80000300a00 */
[----:B------:R-:W2:Y:S04]  /*121a0*/  LDL.LU.64 R114, [R1+0x2d8] ;  /* 0x0002d80001727983 */ /* 0x000ea80000300a00 */
[----:B0-----:R-:W2:Y:S04]  /*121b0*/  LDL.LU.64 R72, [R1+0x340] ;  /* 0x0003400001487983 */ /* 0x001ea80000300a00 */
[----:B-1----:R-:W2:Y:S04]  /*121c0*/  LDL.LU.64 R74, [R1+0x348] ;  /* 0x00034800014a7983 */ /* 0x002ea80000300a00 */
[----:B---3--:R-:W3:Y:S04]  /*121d0*/  LDL.LU.64 R76, [R1+0x350] ;  /* 0x00035000014c7983 */ /* 0x008ee80000300a00 */
[----:B------:R-:W3:Y:S04]  /*121e0*/  LDL.LU.64 R78, [R1+0x358] ;  /* 0x00035800014e7983 */ /* 0x000ee80000300a00 */
[----:B------:R-:W3:Y:S04]  /*121f0*/  LDL.LU.64 R40, [R1+0x3c0] ;  /* 0x0003c00001287983 */ /* 0x000ee80000300a00 */
[----:B------:R-:W3:Y:S04]  /*12200*/  LDL.LU.64 R42, [R1+0x3c8] ;  /* 0x0003c800012a7983 */ /* 0x000ee80000300a00 */
[----:B------:R-:W3:Y:S04]  /*12210*/  LDL.LU.64 R44, [R1+0x3d0] ;  /* 0x0003d000012c7983 */ /* 0x000ee80000300a00 */
[----:B------:R-:W3:Y:S01]  /*12220*/  LDL.LU.64 R46, [R1+0x3d8] ;  /* 0x0003d800012e7983 */ /* 0x000ee20000300a00 */
        /* <DEDUP_REMOVED lines=29> */
[----:B------:R-:W-:Y:S02]  /*12400*/  UIADD3 UR4, UR55, 0x2, URZ ;  /* 0x0000000237047890 */ /* 0x000fe4000fffe03f */
[----:B------:R-:W-:Y:S01]  /*12410*/  UIADD3 UR12, UR60, 0x2, URZ ;  /* 0x000000023c0c7890 */ /* 0x000fe2000fffe03f */
[----:B------:R-:W-:Y:S01]  /*12420*/  UMOV UR5, 0x40000040 ;  /* 0x4000004000057882 */ /* 0x000fe20000000000 */
[----:B------:R-:W-:-:S05]  /*12430*/  UMOV UR7, 0x40000040 ;  /* 0x4000004000077882 */ /* 0x000fca0000000000 */
        /* <DEDUP_REMOVED lines=9> */
[----:B------:R-:W-:Y:S04]  /*124d0*/  STL.64 [R1+0x1c0], R192 ;  /* 0x0001c0c001007387 */ /* 0x000fe80000100a00 */
[----:B------:R-:W-:Y:S01]  /*124e0*/  STL.64 [R1+0x1c8], R194 ;  /* 0x0001c8c201007387 */ /* 0x000fe20000100a00 */
        /* <DEDUP_REMOVED lines=78> */
[----:B------:R-:W-:Y:S01]  /*129d0*/  UIADD3 UR10, UR60, 0x102, URZ ;  /* 0x000001023c0a7890 */ /* 0x000fe2000fffe03f */
[----:B------:R-:W-:Y:S01]  /*129e0*/  UMOV UR8, UR4 ;  /* 0x0000000400087c82 */ /* 0x000fe20008000000 */
[----:B------:R-:W-:Y:S01]  /*129f0*/  UMOV UR9, UR5 ;  /* 0x0000000500097c82 */ /* 0x000fe20008000000 */
[----:B------:R-:W-:Y:S01]  /*12a00*/  UMOV UR11, 0x40000040 ;  /* 0x40000040000b7882 */ /* 0x000fe20000000000 */
[----:B------:R-:W2:Y:S04]  /*12a10*/  LDL.LU R192, [R1+0x20] ;  /* 0x0000200001c07983 */ /* 0x000ea80000300800 */
[----:B------:R-:W2:Y:S04]  /*12a20*/  LDL.LU R193, [R1+0x24] ;  /* 0x0000240001c17983 */ /* 0x000ea80000300800 */
[----:B------:R-:W2:Y:S04]  /*12a30*/  LDL.LU R194, [R1+0x28] ;  /* 0x0000280001c27983 */ /* 0x000ea80000300800 */
[----:B------:R-:W2:Y:S04]  /*12a40*/  LDL.LU R195, [R1+0x2c] ;  /* 0x00002c0001c37983 */ /* 0x000ea80000300800 */
[----:B------:R-:W2:Y:S04]  /*12a50*/  LDL.LU R196, [R1+0x30] ;  /* 0x0000300001c47983 */ /* 0x000ea80000300800 */
[----:B------:R-:W2:Y:S01]  /*12a60*/  LDL.LU R197, [R1+0x34] ;  /* 0x0000340001c57983 */ /* 0x000ea20000300800 */
[----:B------:R-:W-:-:S03]  /*12a70*/  UIADD3 UR14, UR60, 0x182, URZ ;  /* 0x000001823c0e7890 */ /* 0x000fc6000fffe03f */
[----:B------:R-:W2:Y:S04]  /*12a80*/  LDL.LU R198, [R1+0x38] ;  /* 0x0000380001c67983 */ /* 0x000ea80000300800 */
[----:B------:R-:W2:Y:S01]  /*12a90*/  LDL.LU R199, [R1+0x3c] ;  /* 0x00003c0001c77983 */ /* 0x000ea20000300800 */
[----:B------:R-:W-:Y:S01]  /*12aa0*/  UMOV UR12, UR4 ;  /* 0x00000004000c7c82 */ /* 0x000fe20008000000 */
[----:B------:R-:W-:Y:S01]  /*12ab0*/  UMOV UR13, UR5 ;  /* 0x00000005000d7c82 */ /* 0x000fe20008000000 */
[----:B------:R-:W-:Y:S01]  /*12ac0*/  UMOV UR15, 0x40000040 ;  /* 0x40000040000f7882 */ /* 0x000fe20000000000 */
[----:B------:R-:W-:Y:S01]  /*12ad0*/  UMOV UR16, UR18 ;  /* 0x0000001200107c82 */ /* 0x000fe20008000000 */
[----:B------:R-:W-:Y:S01]  /*12ae0*/  UIADD3 UR18, UR60, 0x202, URZ ;  /* 0x000002023c127890 */ /* 0x000fe2000fffe03f */
[----:B------:R-:W-:Y:S01]  /*12af0*/  UMOV UR17, UR19 ;  /* 0x0000001300117c82 */ /* 0x000fe20008000000 */
[----:B------:R-:W-:Y:S01]  /*12b00*/  UMOV UR19, 0x40000040 ;  /* 0x4000004000137882 */ /* 0x000fe20000000000 */
        /* <DEDUP_REMOVED lines=85> */
[----:B0-----:R-:W4:Y:S04]  /*13060*/  LDL.LU.64 R86, [R1+0x9f0] ;  /* 0x0009f00001567983 */ /* 0x001f280000300a00 */
[----:B------:R-:W4:Y:S04]  /*13070*/  LDL.LU.64 R84, [R1+0x9e8] ;  /* 0x0009e80001547983 */ /* 0x000f280000300a00 */
[----:B------:R-:W4:Y:S04]  /*13080*/  LDL.LU.64 R82, [R1+0x9e0] ;  /* 0x0009e00001527983 */ /* 0x000f280000300a00 */
[----:B------:R-:W4:Y:S04]  /*13090*/  LDL.LU.64 R80, [R1+0x9d8] ;  /* 0x0009d80001507983 */ /* 0x000f280000300a00 */
[----:B------:R0:W-:Y:S04]  /*130a0*/  STL.64 [R1+0x20], R192 ;  /* 0x000020c001007387 */ /* 0x0001e80000100a00 */
[----:B------:R1:W-:Y:S04]  /*130b0*/  STL.64 [R1+0x28], R194 ;  /* 0x000028c201007387 */ /* 0x0003e80000100a00 */
[----:B------:R1:W-:Y:S04]  /*130c0*/  STL.64 [R1+0x30], R196 ;  /* 0x000030c401007387 */ /* 0x0003e80000100a00 */
[----:B------:R1:W-:Y:S01]  /*130d0*/  STL.64 [R1+0x38], R198 ;  /* 0x000038c601007387 */ /* 0x0003e20000100a00 */
[----:B0-----:R-:W-:-:S02]  /*130e0*/  IMAD.MOV.U32 R192, RZ, RZ, R212 ;  /* 0x000000ffffc07224 */ /* 0x001fc400078e00d4 */
[----:B------:R-:W-:Y:S01]  /*130f0*/  IMAD.MOV.U32 R193, RZ, RZ, R213 ;  /* 0x000000ffffc17224 */ /* 0x000fe200078e00d5 */
[----:B------:R-:W3:Y:S01]  /*13100*/  LDL.LU R212, [R1+0x9d4] ;  /* 0x0009d40001d47983 */ /* 0x000ee20000300800 */
[----:B-1----:R-:W-:Y:S02]  /*13110*/  IMAD.MOV.U32 R194, RZ, RZ, R214 ;  /* 0x000000ffffc27224 */ /* 0x002fe400078e00d6 */
        /* <DEDUP_REMOVED lines=8> */
[----:B------:R-:W-:-:S02]  /*131a0*/  IMAD.MOV.U32 R196, RZ, RZ, R176 ;  /* 0x000000ffffc47224 */ /* 0x000fc400078e00b0 */
[----:B------:R-:W2:Y:S01]  /*131b0*/  LDL.LU R176, [R1+0x9c4] ;  /* 0x0009c40001b07983 */ /* 0x000ea20000300800 */
[----:B------:R-:W-:Y:S01]  /*131c0*/  IMAD.MOV.U32 R197, RZ, RZ, R177 ;  /* 0x000000ffffc57224 */ /* 0x000fe200078e00b1 */
[----:B------:R-:W-:Y:S01]  /*131d0*/  MOV R199, R179 ;  /* 0x000000b300c77202 */ /* 0x000fe20000000f00 */
[----:B------:R-:W-:Y:S01]  /*131e0*/  IMAD.MOV.U32 R198, RZ, RZ, R178 ;  /* 0x000000ffffc67224 */ /* 0x000fe200078e00b2 */
[----:B------:R-:W2:Y:S04]  /*131f0*/  LDL.LU R177, [R1+0x9c0] ;  /* 0x0009c00001b17983 */ /* 0x000ea80000300800 */
[----:B------:R-:W2:Y:S04]  /*13200*/  LDL.LU R178, [R1+0x9bc] ;  /* 0x0009bc0001b27983 */ /* 0x000ea80000300800 */
[----:B------:R-:W2:Y:S01]  /*13210*/  LDL.LU R179, [R1+0x9b8] ;  /* 0x0009b80001b37983 */ /* 0x000ea20000300800 */
        /* <DEDUP_REMOVED lines=9> */
[----:B------:R-:W2:Y:S01]  /*132b0*/  LDL.LU R180, [R1+0x9b4] ;  /* 0x0009b40001b47983 */ /* 0x000ea20000300800 */
[----:B------:R-:W-:Y:S02]  /*132c0*/  IMAD.MOV.U32 R209, RZ, RZ, R181 ;  /* 0x000000ffffd17224 */ /* 0x000fe400078e00b5 */
[----:B------:R-:W-:Y:S01]  /*132d0*/  IMAD.MOV.U32 R211, RZ, RZ, R183 ;  /* 0x000000ffffd37224 */ /* 0x000fe200078e00b7 */
[----:B------:R-:W2:Y:S04]  /*132e0*/  LDL.LU R181, [R1+0x9b0] ;  /* 0x0009b00001b57983 */ /* 0x000ea80000300800 */
[----:B------:R-:W2:Y:S04]  /*132f0*/  LDL.LU R182, [R1+0x9ac] ;  /* 0x0009ac0001b67983 */ /* 0x000ea80000300800 */
[----:B------:R-:W2:Y:S01]  /*13300*/  LDL.LU R183, [R1+0x9a8] ;  /* 0x0009a80001b77983 */ /* 0x000ea20000300800 */
        /* <DEDUP_REMOVED lines=12> */
[----:B--2---:R-:W-:-:S06]  /*133d0*/  WARPGROUP.ARRIVE ;  /* 0x00000000000079c5 */ /* 0x004fcc0000000000 */
[----:B------:R-:W-:Y:S03]  /*133e0*/  HGMMA.64x16x16.F32.BF16 R176, gdesc[UR40], R176, gsb0 ;  /* 0x0020000028b079f0 */ /* 0x000fe600080018b0 */
[----:B------:R-:W-:Y:S02]  /*133f0*/  WARPGROUP.DEPBAR.LE gsb0, 0x0 ;  /* 0x00008000000079c5 */ /* 0x000fe40000010000 */
[----:B------:R-:W-:Y:S04]  /*13400*/  STL.64 [R1+0x8d0], R182 ;  /* 0x0008d0b601007387 */ /* 0x000fe80000100a00 */
[----:B------:R-:W-:Y:S04]  /*13410*/  STL.64 [R1+0x8c8], R180 ;  /* 0x0008c8b401007387 */ /* 0x000fe80000100a00 */
[----:B------:R0:W-:Y:S04]  /*13420*/  STL.64 [R1+0x8c0], R178 ;  /* 0x0008c0b201007387 */ /* 0x0001e80000100a00 */
[----:B------:R1:W-:Y:S01]  /*13430*/  STL.64 [R1+0x8b8], R176 ;  /* 0x0008b8b001007387 */ /* 0x0003e20000100a00 */
[----:B0-----:R-:W-:Y:S01]  /*13440*/  IMAD.MOV.U32 R178, RZ, RZ, R150 ;  /* 0x000000ffffb27224 */ /* 0x001fe200078e0096 */
[----:B------:R-:W-:Y:S01]  /*13450*/  MOV R179, R151 ;  /* 0x0000009700b37202 */ /* 0x000fe20000000f00 */
[----:B-1----:R-:W-:-:S02]  /*13460*/  IMAD.MOV.U32 R176, RZ, RZ, R148 ;  /* 0x000000ffffb07224 */ /* 0x002fc400078e0094 */
[----:B------:R-:W3:Y:S01]  /*13470*/  LDL.LU R148, [R1+0x994] ;  /* 0x0009940001947983 */ /* 0x000ee20000300800 */
[----:B------:R-:W-:-:S03]  /*13480*/  IMAD.MOV.U32 R177, RZ, RZ, R149 ;  /* 0x000000ffffb17224 */ /* 0x000fc600078e0095 */
[----:B------:R-:W3:Y:S04]  /*13490*/  LDL.LU R149, [R1+0x990] ;  /* 0x0009900001957983 */ /* 0x000ee80000300800 */
[----:B------:R-:W3:Y:S04]  /*134a0*/  LDL.LU R150, [R1+0x98c] ;  /* 0x00098c0001967983 */ /* 0x000ee80000300800 */
[----:B------:R-:W3:Y:S01]  /*134b0*/  LDL.LU R151, [R1+0x988] ;  /* 0x0009880001977983 */ /* 0x000ee20000300800 */
[----:B------:R-:W-:Y:S02]  /*134c0*/  IMAD.MOV.U32 R180, RZ, RZ, R116 ;  /* 0x000000ffffb47224 */ /* 0x000fe400078e0074 */
[----:B------:R-:W-:Y:S01]  /*134d0*/  IMAD.MOV.U32 R181, RZ, RZ, R117 ;  /* 0x000000ffffb57224 */ /* 0x000fe200078e0075 */
[----:B------:R-:W2:Y:S01]  /*134e0*/  LDL.LU R116, [R1+0x984] ;  /* 0x0009840001747983 */ /* 0x000ea20000300800 */
[----:B------:R-:W-:-:S02]  /*134f0*/  IMAD.MOV.U32 R182, RZ, RZ, R118 ;  /* 0x000000ffffb67224 */ /* 0x000fc400078e0076 */
        /* <DEDUP_REMOVED lines=33> */
[----:B------:R-:W-:Y:S01]  /*13710*/  UMOV UR56, UR8 ;  /* 0x0000000800387c82 */ /* 0x000fe20008000000 */
[----:B------:R-:W-:Y:S01]  /*13720*/  UMOV UR57, 0x40000040 ;  /* 0x4000004000397882 */ /* 0x000fe20000000000 */
[----:B------:R-:W-:Y:S04]  /*13730*/  STL.64 [R1+0x8f0], R150 ;  /* 0x0008f09601007387 */ /* 0x000fe80000100a00 */
[----:B------:R-:W-:Y:S01]  /*13740*/  STL.64 [R1+0x8e8], R148 ;  /* 0x0008e89401007387 */ /* 0x000fe20000100a00 */
[----:B------:R-:W-:Y:S02]  /*13750*/  WARPGROUP.DEPBAR.LE gsb0, 0x0 ;  /* 0x00008000000079c5 */ /* 0x000fe40000010000 */
[----:B------:R-:W-:-:S06]  /*13760*/  WARPGROUP.ARRIVE ;  /* 0x00000000000079c5 */ /* 0x000fcc0000000000 */
        /* <DEDUP_REMOVED lines=55> */
[----:B------:R-:W-:Y:S01]  /*13ae0*/  STL.64 [R1+0x900], R114 ;  /* 0x0009007201007387 */ /* 0x000fe20000100a00 */
[----:B------:R-:W-:-:S02]  /*13af0*/  WARPGROUP.DEPBAR.LE gsb0, 0x0 ;  /* 0x00008000000079c5 */ /* 0x000fc40000010000 */
[----:B------:R-:W-:-:S06]  /*13b00*/  WARPGROUP.ARRIVE ;  /* 0x00000000000079c5 */ /* 0x000fcc0000000000 */
[----:B------:R-:W-:Y:S01]  /*13b10*/  HGMMA.64x16x16.F32.BF16 R192, gdesc[UR20], R192, gsb0 ;  /* 0x0020000014c079f0 */ /* 0x000fe200080018c0 */
        /* <DEDUP_REMOVED lines=21> */
[----:B------:R0:W-:Y:S01]  /*13c70*/  STL.64 [R1+0x188], R194 ;  /* 0x000188c201007387 */ /* 0x0001e20000100a00 */
[----:B------:R-:W-:-:S03]  /*13c80*/  IMAD.MOV.U32 R116, RZ, RZ, R235 ;  /* 0x000000ffff747224 */ /* 0x000fc600078e00eb */
[----:B------:R0:W-:Y:S01]  /*13c90*/  STL.64 [R1+0x190], R196 ;  /* 0x000190c401007387 */ /* 0x0001e20000100a00 */
[----:B------:R-:W-:-:S03]  /*13ca0*/  IMAD.MOV.U32 R117, RZ, RZ, R234 ;  /* 0x000000ffff757224 */ /* 0x000fc600078e00ea */
[----:B------:R0:W-:Y:S01]  /*13cb0*/  STL.64 [R1+0x198], R198 ;  /* 0x000198c601007387 */ /* 0x0001e20000100a00 */
[----:B------:R-:W-:-:S03]  /*13cc0*/  IMAD.MOV.U32 R118, RZ, RZ, R233 ;  /* 0x000000ffff767224 */ /* 0x000fc600078e00e9 */
[----:B------:R-:W4:Y:S01]  /*13cd0*/  LDL.LU R114, [R1+0x408] ;  /* 0x0004080001727983 */ /* 0x000f220000300800 */
[----:B------:R-:W-:-:S03]  /*13ce0*/  IMAD.MOV.U32 R119, RZ, RZ, R232 ;  /* 0x000000ffff777224 */ /* 0x000fc600078e00e8 */
[----:B------:R-:W4:Y:S04]  /*13cf0*/  LDL.LU R115, [R1+0x40c] ;  /* 0x00040c0001737983 */ /* 0x000f280000300800 */
[----:B------:R-:W4:Y:S04]  /*13d00*/  LDL.LU R235, [R1+0x974] ;  /* 0x0009740001eb7983 */ /* 0x000f280000300800 */
[----:B------:R-:W4:Y:S04]  /*13d10*/  LDL.LU R234, [R1+0x970] ;  /* 0x0009700001ea7983 */ /* 0x000f280000300800 */
[----:B------:R-:W4:Y:S04]  /*13d20*/  LDL.LU R233, [R1+0x96c] ;  /* 0x00096c0001e97983 */ /* 0x000f280000300800 */
[----:B------:R-:W4:Y:S04]  /*13d30*/  LDL.LU R232, [R1+0x968] ;  /* 0x0009680001e87983 */ /* 0x000f280000300800 */
[----:B-1----:R-:W4:Y:S04]  /*13d40*/  LDL.LU R208, [R1+0x280] ;  /* 0x0002800001d07983 */ /* 0x002f280000300800 */
[----:B------:R-:W4:Y:S04]  /*13d50*/  LDL.LU R209, [R1+0x284] ;  /* 0x0002840001d17983 */ /* 0x000f280000300800 */
[----:B--2---:R-:W2:Y:S04]  /*13d60*/  LDL.LU R210, [R1+0x288] ;  /* 0x0002880001d27983 */ /* 0x004ea80000300800 */
[----:B------:R-:W2:Y:S04]  /*13d70*/  LDL.LU R211, [R1+0x28c] ;  /* 0x00028c0001d37983 */ /* 0x000ea80000300800 */
[----:B---3--:R-:W2:Y:S04]  /*13d80*/  LDL.LU R212, [R1+0x290] ;  /* 0x0002900001d47983 */ /* 0x008ea80000300800 */
[----:B------:R-:W2:Y:S04]  /*13d90*/  LDL.LU R213, [R1+0x294] ;  /* 0x0002940001d57983 */ /* 0x000ea80000300800 */
[----:B----4-:R-:W2:Y:S04]  /*13da0*/  LDL.LU R214, [R1+0x298] ;  /* 0x0002980001d67983 */ /* 0x010ea80000300800 */
[----:B------:R-:W2:Y:S04]  /*13db0*/  LDL.LU R215, [R1+0x29c] ;  /* 0x00029c0001d77983 */ /* 0x000ea80000300800 */
        /* <DEDUP_REMOVED lines=34> */
[----:B------:R-:W4:Y:S04]  /*13fe0*/  LDL.LU R176, [R1+0x2e0] ;  /* 0x0002e00001b07983 */ /* 0x000f280000300800 */
[----:B------:R-:W4:Y:S04]  /*13ff0*/  LDL.LU R177, [R1+0x2e4] ;  /* 0x0002e40001b17983 */ /* 0x000f280000300800 */
[----:B------:R-:W4:Y:S01]  /*14000*/  LDL.LU R178, [R1+0x2e8] ;  /* 0x0002e80001b27983 */ /* 0x000f220000300800 */
[----:B------:R-:W-:Y:S01]  /*14010*/  UMOV UR49, UR9 ;  /* 0x0000000900317c82 */ /* 0x000fe20008000000 */
        /* <DEDUP_REMOVED lines=16> */
[----:B------:R-:W-:Y:S04]  /*14120*/  STL.64 [R1+0x200], R192 ;  /* 0x000200c001007387 */ /* 0x000fe80000100a00 */
[----:B------:R-:W-:Y:S04]  /*14130*/  STL.64 [R1+0x208], R194 ;  /* 0x000208c201007387 */ /* 0x000fe80000100a00 */
[----:B------:R-:W-:Y:S01]  /*14140*/  STL.64 [R1+0x210], R196 ;  /* 0x000210c401007387 */ /* 0x000fe20000100a00 */
[----:B------:R-:W-:-:S02]  /*14150*/  WARPGROUP.DEPBAR.LE gsb0, 0x0 ;  /* 0x00008000000079c5 */ /* 0x000fc40000010000 */
[----:B------:R-:W-:-:S06]  /*14160*/  WARPGROUP.ARRIVE ;  /* 0x00000000000079c5 */ /* 0x000fcc0000000000 */
[----:B------:R-:W-:Y:S01]  /*14170*/  HGMMA.64x16x16.F32.BF16 R80, gdesc[UR44], R80, gsb0 ;  /* 0x002000002c5079f0 */ /* 0x000fe20008001850 */
[----:B------:R0:W-:Y:S04]  /*14180*/  STL.64 [R1+0x218], R198 ;  /* 0x000218c601007387 */ /* 0x0001e80000100a00 */
[----:B0-----:R-:W2:Y:S04]  /*14190*/  LDL.LU.64 R198, [R1+0x960] ;  /* 0x0009600001c67983 */ /* 0x001ea80000300a00 */
[----:B------:R-:W2:Y:S04]  /*141a0*/  LDL.LU.64 R196, [R1+0x958] ;  /* 0x0009580001c47983 */ /* 0x000ea80000300a00 */
[----:B------:R-:W2:Y:S04]  /*141b0*/  LDL.LU.64 R194, [R1+0x950] ;  /* 0x0009500001c27983 */ /* 0x000ea80000300a00 */
[----:B------:R-:W2:Y:S04]  /*141c0*/  LDL.LU.64 R192, [R1+0x948] ;  /* 0x0009480001c07983 */ /* 0x000ea80000300a00 */
[----:B------:R0:W-:Y:S04]  /*141d0*/  STL.64 [R1+0x280], R208 ;  /* 0x000280d001007387 */ /* 0x0001e80000100a00 */
[----:B------:R1:W-:Y:S04]  /*141e0*/  STL.64 [R1+0x288], R210 ;  /* 0x000288d201007387 */ /* 0x0003e80000100a00 */
[----:B------:R3:W-:Y:S04]  /*141f0*/  STL.64 [R1+0x290], R212 ;  /* 0x000290d401007387 */ /* 0x0007e80000100a00 */
[----:B------:R4:W-:Y:S04]  /*14200*/  STL.64 [R1+0x298], R214 ;  /* 0x000298d601007387 */ /* 0x0009e80000100a00 */
[----:B0-----:R-:W2:Y:S04]  /*14210*/  LDL.LU.64 R208, [R1+0x260] ;  /* 0x0002600001d07983 */ /* 0x001ea80000300a00 */
[----:B-1----:R-:W2:Y:S04]  /*14220*/  LDL.LU.64 R210, [R1+0x268] ;  /* 0x0002680001d27983 */ /* 0x002ea80000300a00 */
[----:B---3--:R-:W2:Y:S04]  /*14230*/  LDL.LU.64 R212, [R1+0x270] ;  /* 0x0002700001d47983 */ /* 0x008ea80000300a00 */
[----:B----4-:R-:W2:Y:S01]  /*14240*/  LDL.LU.64 R214, [R1+0x278] ;  /* 0x0002780001d67983 */ /* 0x010ea20000300a00 */
[----:B------:R-:W-:-:S02]  /*14250*/  WARPGROUP.DEPBAR.LE gsb0, 0x0 ;  /* 0x00008000000079c5 */ /* 0x000fc40000010000 */
[----:B------:R-:W-:Y:S01]  /*14260*/  WARPGROUP.ARRIVE ;  /* 0x00000000000079c5 */ /* 0x000fe20000000000 */
[----:B------:R-:W-:Y:S01]  /*14270*/  UMOV UR4, UR56 ;  /* 0x0000003800047c82 */ /* 0x000fe20008000000 */
[----:B------:R-:W-:-:S04]  /*14280*/  UMOV UR5, UR57 ;  /* 0x0000003900057c82 */ /* 0x000fc80008000000 */
        /* <DEDUP_REMOVED lines=18> */
[----:B------:R-:W-:Y:S01]  /*143b0*/  IMAD.MOV.U32 R183, RZ, RZ, R0 ;  /* 0x000000ffffb77224 */ /* 0x000fe200078e0000 */
[----:B------:R-:W-:Y:S01]  /*143c0*/  UMOV UR8, UR4 ;  /* 0x0000000400087c82 */ /* 0x000fe20008000000 */
[----:B------:R-:W-:Y:S01]  /*143d0*/  UMOV UR9, UR5 ;  /* 0x0000000500097c82 */ /* 0x000fe20008000000 */
[----:B------:R-:W-:Y:S04]  /*143e0*/  STL.64 [R1+0x300], R228 ;  /* 0x000300e401007387 */ /* 0x000fe80000100a00 */
[----:B------:R0:W-:Y:S01]  /*143f0*/  STL.64 [R1+0x308], R230 ;  /* 0x000308e601007387 */ /* 0x0001e20000100a00 */
[----:B------:R-:W-:-:S02]  /*14400*/  WARPGROUP.DEPBAR.LE gsb0, 0x0 ;  /* 0x00008000000079c5 */ /* 0x000fc40000010000 */
[----:B------:R-:W-:-:S06]  /*14410*/  WARPGROUP.ARRIVE ;  /* 0x00000000000079c5 */ /* 0x000fcc0000000000 */
[----:B------:R-:W-:Y:S01]  /*14420*/  HGMMA.64x16x16.F32.BF16 R176, gdesc[UR8], R176, gsb0 ;  /* 0x0020000008b079f0 */ /* 0x000fe200080018b0 */
[----:B------:R-:W-:Y:S04]  /*14430*/  STL.64 [R1+0x310], R232 ;  /* 0x000310e801007387 */ /* 0x000fe80000100a00 */
[----:B------:R1:W-:Y:S04]  /*14440*/  STL.64 [R1+0x318], R234 ;  /* 0x000318ea01007387 */ /* 0x0003e80000100a00 */
[----:B0-----:R-:W3:Y:S04]  /*14450*/  LDL.LU.64 R230, [R1+0x940] ;  /* 0x0009400001e67983 */ /* 0x001ee80000300a00 */
        /* <DEDUP_REMOVED lines=9> */
[----:B-1----:R-:W-:-:S03]  /*144f0*/  IMAD.MOV.U32 R235, RZ, RZ, R23 ;  /* 0x000000ffffeb7224 */ /* 0x002fc600078e0017 */
[----:B------:R0:W-:Y:S04]  /*14500*/  STL.64 [R1+0x3e0], R144 ;  /* 0x0003e09001007387 */ /* 0x0001e80000100a00 */
[----:B------:R1:W-:Y:S04]  /*14510*/  STL.64 [R1+0x3e8], R146 ;  /* 0x0003e89201007387 */ /* 0x0003e80000100a00 */
[----:B------:R4:W-:Y:S04]  /*14520*/  STL.64 [R1+0x3f0], R148 ;  /* 0x0003f09401007387 */ /* 0x0009e80000100a00 */
[----:B------:R4:W-:Y:S04]  /*14530*/  STL.64 [R1+0x3f8], R150 ;  /* 0x0003f89601007387 */ /* 0x0009e80000100a00 */
[----:B------:R-:W-:Y:S04]  /*14540*/  STL.64 [R1+0x360], R16 ;  /* 0x0003601001007387 */ /* 0x000fe80000100a00 */
[----:B------:R-:W-:Y:S04]  /*14550*/  STL.64 [R1+0x368], R18 ;  /* 0x0003681201007387 */ /* 0x000fe80000100a00 */
[----:B------:R-:W-:Y:S04]  /*14560*/  STL.64 [R1+0x370], R20 ;  /* 0x0003701401007387 */ /* 0x000fe80000100a00 */
[----:B------:R-:W-:Y:S04]  /*14570*/  STL [R1+0x378], R22 ;  /* 0x0003781601007387 */ /* 0x000fe80000100800 */
[----:B------:R-:W-:Y:S01]  /*14580*/  STL [R1+0x870], R235 ;  /* 0x000870eb01007387 */ /* 0x000fe20000100800 */
[----:B------:R-:W-:-:S03]  /*14590*/  WARPGROUP.DEPBAR.LE gsb0, 0x0 ;  /* 0x00008000000079c5 */ /* 0x000fc60000010000 */
[----:B0-----:R-:W3:Y:S04]  /*145a0*/  LDL.LU.64 R144, [R1+0x160] ;  /* 0x0001600001907983 */ /* 0x001ee80000300a00 */
[----:B-1----:R-:W3:Y:S04]  /*145b0*/  LDL.LU.64 R146, [R1+0x168] ;  /* 0x0001680001927983 */ /* 0x002ee80000300a00 */
[----:B----4-:R-:W3:Y:S04]  /*145c0*/  LDL.LU.64 R148, [R1+0x170] ;  /* 0x0001700001947983 */ /* 0x010ee80000300a00 */
[----:B------:R0:W-:Y:S04]  /*145d0*/  STL.64 [R1+0x2e0], R176 ;  /* 0x0002e0b001007387 */ /* 0x0001e80000100a00 */
[----:B------:R1:W-:Y:S04]  /*145e0*/  STL.64 [R1+0x2e8], R178 ;  /* 0x0002e8b201007387 */ /* 0x0003e80000100a00 */
[----:B------:R4:W-:Y:S04]  /*145f0*/  STL.64 [R1+0x2f0], R180 ;  /* 0x0002f0b401007387 */ /* 0x0009e80000100a00 */
[----:B------:R4:W-:Y:S04]  /*14600*/  STL.64 [R1+0x2f8], R182 ;  /* 0x0002f8b601007387 */ /* 0x0009e80000100a00 */
[----:B------:R-:W3:Y:S01]  /*14610*/  LDL.LU.64 R150, [R1+0x178] ;  /* 0x0001780001967983 */ /* 0x000ee20000300a00 */
[----:B--2---:R-:W-:-:S03]  /*14620*/  WARPGROUP.ARRIVE ;  /* 0x00000000000079c5 */ /* 0x004fc60000000000 */
[----:B0-----:R-:W2:Y:S01]  /*14630*/  LDL.LU.64 R176, [R1+0xe0] ;  /* 0x0000e00001b07983 */ /* 0x001ea20000300a00 */
[----:B------:R-:W-:-:S03]  /*14640*/  UMOV UR12, UR4 ;  /* 0x00000004000c7c82 */ /* 0x000fc60008000000 */
[----:B-1----:R-:W2:Y:S01]  /*14650*/  LDL.LU.64 R178, [R1+0xe8] ;  /* 0x0000e80001b27983 */ /* 0x002ea20000300a00 */
[----:B------:R-:W-:Y:S02]  /*14660*/  UMOV UR13, UR5 ;  /* 0x00000005000d7c82 */ /* 0x000fe40008000000 */
[----:B------:R-:W-:Y:S01]  /*14670*/  HGMMA.64x16x16.F32.BF16 R208, gdesc[UR12], R208, gsb0 ;  /* 0x002000000cd079f0 */ /* 0x000fe200080018d0 */
[----:B----4-:R-:W2:Y:S04]  /*14680*/  LDL.LU.64 R180, [R1+0xf0] ;  /* 0x0000f00001b47983 */ /* 0x010ea80000300a00 */
[----:B------:R-:W2:Y:S01]  /*14690*/  LDL.LU.64 R182, [R1+0xf8] ;  /* 0x0000f80001b67983 */ /* 0x000ea20000300a00 */
[----:B------:R-:W-:Y:S02]  /*146a0*/  WARPGROUP.DEPBAR.LE gsb0, 0x0 ;  /* 0x00008000000079c5 */ /* 0x000fe40000010000 */
[----:B------:R-:W-:-:S02]  /*146b0*/  IMAD.MOV.U32 R234, RZ, RZ, R208 ;  /* 0x000000ffffea7224 */ /* 0x000fc400078e00d0 */
[----:B------:R-:W-:Y:S02]  /*146c0*/  IMAD.MOV.U32 R233, RZ, RZ, R209 ;  /* 0x000000ffffe97224 */ /* 0x000fe400078e00d1 */
        /* <DEDUP_REMOVED lines=10> */
[----:B------:R-:W-:Y:S01]  /*14770*/  WARPGROUP.ARRIVE ;  /* 0x00000000000079c5 */ /* 0x000fe20000000000 */
[----:B------:R-:W-:Y:S01]  /*14780*/  UMOV UR16, UR4 ;  /* 0x0000000400107c82 */ /* 0x000fe20008000000 */
[----:B------:R-:W-:-:S04]  /*14790*/  UMOV UR17, UR5 ;  /* 0x0000000500117c82 */ /* 0x000fc80008000000 */
[----:B------:R-:W-:Y:S01]  /*147a0*/  HGMMA.64x16x16.F32.BF16 R8, gdesc[UR16], R8, gsb0 ;  /* 0x00200000100879f0 */ /* 0x000fe20008001808 */
[----:B------:R-:W-:Y:S01]  /*147b0*/  UMOV UR20, UR4 ;  /* 0x0000000400147c82 */ /* 0x000fe20008000000 */
[----:B------:R-:W-:Y:S01]  /*147c0*/  UMOV UR21, UR5 ;  /* 0x0000000500157c82 */ /* 0x000fe20008000000 */
[----:B------:R-:W-:Y:S02]  /*147d0*/  WARPGROUP.DEPBAR.LE gsb0, 0x0 ;  /* 0x00008000000079c5 */ /* 0x000fe40000010000 */
[----:B------:R-:W-:Y:S01]  /*147e0*/  UMOV UR24, UR4 ;  /* 0x0000000400187c82 */ /* 0x000fe20008000000 */
        /* <DEDUP_REMOVED lines=70> */
[----:B------:R0:W-:Y:S04]  /*14c50*/  STL.64 [R1+0x1e0], R8 ;  /* 0x0001e00801007387 */ /* 0x0001e80000100a00 */
[----:B------:R1:W-:Y:S04]  /*14c60*/  STL.64 [R1+0x1e8], R10 ;  /* 0x0001e80a01007387 */ /* 0x0003e80000100a00 */
[----:B------:R-:W-:Y:S01]  /*14c70*/  STL.64 [R1+0x1f0], R12 ;  /* 0x0001f00c01007387 */ /* 0x000fe20000100a00 */
[----:B------:R-:W-:-:S03]  /*14c80*/  IMAD.MOV.U32 R7, RZ, RZ, R211 ;  /* 0x000000ffff077224 */ /* 0x000fc600078e00d3 */
[----:B------:R-:W-:Y:S01]  /*14c90*/  STL [R1+0x1f8], R14 ;  /* 0x0001f80e01007387 */ /* 0x000fe20000100800 */
[----:B0-----:R-:W-:Y:S02]  /*14ca0*/  IMAD.MOV.U32 R9, RZ, RZ, R209 ;  /* 0x000000ffff097224 */ /* 0x001fe400078e00d1 */
[----:B-1----:R-:W-:Y:S02]  /*14cb0*/  IMAD.MOV.U32 R10, RZ, RZ, R208 ;  /* 0x000000ffff0a7224 */ /* 0x002fe400078e00d0 */
        /* <DEDUP_REMOVED lines=12> */
[----:B------:R-:W2:Y:S01]  /*14d80*/  LDL.LU R215, [R1+0x5c] ;  /* 0x00005c0001d77983 */ /* 0x000ea20000300800 */
[----:B------:R-:W-:Y:S02]  /*14d90*/  WARPGROUP.DEPBAR.LE gsb0, 0x0 ;  /* 0x00008000000079c5 */ /* 0x000fe40000010000 */
        /* <DEDUP_REMOVED lines=30> */
[----:B--2---:R-:W-:-:S06]  /*14f80*/  WARPGROUP.ARRIVE ;  /* 0x00000000000079c5 */ /* 0x004fcc0000000000 */
        /* <DEDUP_REMOVED lines=11> */
[----:B------:R1:W-:Y:S01]  /*15040*/  STL.64 [R1+0x830], R128 ;  /* 0x0008308001007387 */ /* 0x0003e20000100a00 */
[----:B------:R-:W-:-:S03]  /*15050*/  IMAD.MOV.U32 R19, RZ, RZ, R176 ;  /* 0x000000ffff137224 */ /* 0x000fc600078e00b0 */
[----:B------:R-:W-:Y:S01]  /*15060*/  STL.64 [R1+0x868], R102 ;  /* 0x0008686601007387 */ /* 0x000fe20000100a00 */
[----:B------:R-:W-:-:S03]  /*15070*/  IMAD.MOV.U32 R20, RZ, RZ, R177 ;  /* 0x000000ffff147224 */ /* 0x000fc600078e00b1 */
[----:B------:R-:W-:Y:S04]  /*15080*/  STL.64 [R1+0x860], R100 ;  /* 0x0008606401007387 */ /* 0x000fe80000100a00 */
[----:B------:R-:W-:Y:S01]  /*15090*/  STL.64 [R1+0x858], R98 ;  /* 0x0008586201007387 */ /* 0x000fe20000100a00 */
[----:B------:R-:W-:-:S03]  /*150a0*/  WARPGROUP.DEPBAR.LE gsb0, 0x0 ;  /* 0x00008000000079c5 */ /* 0x000fc60000010000 */
[----:B------:R2:W-:Y:S04]  /*150b0*/  STL.64 [R1+0x850], R96 ;  /* 0x0008506001007387 */ /* 0x0005e80000100a00 */
[----:B------:R-:W3:Y:S04]  /*150c0*/  LDL.LU R176, [R1+0x420] ;  /* 0x0004200001b07983 */ /* 0x000ee80000300800 */
[----:B------:R-:W3:Y:S01]  /*150d0*/  LDL.LU R177, [R1+0x424] ;  /* 0x0004240001b17983 */ /* 0x000ee20000300800 */
[----:B------:R-:W-:-:S03]  /*150e0*/  IMAD.MOV.U32 R21, RZ, RZ, R178 ;  /* 0x000000ffff157224 */ /* 0x000fc600078e00b2 */
[----:B------:R4:W-:Y:S01]  /*150f0*/  STL.64 [R1+0x40], R208 ;  /* 0x000040d001007387 */ /* 0x0009e20000100a00 */
[----:B------:R-:W-:-:S03]  /*15100*/  IMAD.MOV.U32 R22, RZ, RZ, R179 ;  /* 0x000000ffff167224 */ /* 0x000fc600078e00b3 */
[----:B------:R4:W-:Y:S01]  /*15110*/  STL.64 [R1+0x48], R210 ;  /* 0x000048d201007387 */ /* 0x0009e20000100a00 */
[----:B------:R-:W-:-:S03]  /*15120*/  MOV R23, R180 ;  /* 0x000000b400177202 */ /* 0x000fc60000000f00 */
[----:B------:R4:W-:Y:S01]  /*15130*/  STL.64 [R1+0x50], R212 ;  /* 0x000050d401007387 */ /* 0x0009e20000100a00 */
[----:B------:R-:W-:-:S03]  /*15140*/  IMAD.MOV.U32 R232, RZ, RZ, R181 ;  /* 0x000000ffffe87224 */ /* 0x000fc600078e00b5 */
[----:B------:R4:W-:Y:S01]  /*15150*/  STL.64 [R1+0x58], R214 ;  /* 0x000058d601007387 */ /* 0x0009e20000100a00 */
        /* <DEDUP_REMOVED lines=16> */
[----:B-1----:R-:W3:Y:S04]  /*15260*/  LDL.LU R128, [R1+0x240] ;  /* 0x0002400001807983 */ /* 0x002ee80000300800 */
        /* <DEDUP_REMOVED lines=23> */
[----:B--2---:R-:W2:Y:S04]  /*153e0*/  LDL.LU R96, [R1+0x1c0] ;  /* 0x0001c00001607983 */ /* 0x004ea80000300800 */
        /* <DEDUP_REMOVED lines=34> */
[----:B------:R-:W-:Y:S01]  /*15610*/  UMOV UR20, UR56 ;  /* 0x0000003800147c82 */ /* 0x000fe20008000000 */
[----:B------:R-:W-:Y:S01]  /*15620*/  UMOV UR21, UR57 ;  /* 0x0000003900157c82 */ /* 0x000fe20008000000 */
[----:B------:R-:W-:Y:S01]  /*15630*/  UMOV UR16, UR56 ;  /* 0x0000003800107c82 */ /* 0x000fe20008000000 */
[----:B------:R-:W-:Y:S01]  /*15640*/  UMOV UR17, UR57 ;  /* 0x0000003900117c82 */ /* 0x000fe20008000000 */
[----:B----4-:R-:W4:Y:S04]  /*15650*/  LDL.LU R208, [R1+0x3a0] ;  /* 0x0003a00001d07983 */ /* 0x010f280000300800 */
[----:B------:R-:W4:Y:S04]  /*15660*/  LDL.LU R209, [R1+0x3a4] ;  /* 0x0003a40001d17983 */ /* 0x000f280000300800 */
[----:B------:R-:W4:Y:S04]  /*15670*/  LDL.LU R210, [R1+0x3a8] ;  /* 0x0003a80001d27983 */ /* 0x000f280000300800 */
[----:B------:R-:W4:Y:S04]  /*15680*/  LDL.LU R211, [R1+0x3ac] ;  /* 0x0003ac0001d37983 */ /* 0x000f280000300800 */
[----:B------:R-:W4:Y:S04]  /*15690*/  LDL.LU R212, [R1+0x3b0] ;  /* 0x0003b00001d47983 */ /* 0x000f280000300800 */
[----:B------:R-:W4:Y:S04]  /*156a0*/  LDL.LU R213, [R1+0x3b4] ;  /* 0x0003b40001d57983 */ /* 0x000f280000300800 */
[----:B------:R-:W4:Y:S04]  /*156b0*/  LDL.LU R214, [R1+0x3b8] ;  /* 0x0003b80001d67983 */ /* 0x000f280000300800 */
[----:B------:R-:W4:Y:S01]  /*156c0*/  LDL.LU R215, [R1+0x3bc] ;  /* 0x0003bc0001d77983 */ /* 0x000f220000300800 */
[----:B---3--:R-:W-:-:S06]  /*156d0*/  WARPGROUP.ARRIVE ;  /* 0x00000000000079c5 */ /* 0x008fcc0000000000 */
[----:B------:R-:W-:Y:S03]  /*156e0*/  HGMMA.64x16x16.F32.BF16 R80, gdesc[UR24], R80, gsb0 ;  /* 0x00200000185079f0 */ /* 0x000fe60008001850 */
[----:B------:R-:W-:Y:S02]  /*156f0*/  WARPGROUP.DEPBAR.LE gsb0, 0x0 ;  /* 0x00008000000079c5 */ /* 0x000fe40000010000 */
[----:B------:R-:W-:-:S06]  /*15700*/  WARPGROUP.ARRIVE ;  /* 0x00000000000079c5 */ /* 0x000fcc0000000000 */
[----:B------:R-:W-:Y:S03]  /*15710*/  HGMMA.64x16x16.F32.BF16 R112, gdesc[UR20], R112, gsb0 ;  /* 0x00200000147079f0 */ /* 0x000fe60008001870 */
        /* <DEDUP_REMOVED lines=31> */
[----:B------:R-:W-:-:S03]  /*15910*/  UMOV UR7, 0x40000040 ;  /* 0x4000004000077882 */ /* 0x000fc60000000000 */
[----:B------:R-:W-:Y:S02]  /*15920*/  UMOV UR4, UR12 ;  /* 0x0000000c00047c82 */ /* 0x000fe40008000000 */
        /* <DEDUP_REMOVED lines=18> */
[----:B----4-:R-:W-:-:S06]  /*15a50*/  WARPGROUP.ARRIVE ;  /* 0x00000000000079c5 */ /* 0x010fcc0000000000 */
        /* <DEDUP_REMOVED lines=33> */
[----:B------:R4:W-:Y:S04]  /*15c70*/  STL.64 [R1+0x438], R182 ;  /* 0x000438b601007387 */ /* 0x0009e80000100a00 */
[----:B0-----:R-:W2:Y:S04]  /*15c80*/  LDL.LU R160, [R1+0xa0] ;  /* 0x0000a00001a07983 */ /* 0x001ea80000300800 */
[----:B------:R-:W2:Y:S04]  /*15c90*/  LDL.LU R161, [R1+0xa4] ;  /* 0x0000a40001a17983 */ /* 0x000ea80000300800 */
[----:B------:R0:W-:Y:S04]  /*15ca0*/  STL.64 [R1+0x3a0], R208 ;  /* 0x0003a0d001007387 */ /* 0x0001e80000100a00 */
[----:B------:R0:W-:Y:S04]  /*15cb0*/  STL.64 [R1+0x3a8], R210 ;  /* 0x0003a8d201007387 */ /* 0x0001e80000100a00 */
[----:B------:R0:W-:Y:S04]  /*15cc0*/  STL.64 [R1+0x3b0], R212 ;  /* 0x0003b0d401007387 */ /* 0x0001e80000100a00 */
[----:B------:R0:W-:Y:S04]  /*15cd0*/  STL.64 [R1+0x3b8], R214 ;  /* 0x0003b8d601007387 */ /* 0x0001e80000100a00 */
[----:B-1----:R-:W2:Y:S04]  /*15ce0*/  LDL.LU R162, [R1+0xa8] ;  /* 0x0000a80001a27983 */ /* 0x002ea80000300800 */
[----:B------:R-:W2:Y:S04]  /*15cf0*/  LDL.LU R163, [R1+0xac] ;  /* 0x0000ac0001a37983 */ /* 0x000ea80000300800 */
[----:B----4-:R-:W2:Y:S04]  /*15d00*/  LDL.LU R164, [R1+0xb0] ;  /* 0x0000b00001a47983 */ /* 0x010ea80000300800 */
[----:B------:R-:W2:Y:S04]  /*15d10*/  LDL.LU R165, [R1+0xb4] ;  /* 0x0000b40001a57983 */ /* 0x000ea80000300800 */
[----:B------:R-:W2:Y:S04]  /*15d20*/  LDL.LU R166, [R1+0xb8] ;  /* 0x0000b80001a67983 */ /* 0x000ea80000300800 */
[----:B------:R-:W2:Y:S04]  /*15d30*/  LDL.LU R167, [R1+0xbc] ;  /* 0x0000bc0001a77983 */ /* 0x000ea80000300800 */
        /* <DEDUP_REMOVED lines=32> */
[----:B------:R-:W-:-:S03]  /*15f40*/  UIADD3 UR10, UR60, 0x104, URZ ;  /* 0x000001043c0a7890 */ /* 0x000fc6000fffe03f */
[----:B------:R-:W4:Y:S04]  /*15f50*/  LDL.LU R128, [R1+0x120] ;  /* 0x0001200001807983 */ /* 0x000f280000300800 */
[----:B------:R-:W4:Y:S01]  /*15f60*/  LDL.LU R129, [R1+0x124] ;  /* 0x0001240001817983 */ /* 0x000f220000300800 */
[----:B------:R-:W-:-:S03]  /*15f70*/  UMOV UR8, UR4 ;  /* 0x0000000400087c82 */ /* 0x000fc60008000000 */
[----:B------:R-:W4:Y:S01]  /*15f80*/  LDL.LU R130, [R1+0x128] ;  /* 0x0001280001827983 */ /* 0x000f220000300800 */
[----:B------:R-:W-:Y:S01]  /*15f90*/  UMOV UR9, UR5 ;  /* 0x0000000500097c82 */ /* 0x000fe20008000000 */
[----:B------:R-:W-:Y:S02]  /*15fa0*/  UMOV UR11, 0x40000040 ;  /* 0x40000040000b7882 */ /* 0x000fe40000000000 */
        /* <DEDUP_REMOVED lines=10> */
[----:B------:R-:W-:Y:S01]  /*16050*/  UIADD3 UR18, UR60, 0x204, URZ ;  /* 0x000002043c127890 */ /* 0x000fe2000fffe03f */
[----:B------:R-:W4:Y:S01]  /*16060*/  LDL.LU R192, [R1+0x20] ;  /* 0x0000200001c07983 */ /* 0x000f220000300800 */
[----:B------:R-:W-:-:S03]  /*16070*/  UMOV UR17, UR19 ;  /* 0x0000001300117c82 */ /* 0x000fc60008000000 */
[----:B------:R-:W4:Y:S01]  /*16080*/  LDL.LU R193, [R1+0x24] ;  /* 0x0000240001c17983 */ /* 0x000f220000300800 */
[----:B------:R-:W-:-:S03]  /*16090*/  UMOV UR19, 0x40000040 ;  /* 0x4000004000137882 */ /* 0x000fc60000000000 */
        /* <DEDUP_REMOVED lines=15> */
[----:B------:R-:W-:Y:S01]  /*16190*/  STL.64 [R1+0x320], R144 ;  /* 0x0003209001007387 */ /* 0x000fe20000100a00 */
[----:B------:R-:W-:Y:S02]  /*161a0*/  WARPGROUP.DEPBAR.LE gsb0, 0x0 ;  /* 0x00008000000079c5 */ /* 0x000fe40000010000 */
[----:B----4-:R-:W-:-:S06]  /*161b0*/  WARPGROUP.ARRIVE ;  /* 0x00000000000079c5 */ /* 0x010fcc0000000000 */
[----:B------:R-:W-:Y:S01]  /*161c0*/  HGMMA.64x16x16.F32.BF16 R208, gdesc[UR16], R208, gsb0 ;  /* 0x0020000010d079f0 */ /* 0x000fe200080018d0 */
        /* <DEDUP_REMOVED lines=116> */
[----:B0-----:R-:W4:Y:S04]  /*16910*/  LDL.LU R192, [R1] ;  /* 0x0000000001c07983 */ /* 0x001f280000300800 */
[----:B------:R-:W4:Y:S04]  /*16920*/  LDL.LU R193, [R1+0x4] ;  /* 0x0000040001c17983 */ /* 0x000f280000300800 */
[----:B-1----:R-:W4:Y:S04]  /*16930*/  LDL.LU R194, [R1+0x8] ;  /* 0x0000080001c27983 */ /* 0x002f280000300800 */
[----:B------:R-:W4:Y:S04]  /*16940*/  LDL.LU R195, [R1+0xc] ;  /* 0x00000c0001c37983 */ /* 0x000f280000300800 */
[----:B--2---:R-:W4:Y:S04]  /*16950*/  LDL.LU R196, [R1+0x10] ;  /* 0x0000100001c47983 */ /* 0x004f280000300800 */
[----:B------:R-:W4:Y:S04]  /*16960*/  LDL.LU R197, [R1+0x14] ;  /* 0x0000140001c57983 */ /* 0x000f280000300800 */
[----:B---3--:R-:W4:Y:S04]  /*16970*/  LDL.LU R198, [R1+0x18] ;  /* 0x0000180001c67983 */ /* 0x008f280000300800 */
[----:B------:R-:W4:Y:S01]  /*16980*/  LDL.LU R199, [R1+0x1c] ;  /* 0x00001c0001c77983 */ /* 0x000f220000300800 */
        /* <DEDUP_REMOVED lines=11> */
[----:B------:R-:W2:Y:S01]  /*16a40*/  LDL.LU.64 R128, [R1+0x80] ;  /* 0x0000800001807983 */ /* 0x000ea20000300a00 */
[----:B------:R-:W-:Y:S01]  /*16a50*/  UMOV UR36, UR56 ;  /* 0x0000003800247c82 */ /* 0x000fe20008000000 */
[----:B------:R-:W-:-:S02]  /*16a60*/  UMOV UR37, UR57 ;  /* 0x0000003900257c82 */ /* 0x000fc40008000000 */
[----:B------:R-:W2:Y:S04]  /*16a70*/  LDL.LU.64 R130, [R1+0x88] ;  /* 0x0000880001827983 */ /* 0x000ea80000300a00 */
[----:B------:R-:W2:Y:S04]  /*16a80*/  LDL.LU.64 R132, [R1+0x90] ;  /* 0x0000900001847983 */ /* 0x000ea80000300a00 */
[----:B------:R-:W2:Y:S04]  /*16a90*/  LDL.LU.64 R134, [R1+0x98] ;  /* 0x0000980001867983 */ /* 0x000ea80000300a00 */
[----:B------:R-:W3:Y:S04]  /*16aa0*/  LDL.LU.64 R160, [R1+0x100] ;  /* 0x0001000001a07983 */ /* 0x000ee80000300a00 */
[----:B------:R-:W3:Y:S04]  /*16ab0*/  LDL.LU.64 R162, [R1+0x108] ;  /* 0x0001080001a27983 */ /* 0x000ee80000300a00 */
[----:B------:R-:W3:Y:S04]  /*16ac0*/  LDL.LU.64 R164, [R1+0x110] ;  /* 0x0001100001a47983 */ /* 0x000ee80000300a00 */
[----:B------:R-:W3:Y:S01]  /*16ad0*/  LDL.LU.64 R166, [R1+0x118] ;  /* 0x0001180001a67983 */ /* 0x000ee20000300a00 */
[----:B------:R-:W-:-:S02]  /*16ae0*/  WARPGROUP.DEPBAR.LE gsb0, 0x0 ;  /* 0x00008000000079c5 */ /* 0x000fc40000010000 */
        /* <DEDUP_REMOVED lines=14> */
[----:B------:R-:W-:Y:S04]  /*16bd0*/  STL.64 [R1+0x720], R208 ;  /* 0x000720d001007387 */ /* 0x000fe80000100a00 */
[----:B------:R-:W-:Y:S04]  /*16be0*/  STL [R1+0x7ac], R176 ;  /* 0x0007acb001007387 */ /* 0x000fe80000100800 */
[----:B------:R-:W-:Y:S04]  /*16bf0*/  STL [R1+0x7a8], R177 ;  /* 0x0007a8b101007387 */ /* 0x000fe80000100800 */
[----:B------:R-:W-:Y:S01]  /*16c00*/  STL [R1+0x7a4], R178 ;  /* 0x0007a4b201007387 */ /* 0x000fe20000100800 */
[----:B------:R-:W-:-:S03]  /*16c10*/  UMOV UR32, UR56 ;  /* 0x0000003800207c82 */ /* 0x000fc60008000000 */
[----:B------:R-:W-:Y:S01]  /*16c20*/  STL [R1+0x7a0], R179 ;  /* 0x0007a0b301007387 */ /* 0x000fe20000100800 */
[----:B------:R-:W-:-:S03]  /*16c30*/  UMOV UR33, UR57 ;  /* 0x0000003900217c82 */ /* 0x000fc60008000000 */
[----:B------:R-:W-:Y:S04]  /*16c40*/  STL [R1+0x71c], R180 ;  /* 0x00071cb401007387 */ /* 0x000fe80000100800 */
[----:B------:R-:W-:Y:S04]  /*16c50*/  STL [R1+0x718], R181 ;  /* 0x000718b501007387 */ /* 0x000fe80000100800 */
[----:B------:R-:W-:Y:S04]  /*16c60*/  STL [R1+0x714], R182 ;  /* 0x000714b601007387 */ /* 0x000fe80000100800 */
[----:B------:R-:W-:Y:S01]  /*16c70*/  STL [R1+0x710], R183 ;  /* 0x000710b701007387 */ /* 0x000fe20000100800 */
[----:B------:R-:W-:-:S02]  /*16c80*/  WARPGROUP.DEPBAR.LE gsb0, 0x0 ;  /* 0x00008000000079c5 */ /* 0x000fc40000010000 */
[----:B----4-:R-:W-:Y:S01]  /*16c90*/  WARPGROUP.ARRIVE ;  /* 0x00000000000079c5 */ /* 0x010fe20000000000 */
[----:B------:R-:W-:Y:S04]  /*16ca0*/  STL [R1+0x70c], R144 ;  /* 0x00070c9001007387 */ /* 0x000fe80000100800 */
        /* <DEDUP_REMOVED lines=48> */
[----:B------:R-:W-:Y:S01]  /*16fb0*/  STL [R1+0x7cc], R140 ;  /* 0x0007cc8c01007387 */ /* 0x000fe20000100800 */
[----:B------:R-:W-:-:S03]  /*16fc0*/  WARPGROUP.DEPBAR.LE gsb0, 0x0 ;  /* 0x00008000000079c5 */ /* 0x000fc60000010000 */
[----:B------:R-:W-:Y:S04]  /*16fd0*/  STL [R1+0x7c8], R141 ;  /* 0x0007c88d01007387 */ /* 0x000fe80000100800 */
[----:B------:R-:W-:Y:S04]  /*16fe0*/  STL [R1+0x7c4], R142 ;  /* 0x0007c48e01007387 */ /* 0x000fe80000100800 */
[----:B------:R-:W-:Y:S04]  /*16ff0*/  STL [R1+0x7c0], R143 ;  /* 0x0007c08f01007387 */ /* 0x000fe80000100800 */
[----:B------:R0:W-:Y:S04]  /*17000*/  STL.64 [R1], R192 ;  /* 0x000000c001007387 */ /* 0x0001e80000100a00 */
[----:B------:R1:W-:Y:S04]  /*17010*/  STL.64 [R1+0x8], R194 ;  /* 0x000008c201007387 */ /* 0x0003e80000100a00 */
[----:B------:R4:W-:Y:S04]  /*17020*/  STL.64 [R1+0x10], R196 ;  /* 0x000010c401007387 */ /* 0x0009e80000100a00 */
[----:B------:R2:W-:Y:S04]  /*17030*/  STL.64 [R1+0x18], R198 ;  /* 0x000018c601007387 */ /* 0x0005e80000100a00 */
[----:B0-----:R-:W3:Y:S04]  /*17040*/  LDL.LU.64 R192, [R1+0x180] ;  /* 0x0001800001c07983 */ /* 0x001ee80000300a00 */
[----:B-1----:R-:W3:Y:S04]  /*17050*/  LDL.LU.64 R194, [R1+0x188] ;  /* 0x0001880001c27983 */ /* 0x002ee80000300a00 */
[----:B----4-:R-:W4:Y:S04]  /*17060*/  LDL.LU.64 R196, [R1+0x190] ;  /* 0x0001900001c47983 */ /* 0x010f280000300a00 */
[----:B--2---:R-:W4:Y:S01]  /*17070*/  LDL.LU.64 R198, [R1+0x198] ;  /* 0x0001980001c67983 */ /* 0x004f220000300a00 */
[----:B------:R-:W-:Y:S01]  /*17080*/  WARPGROUP.ARRIVE ;  /* 0x00000000000079c5 */ /* 0x000fe20000000000 */
[----:B------:R-:W-:Y:S01]  /*17090*/  UMOV UR28, UR56 ;  /* 0x00000038001c7c82 */ /* 0x000fe20008000000 */
[----:B------:R-:W-:Y:S01]  /*170a0*/  UMOV UR29, UR57 ;  /* 0x00000039001d7c82 */ /* 0x000fe20008000000 */
[----:B------:R-:W2:Y:S03]  /*170b0*/  LDL.LU.64 R96, [R1+0x200] ;  /* 0x0002000001607983 */ /* 0x000ea60000300a00 */
[----:B------:R-:W-:Y:S01]  /*170c0*/  HGMMA.64x16x16.F32.BF16 R128, gdesc[UR28], R128, gsb0 ;  /* 0x002000001c8079f0 */ /* 0x000fe20008001880 */
[----:B------:R-:W2:Y:S04]  /*170d0*/  LDL.LU.64 R98, [R1+0x208] ;  /* 0x0002080001627983 */ /* 0x000ea80000300a00 */
[----:B------:R-:W2:Y:S04]  /*170e0*/  LDL.LU.64 R100, [R1+0x210] ;  /* 0x0002100001647983 */ /* 0x000ea80000300a00 */
[----:B------:R-:W2:Y:S01]  /*170f0*/  LDL.LU.64 R102, [R1+0x218] ;  /* 0x0002180001667983 */ /* 0x000ea20000300a00 */
[----:B------:R-:W-:Y:S01]  /*17100*/  UMOV UR24, UR56 ;  /* 0x0000003800187c82 */ /* 0x000fe20008000000 */
[----:B------:R-:W-:Y:S01]  /*17110*/  UMOV UR25, UR57 ;  /* 0x0000003900197c82 */ /* 0x000fe20008000000 */
[----:B------:R-:W-:-:S02]  /*17120*/  WARPGROUP.DEPBAR.LE gsb0, 0x0 ;  /* 0x00008000000079c5 */ /* 0x000fc40000010000 */
[----:B---3--:R-:W-:Y:S01]  /*17130*/  WARPGROUP.ARRIVE ;  /* 0x00000000000079c5 */ /* 0x008fe20000000000 */
[----:B------:R-:W-:Y:S01]  /*17140*/  MOV R84, R128 ;  /* 0x0000008000547202 */ /* 0x000fe20000000f00 */
[----:B------:R-:W-:Y:S02]  /*17150*/  IMAD.MOV.U32 R85, RZ, RZ, R129 ;  /* 0x000000ffff557224 */ /* 0x000fe400078e0081 */
[----:B------:R-:W-:Y:S01]  /*17160*/  IMAD.MOV.U32 R86, RZ, RZ, R130 ;  /* 0x000000ffff567224 */ /* 0x000fe200078e0082 */
[----:B------:R-:W3:Y:S01]  /*17170*/  LDL.LU.64 R128, [R1+0x280] ;  /* 0x0002800001807983 */ /* 0x000ee20000300a00 */
[----:B------:R-:W-:Y:S01]  /*17180*/  IMAD.MOV.U32 R87, RZ, RZ, R131 ;  /* 0x000000ffff577224 */ /* 0x000fe200078e0083 */
[----:B------:R-:W-:Y:S01]  /*17190*/  HGMMA.64x16x16.F32.BF16 R160, gdesc[UR24], R160, gsb0 ;  /* 0x0020000018a079f0 */ /* 0x000fe200080018a0 */
[----:B------:R-:W-:Y:S01]  /*171a0*/  IMAD.MOV.U32 R52, RZ, RZ, R132 ;  /* 0x000000ffff347224 */ /* 0x000fe200078e0084 */
[----:B------:R-:W3:Y:S01]  /*171b0*/  LDL.LU.64 R130, [R1+0x288] ;  /* 0x0002880001827983 */ /* 0x000ee20000300a00 */
[----:B------:R-:W-:-:S02]  /*171c0*/  IMAD.MOV.U32 R53, RZ, RZ, R133 ;  /* 0x000000ffff357224 */ /* 0x000fc400078e0085 */
[----:B------:R-:W-:Y:S01]  /*171d0*/  IMAD.MOV.U32 R54, RZ, RZ, R134 ;  /* 0x000000ffff367224 */ /* 0x000fe200078e0086 */
[----:B------:R-:W3:Y:S01]  /*171e0*/  LDL.LU.64 R132, [R1+0x290] ;  /* 0x0002900001847983 */ /* 0x000ee20000300a00 */
[----:B------:R-:W-:-:S03]  /*171f0*/  IMAD.MOV.U32 R55, RZ, RZ, R135 ;  /* 0x000000ffff377224 */ /* 0x000fc600078e0087 */
[----:B------:R-:W3:Y:S01]  /*17200*/  LDL.LU.64 R134, [R1+0x298] ;  /* 0x0002980001867983 */ /* 0x000ee20000300a00 */
[----:B------:R-:W-:Y:S01]  /*17210*/  UMOV UR20, UR56 ;  /* 0x0000003800147c82 */ /* 0x000fe20008000000 */
[----:B------:R-:W-:Y:S01]  /*17220*/  UMOV UR21, UR57 ;  /* 0x0000003900157c82 */ /* 0x000fe20008000000 */
[----:B------:R-:W-:Y:S02]  /*17230*/  WARPGROUP.DEPBAR.LE gsb0, 0x0 ;  /* 0x00008000000079c5 */ /* 0x000fe40000010000 */
[----:B------:R-:W-:Y:S02]  /*17240*/  IMAD.MOV.U32 R115, RZ, RZ, R160 ;  /* 0x000000ffff737224 */ /* 0x000fe400078e00a0 */
[----:B------:R-:W-:Y:S01]  /*17250*/  IMAD.MOV.U32 R116, RZ, RZ, R161 ;  /* 0x000000ffff747224 */ /* 0x000fe200078e00a1 */
[----:B------:R-:W-:Y:S01]  /*17260*/  MOV R119, R164 ;  /* 0x000000a400777202 */ /* 0x000fe20000000f00 */
[----:B------:R-:W-:Y:S01]  /*17270*/  IMAD.MOV.U32 R117, RZ, RZ, R162 ;  /* 0x000000ffff757224 */ /* 0x000fe200078e00a2 */
[----:B------:R-:W3:Y:S01]  /*17280*/  LDL.LU.64 R160, [R1+0x300] ;  /* 0x0003000001a07983 */ /* 0x000ee20000300a00 */
[----:B------:R-:W-:-:S02]  /*17290*/  IMAD.MOV.U32 R118, RZ, RZ, R163 ;  /* 0x000000ffff767224 */ /* 0x000fc400078e00a3 */
[----:B------:R-:W-:Y:S01]  /*172a0*/  IMAD.MOV.U32 R81, RZ, RZ, R165 ;  /* 0x000000ffff517224 */ /* 0x000fe200078e00a5 */
[----:B------:R-:W3:Y:S01]  /*172b0*/  LDL.LU.64 R162, [R1+0x308] ;  /* 0x0003080001a27983 */ /* 0x000ee20000300a00 */
[----:B------:R-:W-:Y:S02]  /*172c0*/  IMAD.MOV.U32 R82, RZ, RZ, R166 ;  /* 0x000000ffff527224 */ /* 0x000fe400078e00a6 */
[----:B------:R-:W-:Y:S01]  /*172d0*/  IMAD.MOV.U32 R83, RZ, RZ, R167 ;  /* 0x000000ffff537224 */ /* 0x000fe200078e00a7 */
[----:B------:R-:W3:Y:S04]  /*172e0*/  LDL.LU.64 R164, [R1+0x310] ;  /* 0x0003100001a47983 */ /* 0x000ee80000300a00 */
[----:B------:R-:W3:Y:S01]  /*172f0*/  LDL.LU.64 R166, [R1+0x318] ;  /* 0x0003180001a67983 */ /* 0x000ee20000300a00 */
[----:B----4-:R-:W-:-:S06]  /*17300*/  WARPGROUP.ARRIVE ;  /* 0x00000000000079c5 */ /* 0x010fcc0000000000 */
[----:B------:R-:W-:Y:S03]  /*17310*/  HGMMA.64x16x16.F32.BF16 R192, gdesc[UR20], R192, gsb0 ;  /* 0x0020000014c079f0 */ /* 0x000fe600080018c0 */
[----:B------:R-:W-:Y:S02]  /*17320*/  WARPGROUP.DEPBAR.LE gsb0, 0x0 ;  /* 0x00008000000079c5 */ /* 0x000fe40000010000 */
[----:B------:R-:W-:Y:S02]  /*17330*/  IMAD.MOV.U32 R148, RZ, RZ, R192 ;  /* 0x000000ffff947224 */ /* 0x000fe400078e00c0 */
[----:B------:R-:W-:Y:S01]  /*17340*/  IMAD.MOV.U32 R149, RZ, RZ, R193 ;  /* 0x000000ffff957224 */ /* 0x000fe200078e00c1 */
        /* <DEDUP_REMOVED lines=14> */
[----:B--2---:R-:W-:Y:S01]  /*17430*/  WARPGROUP.ARRIVE ;  /* 0x00000000000079c5 */ /* 0x004fe20000000000 */
[----:B------:R-:W-:Y:S01]  /*17440*/  UMOV UR16, UR56 ;  /* 0x0000003800107c82 */ /* 0x000fe20008000000 */
[----:B------:R-:W-:-:S04]  /*17450*/  UMOV UR17, UR57 ;  /* 0x0000003900117c82 */ /* 0x000fc80008000000 */
        /* <DEDUP_REMOVED lines=10> */
[----:B------:R-:W-:Y:S01]  /*17500*/  UMOV UR9, UR57 ;  /* 0x0000003900097c82 */ /* 0x000fe20008000000 */
[----:B------:R-:W-:Y:S02]  /*17510*/  WARPGROUP.DEPBAR.LE gsb0, 0x0 ;  /* 0x00008000000079c5 */ /* 0x000fe40000010000 */
[----:B------:R-:W-:-:S06]  /*17520*/  WARPGROUP.ARRIVE ;  /* 0x00000000000079c5 */ /* 0x000fcc0000000000 */
[----:B------:R-:W-:Y:S01]  /*17530*/  HGMMA.64x16x16.F32.BF16 R160, gdesc[UR8], R160, gsb0 ;  /* 0x0020000008a079f0 */ /* 0x000fe200080018a0 */
[----:B------:R-:W-:Y:S01]  /*17540*/  MOV R6, UR47 ;  /* 0x0000002f00067c02 */ /* 0x000fe20008000f00 */
[----:B------:R-:W-:Y:S01]  /*17550*/  UMOV UR44, UR56 ;  /* 0x00000038002c7c82 */ /* 0x000fe20008000000 */
[----:B------:R-:W-:Y:S01]  /*17560*/  MOV R4, UR46 ;  /* 0x0000002e00047c02 */ /* 0x000fe20008000f00 */
[----:B------:R-:W-:Y:S01]  /*17570*/  UMOV UR45, UR57 ;  /* 0x00000039002d7c82 */ /* 0x000fe20008000000 */
[----:B------:R-:W-:Y:S01]  /*17580*/  UMOV UR46, UR52 ;  /* 0x00000034002e7c82 */ /* 0x000fe20008000000 */
[----:B------:R-:W-:Y:S01]  /*17590*/  UMOV UR47, UR53 ;  /* 0x00000035002f7c82 */ /* 0x000fe20008000000 */
[----:B------:R-:W-:Y:S02]  /*175a0*/  WARPGROUP.DEPBAR.LE gsb0, 0x0 ;  /* 0x00008000000079c5 */ /* 0x000fe40000010000 */
[----:B------:R-:W-:Y:S02]  /*175b0*/  MOV R44, R19 ;  /* 0x00000013002c7202 */ /* 0x000fe40000000f00 */
[----:B------:R-:W2:Y:S01]  /*175c0*/  LDL.LU R19, [R1+0x890] ;  /* 0x0008900001137983 */ /* 0x000ea20000300800 */
        /* <DEDUP_REMOVED lines=14> */
[----:B------:R-:W-:Y:S01]  /*176b0*/  IMAD.MOV.U32 R178, RZ, RZ, R134 ;  /* 0x000000ffffb27224 */ /* 0x000fe200078e0086 */
[----:B----4-:R-:W-:-:S06]  /*176c0*/  WARPGROUP.ARRIVE ;  /* 0x00000000000079c5 */ /* 0x010fcc0000000000 */
[----:B------:R-:W-:Y:S01]  /*176d0*/  HGMMA.64x16x16.F32.BF16 R192, gdesc[UR44], R192, gsb0 ;  /* 0x002000002cc079f0 */ /* 0x000fe200080018c0 */
[----:B------:R-:W-:Y:S01]  /*176e0*/  IMAD.MOV.U32 R179, RZ, RZ, R135 ;  /* 0x000000ffffb37224 */ /* 0x000fe200078e0087 */
[----:B------:R-:W-:Y:S01]  /*176f0*/  MOV R180, R96 ;  /* 0x0000006000b47202 */ /* 0x000fe20000000f00 */
[----:B------:R-:W-:Y:S02]  /*17700*/  IMAD.MOV.U32 R181, RZ, RZ, R97 ;  /* 0x000000ffffb57224 */ /* 0x000fe400078e0061 */
[----:B------:R-:W-:Y:S02]  /*17710*/  IMAD.MOV.U32 R182, RZ, RZ, R98 ;  /* 0x000000ffffb67224 */ /* 0x000fe400078e0062 */
[----:B------:R-:W-:Y:S02]  /*17720*/  IMAD.MOV.U32 R183, RZ, RZ, R99 ;  /* 0x000000ffffb77224 */ /* 0x000fe400078e0063 */
[----:B------:R-:W-:Y:S02]  /*17730*/  IMAD.MOV.U32 R144, RZ, RZ, R100 ;  /* 0x000000ffff907224 */ /* 0x000fe400078e0064 */
[----:B------:R-:W-:Y:S01]  /*17740*/  IMAD.MOV.U32 R145, RZ, RZ, R101 ;  /* 0x000000ffff917224 */ /* 0x000fe200078e0065 */
[----:B------:R-:W-:-:S02]  /*17750*/  WARPGROUP.DEPBAR.LE gsb0, 0x0 ;  /* 0x00008000000079c5 */ /* 0x000fc40000010000 */
        /* <DEDUP_REMOVED lines=21> */
[----:B-1----:R-:W2:Y:S04]  /*178b0*/  LDL.LU R194, [R1+0x2e8] ;  /* 0x0002e80001c27983 */ /* 0x002ea80000300800 */
[----:B------:R-:W2:Y:S04]  /*178c0*/  LDL.LU R195, [R1+0x2ec] ;  /* 0x0002ec0001c37983 */ /* 0x000ea80000300800 */
[----:B---3--:R-:W3:Y:S04]  /*178d0*/  LDL.LU R196, [R1+0x2f0] ;  /* 0x0002f00001c47983 */ /* 0x008ee80000300800 */
[----:B------:R-:W3:Y:S04]  /*178e0*/  LDL.LU R197, [R1+0x2f4] ;  /* 0x0002f40001c57983 */ /* 0x000ee80000300800 */
[----:B----4-:R-:W3:Y:S04]  /*178f0*/  LDL.LU R198, [R1+0x2f8] ;  /* 0x0002f80001c67983 */ /* 0x010ee80000300800 */
        /* <DEDUP_REMOVED lines=32> */
[----:B------:R-:W3:Y:S01]  /*17b00*/  LDL.LU R166, [R1+0x378] ;  /* 0x0003780001a67983 */ /* 0x000ee20000300800 */
[----:B------:R-:W-:Y:S01]  /*17b10*/  UMOV UR4, UR56 ;  /* 0x0000003800047c82 */ /* 0x000fe20008000000 */
[----:B------:R-:W-:Y:S01]  /*17b20*/  UMOV UR5, UR57 ;  /* 0x0000003900057c82 */ /* 0x000fe20008000000 */
[----:B------:R-:W-:Y:S01]  /*17b30*/  UIADD3 UR8, UR49, 0x804, URZ ;  /* 0x0000080431087890 */ /* 0x000fe2000fffe03f */
[----:B------:R-:W-:Y:S01]  /*17b40*/  IMAD.MOV.U32 R143, RZ, RZ, R167 ;  /* 0x000000ffff8f7224 */ /* 0x000fe200078e00a7 */
[----:B------:R-:W-:Y:S01]  /*17b50*/  UMOV UR46, UR52 ;  /* 0x00000034002e7c82 */ /* 0x000fe20008000000 */
[----:B------:R-:W-:Y:S01]  /*17b60*/  UMOV UR47, UR53 ;  /* 0x00000035002f7c82 */ /* 0x000fe20008000000 */
[----:B--2---:R-:W-:-:S06]  /*17b70*/  WARPGROUP.ARRIVE ;  /* 0x00000000000079c5 */ /* 0x004fcc0000000000 */
[----:B------:R-:W-:Y:S01]  /*17b80*/  HGMMA.64x16x16.F32.BF16 R96, gdesc[UR4], R96, gsb0 ;  /* 0x00200000046079f0 */ /* 0x000fe20008001860 */
[----:B------:R-:W-:Y:S01]  /*17b90*/  UMOV UR4, UR8 ;  /* 0x0000000800047c82 */ /* 0x000fe20008000000 */
[----:B------:R-:W-:Y:S01]  /*17ba0*/  UMOV UR5, 0x40000040 ;  /* 0x4000004000057882 */ /* 0x000fe20000000000 */
[----:B------:R-:W-:Y:S02]  /*17bb0*/  WARPGROUP.DEPBAR.LE gsb0, 0x0 ;  /* 0x00008000000079c5 */ /* 0x000fe40000010000 */
[----:B----4-:R-:W-:-:S06]  /*17bc0*/  WARPGROUP.ARRIVE ;  /* 0x00000000000079c5 */ /* 0x010fcc0000000000 */
[----:B------:R-:W-:Y:S01]  /*17bd0*/  HGMMA.64x16x16.F32.BF16 R128, gdesc[UR4], R128, gsb0 ;  /* 0x00200000048079f0 */ /* 0x000fe20008001880 */
[----:B------:R-:W-:Y:S01]  /*17be0*/  IMAD.MOV.U32 R167, RZ, RZ, R235 ;  /* 0x000000ffffa77224 */ /* 0x000fe200078e00eb */
[----:B------:R-:W-:Y:S01]  /*17bf0*/  UMOV UR44, UR4 ;  /* 0x00000004002c7c82 */ /* 0x000fe20008000000 */
[----:B------:R-:W-:Y:S01]  /*17c00*/  UMOV UR45, UR5 ;  /* 0x00000005002d7c82 */ /* 0x000fe20008000000 */
[----:B------:R-:W-:-:S03]  /*17c10*/  WARPGROUP.DEPBAR.LE gsb0, 0x0 ;  /* 0x00008000000079c5 */ /* 0x000fc60000010000 */
[----:B---3--:R-:W-:-:S06]  /*17c20*/  WARPGROUP.ARRIVE ;  /* 0x00000000000079c5 */ /* 0x008fcc0000000000 */
        /* <DEDUP_REMOVED lines=16> */
[----:B------:R-:W-:Y:S04]  /*17d30*/  STL.64 [R1+0x400], R96 ;  /* 0x0004006001007387 */ /* 0x000fe80000100a00 */
[----:B------:R-:W-:Y:S01]  /*17d40*/  STL.64 [R1+0x408], R98 ;  /* 0x0004086201007387 */ /* 0x000fe20000100a00 */
[----:B------:R-:W-:Y:S02]  /*17d50*/  WARPGROUP.DEPBAR.LE gsb0, 0x0 ;  /* 0x00008000000079c5 */ /* 0x000fe40000010000 */
[----:B------:R-:W-:-:S06]  /*17d60*/  WARPGROUP.ARRIVE ;  /* 0x00000000000079c5 */ /* 0x000fcc0000000000 */
[----:B------:R-:W-:Y:S01]  /*17d70*/  HGMMA.64x16x16.F32.BF16 R228, gdesc[UR12], R228, gsb0 ;  /* 0x002000000ce479f0 */ /* 0x000fe200080018e4 */
        /* <DEDUP_REMOVED lines=39> */
[----:B------:R-:W-:-:S04]  /*17ff0*/  UMOV UR17, UR5 ;  /* 0x0000000500117c82 */ /* 0x000fc80008000000 */
        /* <DEDUP_REMOVED lines=95> */
[----:B0-----:R-:W4:Y:S04]  /*185f0*/  LDL.LU.64 R72, [R1+0x40] ;  /* 0x0000400001487983 */ /* 0x001f280000300a00 */
[----:B-1----:R-:W4:Y:S04]  /*18600*/  LDL.LU.64 R74, [R1+0x48] ;  /* 0x00004800014a7983 */ /* 0x002f280000300a00 */
[----:B--2---:R-:W2:Y:S04]  /*18610*/  LDL.LU.64 R76, [R1+0x50] ;  /* 0x00005000014c7983 */ /* 0x004ea80000300a00 */
[----:B------:R0:W-:Y:S04]  /*18620*/  STL.64 [R1+0x60], R208 ;  /* 0x000060d001007387 */ /* 0x0001e80000100a00 */
[----:B------:R1:W-:Y:S04]  /*18630*/  STL.64 [R1+0x68], R210 ;  /* 0x000068d201007387 */ /* 0x0003e80000100a00 */
[----:B------:R1:W-:Y:S04]  /*18640*/  STL.64 [R1+0x70], R212 ;  /* 0x000070d401007387 */ /* 0x0003e80000100a00 */
[----:B------:R1:W-:Y:S04]  /*18650*/  STL.64 [R1+0x78], R214 ;  /* 0x000078d601007387 */ /* 0x0003e80000100a00 */
[----:B---3--:R-:W2:Y:S01]  /*18660*/  LDL.LU.64 R78, [R1+0x58] ;  /* 0x00005800014e7983 */ /* 0x008ea20000300a00 */
[----:B------:R-:W-:-:S02]  /*18670*/  WARPGROUP.DEPBAR.LE gsb0, 0x0 ;  /* 0x00008000000079c5 */ /* 0x000fc40000010000 */
[----:B------:R-:W-:Y:S01]  /*18680*/  WARPGROUP.ARRIVE ;  /* 0x00000000000079c5 */ /* 0x000fe20000000000 */
[----:B------:R-:W-:Y:S01]  /*18690*/  UMOV UR48, UR56 ;  /* 0x0000003800307c82 */ /* 0x000fe20008000000 */
[----:B------:R-:W-:Y:S01]  /*186a0*/  UMOV UR49, UR57 ;  /* 0x0000003900317c82 */ /* 0x000fe20008000000 */
[----:B----4-:R-:W3:Y:S03]  /*186b0*/  LDL.LU.64 R44, [R1+0xc0] ;  /* 0x0000c000012c7983 */ /* 0x010ee60000300a00 */
[----:B------:R-:W-:Y:S01]  /*186c0*/  HGMMA.64x16x16.F32.BF16 R88, gdesc[UR48], R88, gsb0 ;  /* 0x00200000305879f0 */ /* 0x000fe20008001858 */
        /* <DEDUP_REMOVED lines=9> */
[----:B0-----:R-:W4:Y:S01]  /*18760*/  LDL.LU.64 R208, [R1+0x140] ;  /* 0x0001400001d07983 */ /* 0x001f220000300a00 */
[----:B------:R-:W-:-:S03]  /*18770*/  UMOV UR32, UR56 ;  /* 0x0000003800207c82 */ /* 0x000fc60008000000 */
[----:B-1----:R-:W4:Y:S01]  /*18780*/  LDL.LU.64 R210, [R1+0x148] ;  /* 0x0001480001d27983 */ /* 0x002f220000300a00 */
[----:B------:R-:W-:-:S03]  /*18790*/  UMOV UR33, UR57 ;  /* 0x0000003900217c82 */ /* 0x000fc60008000000 */
[----:B------:R-:W4:Y:S04]  /*187a0*/  LDL.LU.64 R212, [R1+0x150] ;  /* 0x0001500001d47983 */ /* 0x000f280000300a00 */
[----:B------:R-:W4:Y:S01]  /*187b0*/  LDL.LU.64 R214, [R1+0x158] ;  /* 0x0001580001d67983 */ /* 0x000f220000300a00 */
        /* <DEDUP_REMOVED lines=32> */
[----:B------:R1:W-:Y:S04]  /*189c0*/  STL [R1+0x610], R164 ;  /* 0x000610a401007387 */ /* 0x0003e80000100800 */
[----:B------:R1:W-:Y:S04]  /*189d0*/  STL [R1+0x60c], R165 ;  /* 0x00060ca501007387 */ /* 0x0003e80000100800 */
[----:B------:R1:W-:Y:S04]  /*189e0*/  STL [R1+0x608], R166 ;  /* 0x000608a601007387 */ /* 0x0003e80000100800 */
        /* <DEDUP_REMOVED lines=19> */
[----:B------:R-:W-:Y:S01]  /*18b20*/  STL.64 [R1+0x660], R64 ;  /* 0x0006604001007387 */ /* 0x000fe20000100a00 */
[----:B------:R-:W-:-:S03]  /*18b30*/  WARPGROUP.DEPBAR.LE gsb0, 0x0 ;  /* 0x00008000000079c5 */ /* 0x000fc60000010000 */
[----:B------:R-:W-:Y:S01]  /*18b40*/  STL.64 [R1+0x698], R38 ;  /* 0x0006982601007387 */ /* 0x000fe20000100a00 */
[----:B--2---:R-:W-:-:S03]  /*18b50*/  WARPGROUP.ARRIVE ;  /* 0x00000000000079c5 */ /* 0x004fc60000000000 */
[----:B------:R-:W-:Y:S04]  /*18b60*/  STL.64 [R1+0x690], R36 ;  /* 0x0006902401007387 */ /* 0x000fe80000100a00 */
[----:B------:R-:W-:Y:S04]  /*18b70*/  STL.64 [R1+0x688], R34 ;  /* 0x0006882201007387 */ /* 0x000fe80000100a00 */
[----:B------:R2:W-:Y:S04]  /*18b80*/  STL.64 [R1+0x680], R32 ;  /* 0x0006802001007387 */ /* 0x0005e80000100a00 */
[----:B------:R-:W2:Y:S01]  /*18b90*/  LDL.LU.64 R104, [R1+0x1c0] ;  /* 0x0001c00001687983 */ /* 0x000ea20000300a00 */
[----:B------:R-:W-:-:S03]  /*18ba0*/  UMOV UR28, UR56 ;  /* 0x00000038001c7c82 */ /* 0x000fc60008000000 */
[----:B------:R-:W2:Y:S01]  /*18bb0*/  LDL.LU.64 R106, [R1+0x1c8] ;  /* 0x0001c800016a7983 */ /* 0x000ea20000300a00 */
[----:B------:R-:W-:Y:S02]  /*18bc0*/  UMOV UR29, UR57 ;  /* 0x00000039001d7c82 */ /* 0x000fe40008000000 */
[----:B------:R-:W-:Y:S01]  /*18bd0*/  HGMMA.64x16x16.F32.BF16 R72, gdesc[UR28], R72, gsb0 ;  /* 0x002000001c4879f0 */ /* 0x000fe20008001848 */
[----:B------:R-:W2:Y:S04]  /*18be0*/  LDL.LU.64 R108, [R1+0x1d0] ;  /* 0x0001d000016c7983 */ /* 0x000ea80000300a00 */
[----:B------:R-:W2:Y:S01]  /*18bf0*/  LDL.LU.64 R110, [R1+0x1d8] ;  /* 0x0001d800016e7983 */ /* 0x000ea20000300a00 */
[----:B------:R-:W-:Y:S01]  /*18c00*/  UMOV UR24, UR56 ;  /* 0x0000003800187c82 */ /* 0x000fe20008000000 */
[----:B------:R-:W-:Y:S01]  /*18c10*/  UMOV UR25, UR57 ;  /* 0x0000003900197c82 */ /* 0x000fe20008000000 */
[----:B------:R-:W-:-:S02]  /*18c20*/  WARPGROUP.DEPBAR.LE gsb0, 0x0 ;  /* 0x00008000000079c5 */ /* 0x000fc40000010000 */
[----:B------:R-:W-:Y:S01]  /*18c30*/  IMAD.MOV.U32 R21, RZ, RZ, R72 ;  /* 0x000000ffff157224 */ /* 0x000fe200078e0048 */
[----:B------:R-:W-:Y:S01]  /*18c40*/  MOV R15, R74 ;  /* 0x0000004a000f7202 */ /* 0x000fe20000000f00 */
[----:B------:R-:W-:Y:S01]  /*18c50*/  IMAD.MOV.U32 R20, RZ, RZ, R73 ;  /* 0x000000ffff147224 */ /* 0x000fe200078e0049 */
[----:B---3--:R-:W-:Y:S01]  /*18c60*/  WARPGROUP.ARRIVE ;  /* 0x00000000000079c5 */ /* 0x008fe20000000000 */
[----:B------:R-:W-:Y:S01]  /*18c70*/  IMAD.MOV.U32 R14, RZ, RZ, R75 ;  /* 0x000000ffff0e7224 */ /* 0x000fe200078e004b */
[----:B------:R-:W3:Y:S01]  /*18c80*/  LDL.LU.64 R72, [R1+0x240] ;  /* 0x0002400001487983 */ /* 0x000ee20000300a00 */
[----:B------:R-:W-:Y:S02]  /*18c90*/  IMAD.MOV.U32 R13, RZ, RZ, R76 ;  /* 0x000000ffff0d7224 */ /* 0x000fe400078e004c */
[----:B------:R-:W-:Y:S01]  /*18ca0*/  IMAD.MOV.U32 R12, RZ, RZ, R77 ;  /* 0x000000ffff0c7224 */ /* 0x000fe200078e004d */
[----:B------:R-:W3:Y:S01]  /*18cb0*/  LDL.LU.64 R74, [R1+0x248] ;  /* 0x00024800014a7983 */ /* 0x000ee20000300a00 */
[----:B------:R-:W-:Y:S01]  /*18cc0*/  IMAD.MOV.U32 R11, RZ, RZ, R78 ;  /* 0x000000ffff0b7224 */ /* 0x000fe200078e004e */
[----:B------:R-:W-:Y:S01]  /*18cd0*/  HGMMA.64x16x16.F32.BF16 R44, gdesc[UR24], R44, gsb0 ;  /* 0x00200000182c79f0 */ /* 0x000fe2000800182c */
[----:B------:R-:W-:Y:S01]  /*18ce0*/  IMAD.MOV.U32 R10, RZ, RZ, R79 ;  /* 0x000000ffff0a7224 */ /* 0x000fe200078e004f */
[----:B------:R-:W3:Y:S04]  /*18cf0*/  LDL.LU.64 R76, [R1+0x250] ;  /* 0x00025000014c7983 */ /* 0x000ee80000300a00 */
[----:B------:R-:W3:Y:S01]  /*18d00*/  LDL.LU.64 R78, [R1+0x258] ;  /* 0x00025800014e7983 */ /* 0x000ee20000300a00 */
[----:B------:R-:W-:-:S02]  /*18d10*/  WARPGROUP.DEPBAR.LE gsb0, 0x0 ;  /* 0x00008000000079c5 */ /* 0x000fc40000010000 */
[----:B------:R-:W-:Y:S02]  /*18d20*/  IMAD.MOV.U32 R2, RZ, RZ, R44 ;  /* 0x000000ffff027224 */ /* 0x000fe400078e002c */
[----:B------:R-:W-:Y:S02]  /*18d30*/  IMAD.MOV.U32 R0, RZ, RZ, R45 ;  /* 0x000000ffff007224 */ /* 0x000fe400078e002d */
[----:B------:R-:W-:Y:S01]  /*18d40*/  IMAD.MOV.U32 R235, RZ, RZ, R46 ;  /* 0x000000ffffeb7224 */ /* 0x000fe200078e002e */
[----:B------:R-:W3:Y:S01]  /*18d50*/  LDL.LU.64 R44, [R1+0x2c0] ;  /* 0x0002c000012c7983 */ /* 0x000ee20000300a00 */
[----:B------:R-:W-:Y:S01]  /*18d60*/  IMAD.MOV.U32 R234, RZ, RZ, R47 ;  /* 0x000000ffffea7224 */ /* 0x000fe200078e002f */
[----:B------:R-:W-:Y:S01]  /*18d70*/  MOV R23, R50 ;  /* 0x0000003200177202 */ /* 0x000fe20000000f00 */
[----:B------:R-:W-:Y:S01]  /*18d80*/  IMAD.MOV.U32 R233, RZ, RZ, R48 ;  /* 0x000000ffffe97224 */ /* 0x000fe200078e0030 */
[----:B------:R-:W3:Y:S01]  /*18d90*/  LDL.LU.64 R46, [R1+0x2c8] ;  /* 0x0002c800012e7983 */ /* 0x000ee20000300a00 */
[----:B------:R-:W-:-:S02]  /*18da0*/  IMAD.MOV.U32 R232, RZ, RZ, R49 ;  /* 0x000000ffffe87224 */ /* 0x000fc400078e0031 */
[----:B------:R-:W-:Y:S01]  /*18db0*/  IMAD.MOV.U32 R22, RZ, RZ, R51 ;  /* 0x000000ffff167224 */ /* 0x000fe200078e0033 */
[----:B------:R-:W3:Y:S04]  /*18dc0*/  LDL.LU.64 R48, [R1+0x2d0] ;  /* 0x0002d00001307983 */ /* 0x000ee80000300a00 */
[----:B------:R-:W3:Y:S01]  /*18dd0*/  LDL.LU.64 R50, [R1+0x2d8] ;  /* 0x0002d80001327983 */ /* 0x000ee20000300a00 */
[----:B----4-:R-:W-:Y:S01]  /*18de0*/  WARPGROUP.ARRIVE ;  /* 0x00000000000079c5 */ /* 0x010fe20000000000 */
        /* <DEDUP_REMOVED lines=14> */
[----:B------:R-:W-:Y:S01]  /*18ed0*/  HGMMA.64x16x16.F32.BF16 R72, gdesc[UR12], R72, gsb0 ;  /* 0x002000000c4879f0 */ /* 0x000fe20008001848 */
[----:B------:R-:W-:Y:S02]  /*18ee0*/  IMAD.MOV.U32 R7, RZ, RZ, R208 ;  /* 0x000000ffff077224 */ /* 0x000fe400078e00d0 */
[----:B------:R-:W-:Y:S02]  /*18ef0*/  IMAD.MOV.U32 R19, RZ, RZ, R209 ;  /* 0x000000ffff137224 */ /* 0x000fe400078e00d1 */
[----:B------:R-:W-:Y:S01]  /*18f00*/  IMAD.MOV.U32 R18, RZ, RZ, R210 ;  /* 0x000000ffff127224 */ /* 0x000fe200078e00d2 */
[----:B------:R-:W2:Y:S01]  /*18f10*/  LDL.LU.64 R208, [R1+0x340] ;  /* 0x0003400001d07983 */ /* 0x000ea20000300a00 */
[----:B------:R-:W-:Y:S02]  /*18f20*/  IMAD.MOV.U32 R17, RZ, RZ, R211 ;  /* 0x000000ffff117224 */ /* 0x000fe400078e00d3 */
[----:B------:R-:W-:Y:S01]  /*18f30*/  IMAD.MOV.U32 R16, RZ, RZ, R212 ;  /* 0x000000ffff107224 */ /* 0x000fe200078e00d4 */
[----:B------:R-:W2:Y:S01]  /*18f40*/  LDL.LU.64 R210, [R1+0x348] ;  /* 0x0003480001d27983 */ /* 0x000ea20000300a00 */
[----:B------:R-:W-:-:S02]  /*18f50*/  IMAD.MOV.U32 R9, RZ, RZ, R213 ;  /* 0x000000ffff097224 */ /* 0x000fc400078e00d5 */
[----:B------:R-:W-:Y:S01]  /*18f60*/  IMAD.MOV.U32 R5, RZ, RZ, R214 ;  /* 0x000000ffff057224 */ /* 0x000fe200078e00d6 */
[----:B------:R-:W2:Y:S01]  /*18f70*/  LDL.LU.64 R212, [R1+0x350] ;  /* 0x0003500001d47983 */ /* 0x000ea20000300a00 */
[----:B------:R-:W-:-:S03]  /*18f80*/  IMAD.MOV.U32 R3, RZ, RZ, R215 ;  /* 0x000000ffff037224 */ /* 0x000fc600078e00d7 */
[----:B------:R-:W2:Y:S01]  /*18f90*/  LDL.LU.64 R214, [R1+0x358] ;  /* 0x0003580001d67983 */ /* 0x000ea20000300a00 */
[----:B------:R-:W-:Y:S01]  /*18fa0*/  UMOV UR59, UR9 ;  /* 0x00000009003b7c82 */ /* 0x000fe20008000000 */
[----:B------:R-:W-:Y:S01]  /*18fb0*/  UMOV UR8, UR56 ;  /* 0x0000003800087c82 */ /* 0x000fe20008000000 */
[----:B------:R-:W-:Y:S01]  /*18fc0*/  UMOV UR9, UR57 ;  /* 0x0000003900097c82 */ /* 0x000fe20008000000 */
[----:B------:R-:W-:Y:S02]  /*18fd0*/  WARPGROUP.DEPBAR.LE gsb0, 0x0 ;  /* 0x00008000000079c5 */ /* 0x000fe40000010000 */
[----:B------:R-:W-:-:S06]  /*18fe0*/  WARPGROUP.ARRIVE ;  /* 0x00000000000079c5 */ /* 0x000fcc0000000000 */
[----:B------:R-:W-:Y:S03]  /*18ff0*/  HGMMA.64x16x16.F32.BF16 R44, gdesc[UR8], R44, gsb0 ;  /* 0x00200000082c79f0 */ /* 0x000fe6000800182c */
[----:B------:R-:W-:Y:S02]  /*19000*/  WARPGROUP.DEPBAR.LE gsb0, 0x0 ;  /* 0x00008000000079c5 */ /* 0x000fe40000010000 */
[----:B0-----:R-:W-:Y:S02]  /*19010*/  IMAD.MOV.U32 R161, RZ, RZ, R44 ;  /* 0x000000ffffa17224 */ /* 0x001fe400078e002c */
[----:B-1----:R-:W-:Y:S01]  /*19020*/  IMAD.MOV.U32 R162, RZ, RZ, R45 ;  /* 0x000000ffffa27224 */ /* 0x002fe200078e002d */
        /* <DEDUP_REMOVED lines=14> */
[----:B------:R-:W4:Y:S04]  /*19110*/  LDL.LU.64 R32, [R1+0x3c0] ;  /* 0x0003c00001207983 */ /* 0x000f280000300a00 */
[----:B------:R-:W4:Y:S04]  /*19120*/  LDL.LU.64 R34, [R1+0x3c8] ;  /* 0x0003c80001227983 */ /* 0x000f280000300a00 */
[----:B------:R-:W4:Y:S04]  /*19130*/  LDL.LU.64 R36, [R1+0x3d0] ;  /* 0x0003d00001247983 */ /* 0x000f280000300a00 */
[----:B------:R-:W4:Y:S01]  /*19140*/  LDL.LU.64 R38, [R1+0x3d8] ;  /* 0x0003d80001267983 */ /* 0x000f220000300a00 */
[----:B------:R-:W-:Y:S01]  /*19150*/  IMAD.MOV.U32 R225, RZ, RZ, R104 ;  /* 0x000000ffffe17224 */ /* 0x000fe200078e0068 */
[----:B------:R-:W-:Y:S01]  /*19160*/  MOV R227, R106 ;  /* 0x0000006a00e37202 */ /* 0x000fe20000000f00 */
        /* <DEDUP_REMOVED lines=21> */
[----:B------:R-:W3:Y:S01]  /*192c0*/  LDL.LU R71, [R1+0x43c] ;  /* 0x00043c0001477983 */ /* 0x000ee20000300800 */
        /* <DEDUP_REMOVED lines=20> */
[----:B--2---:R-:W-:-:S06]  /*19410*/  WARPGROUP.ARRIVE ;  /* 0x00000000000079c5 */ /* 0x004fcc0000000000 */
[----:B------:R-:W-:Y:S01]  /*19420*/  HGMMA.64x16x16.F32.BF16 R208, gdesc[UR8], R208, gsb0 ;  /* 0x0020000008d079f0 */ /* 0x000fe200080018d0 */
[----:B------:R-:W-:Y:S01]  /*19430*/  UMOV UR4, UR56 ;  /* 0x0000003800047c82 */ /* 0x000fe20008000000 */
[----:B------:R-:W-:Y:S01]  /*19440*/  UMOV UR5, UR57 ;  /* 0x0000003900057c82 */ /* 0x000fe20008000000 */
[----:B------:R-:W-:Y:S02]  /*19450*/  WARPGROUP.DEPBAR.LE gsb0, 0x0 ;  /* 0x00008000000079c5 */ /* 0x000fe40000010000 */
        /* <DEDUP_REMOVED lines=16> */
[----:B------:R-:W-:Y:S01]  /*19560*/  UIADD3 UR12, UR59, 0x6, URZ ;  /* 0x000000063b0c7890 */ /* 0x000fe2000fffe03f */
[----:B----4-:R-:W-:-:S06]  /*19570*/  WARPGROUP.ARRIVE ;  /* 0x00000000000079c5 */ /* 0x010fcc0000000000 */
[----:B------:R-:W-:Y:S01]  /*19580*/  HGMMA.64x16x16.F32.BF16 R32, gdesc[UR4], R32, gsb0 ;  /* 0x00200000042079f0 */ /* 0x000fe20008001820 */
[----:B------:R-:W-:Y:S01]  /*19590*/  UIADD3 UR13, UR60, 0x6, URZ ;  /* 0x000000063c0d7890 */ /* 0x000fe2000fffe03f */
[----:B------:R-:W-:Y:S01]  /*195a0*/  UMOV UR4, UR12 ;  /* 0x0000000c00047c82 */ /* 0x000fe20008000000 */
[----:B------:R-:W-:Y:S01]  /*195b0*/  UMOV UR5, 0x40000040 ;  /* 0x4000004000057882 */ /* 0x000fe20000000000 */
[----:B------:R-:W-:-:S04]  /*195c0*/  UMOV UR7, 0x40000040 ;  /* 0x4000004000077882 */ /* 0x000fc80000000000 */
[----:B------:R-:W-:Y:S01]  /*195d0*/  UMOV UR6, UR13 ;  /* 0x0000000d00067c82 */ /* 0x000fe20008000000 */
[----:B------:R-:W-:Y:S02]  /*195e0*/  WARPGROUP.DEPBAR.LE gsb0, 0x0 ;  /* 0x00008000000079c5 */ /* 0x000fe40000010000 */
[----:B---3--:R-:W-:-:S06]  /*195f0*/  WARPGROUP.ARRIVE ;  /* 0x00000000000079c5 */ /* 0x008fcc0000000000 */
        /* <DEDUP_REMOVED lines=23> */
[----:B------:R-:W-:Y:S01]  /*19770*/  UMOV UR16, UR18 ;  /* 0x0000001200107c82 */ /* 0x000fe20008000000 */
[----:B------:R-:W-:Y:S01]  /*19780*/  UIADD3 UR18, UR60, 0x206, URZ ;  /* 0x000002063c127890 */ /* 0x000fe2000fffe03f */
[----:B------:R-:W-:Y:S01]  /*19790*/  UMOV UR17, UR19 ;  /* 0x0000001300117c82 */ /* 0x000fe20008000000 */
[----:B------:R-:W-:Y:S01]  /*197a0*/  UMOV UR12, UR16 ;  /* 0x00000010000c7c82 */ /* 0x000fe20008000000 */
[----:B------:R-:W-:Y:S01]  /*197b0*/  UMOV UR13, UR17 ;  /* 0x00000011000d7c82 */ /* 0x000fe20008000000 */
[----:B------:R-:W-:Y:S01]  /*197c0*/  UMOV UR16, UR4 ;  /* 0x0000000400107c82 */ /* 0x000fe20008000000 */
[----:B------:R-:W-:Y:S01]  /*197d0*/  UMOV UR17, UR5 ;  /* 0x0000000500117c82 */ /* 0x000fe20008000000 */
[----:B------:R-:W-:Y:S01]  /*197e0*/  UMOV UR19, 0x40000040 ;  /* 0x4000004000137882 */ /* 0x000fe20000000000 */
[----:B------:R-:W-:Y:S01]  /*197f0*/  STL.64 [R1+0x420], R64 ;  /* 0x0004204001007387 */ /* 0x000fe20000100a00 */
[----:B------:R-:W-:-:S02]  /*19800*/  WARPGROUP.DEPBAR.LE gsb0, 0x0 ;  /* 0x00008000000079c5 */ /* 0x000fc40000010000 */
[----:B--2---:R-:W-:-:S06]  /*19810*/  WARPGROUP.ARRIVE ;  /* 0x00000000000079c5 */ /* 0x004fcc0000000000 */
        /* <DEDUP_REMOVED lines=69> */
[----:B------:R-:W-:-:S02]  /*19c70*/  IMAD.MOV.U32 R64, RZ, RZ, R136 ;  /* 0x000000ffff407224 */ /* 0x000fc400078e0088 */
[----:B------:R-:W4:Y:S01]  /*19c80*/  LDL.LU R136, [R1+0x7dc] ;  /* 0x0007dc0001887983 */ /* 0x000f220000300800 */
        /* <DEDUP_REMOVED lines=10> */
[----:B------:R-:W-:Y:S02]  /*19d30*/  IMAD.MOV.U32 R99, RZ, RZ, R34 ;  /* 0x000000ffff637224 */ /* 0x000fe400078e0022 */
[----:B------:R-:W-:Y:S01]  /*19d40*/  IMAD.MOV.U32 R71, RZ, RZ, R143 ;  /* 0x000000ffff477224 */ /* 0x000fe200078e008f */
[----:B------:R-:W4:Y:S01]  /*19d50*/  LDL.LU R141, [R1+0x7c8] ;  /* 0x0007c800018d7983 */ /* 0x000f220000300800 */
[----:B--2---:R-:W-:-:S03]  /*19d60*/  WARPGROUP.ARRIVE ;  /* 0x00000000000079c5 */ /* 0x004fc60000000000 */
[----:B------:R-:W2:Y:S01]  /*19d70*/  LDL.LU R142, [R1+0x7c4] ;  /* 0x0007c400018e7983 */ /* 0x000ea20000300800 */
[----:B------:R-:W-:Y:S02]  /*19d80*/  IMAD.MOV.U32 R100, RZ, RZ, R35 ;  /* 0x000000ffff647224 */ /* 0x000fe400078e0023 */
[----:B------:R-:W-:Y:S01]  /*19d90*/  HGMMA.64x16x16.F32.BF16 R104, gdesc[UR20], R104, gsb0 ;  /* 0x00200000146879f0 */ /* 0x000fe20008001868 */
[----:B------:R-:W2:Y:S02]  /*19da0*/  LDL.LU R143, [R1+0x7c0] ;  /* 0x0007c000018f7983 */ /* 0x000ea40000300800 */
[----:B------:R-:W-:Y:S02]  /*19db0*/  WARPGROUP.DEPBAR.LE gsb0, 0x0 ;  /* 0x00008000000079c5 */ /* 0x000fe40000010000 */
[----:B---3--:R-:W-:-:S06]  /*19dc0*/  WARPGROUP.ARRIVE ;  /* 0x00000000000079c5 */ /* 0x008fcc0000000000 */
[----:B------:R-:W-:Y:S03]  /*19dd0*/  HGMMA.64x16x16.F32.BF16 R72, gdesc[UR24], R72, gsb0 ;  /* 0x00200000184879f0 */ /* 0x000fe60008001848 */
[----:B------:R-:W-:Y:S02]  /*19de0*/  WARPGROUP.DEPBAR.LE gsb0, 0x0 ;  /* 0x00008000000079c5 */ /* 0x000fe40000010000 */
[----:B----4-:R-:W-:-:S06]  /*19df0*/  WARPGROUP.ARRIVE ;  /* 0x00000000000079c5 */ /* 0x010fcc0000000000 */
[----:B------:R-:W-:Y:S01]  /*19e00*/  HGMMA.64x16x16.F32.BF16 R44, gdesc[UR28], R44, gsb0 ;  /* 0x002000001c2c79f0 */ /* 0x000fe2000800182c */
[----:B------:R-:W-:Y:S02]  /*19e10*/  IMAD.MOV.U32 R34, RZ, RZ, R40 ;  /* 0x000000ffff227224 */ /* 0x000fe400078e0028 */
[----:B------:R-:W-:Y:S01]  /*19e20*/  IMAD.MOV.U32 R101, RZ, RZ, R36 ;  /* 0x000000ffff657224 */ /* 0x000fe200078e0024 */
[----:B------:R-:W3:Y:S01]  /*19e30*/  LDL.LU R40, [R1+0x7bc] ;  /* 0x0007bc0001287983 */ /* 0x000ee20000300800 */
[----:B------:R-:W-:Y:S01]  /*19e40*/  IMAD.MOV.U32 R35, RZ, RZ, R41 ;  /* 0x000000ffff237224 */ /* 0x000fe200078e0029 */
[----:B------:R-:W-:Y:S01]  /*19e50*/  MOV R36, R42 ;  /* 0x0000002a00247202 */ /* 0x000fe20000000f00 */
[----:B------:R-:W-:Y:S01]  /*19e60*/  IMAD.MOV.U32 R102, RZ, RZ, R37 ;  /* 0x000000ffff667224 */ /* 0x000fe200078e0025 */
[----:B------:R-:W3:Y:S01]  /*19e70*/  LDL.LU R41, [R1+0x7b8] ;  /* 0x0007b80001297983 */ /* 0x000ee20000300800 */
[----:B------:R-:W-:Y:S01]  /*19e80*/  MOV R103, R38 ;  /* 0x0000002600677202 */ /* 0x000fe20000000f00 */
[----:B------:R-:W-:-:S02]  /*19e90*/  IMAD.MOV.U32 R37, RZ, RZ, R43 ;  /* 0x000000ffff257224 */ /* 0x000fc400078e002b */
[----:B------:R-:W3:Y:S01]  /*19ea0*/  LDL.LU R42, [R1+0x7b4] ;  /* 0x0007b400012a7983 */ /* 0x000ee20000300800 */
[----:B------:R-:W-:Y:S02]  /*19eb0*/  IMAD.MOV.U32 R128, RZ, RZ, R39 ;  /* 0x000000ffff807224 */ /* 0x000fe400078e0027 */
[----:B------:R-:W-:Y:S01]  /*19ec0*/  IMAD.MOV.U32 R38, RZ, RZ, R176 ;  /* 0x000000ffff267224 */ /* 0x000fe200078e00b0 */
[----:B------:R-:W3:Y:S01]  /*19ed0*/  LDL.LU R43, [R1+0x7b0] ;  /* 0x0007b000012b7983 */ /* 0x000ee20000300800 */
[----:B------:R-:W-:Y:S02]  /*19ee0*/  IMAD.MOV.U32 R39, RZ, RZ, R177 ;  /* 0x000000ffff277224 */ /* 0x000fe400078e00b1 */
[----:B------:R-:W-:Y:S01]  /*19ef0*/  IMAD.MOV.U32 R4, RZ, RZ, R178 ;  /* 0x000000ffff047224 */ /* 0x000fe200078e00b2 */
[----:B------:R-:W4:Y:S01]  /*19f00*/  LDL.LU R176, [R1+0x7ac] ;  /* 0x0007ac0001b07983 */ /* 0x000f220000300800 */
[----:B------:R-:W-:-:S03]  /*19f10*/  IMAD.MOV.U32 R6, RZ, RZ, R179 ;  /* 0x000000ffff067224 */ /* 0x000fc600078e00b3 */
[----:B------:R-:W4:Y:S04]  /*19f20*/  LDL.LU R177, [R1+0x7a8] ;  /* 0x0007a80001b17983 */ /* 0x000f280000300800 */
[----:B------:R-:W4:Y:S04]  /*19f30*/  LDL.LU R178, [R1+0x7a4] ;  /* 0x0007a40001b27983 */ /* 0x000f280000300800 */
[----:B------:R-:W4:Y:S01]  /*19f40*/  LDL.LU R179, [R1+0x7a0] ;  /* 0x0007a00001b37983 */ /* 0x000f220000300800 */
[----:B------:R-:W-:Y:S02]  /*19f50*/  WARPGROUP.DEPBAR.LE gsb0, 0x0 ;  /* 0x00008000000079c5 */ /* 0x000fe40000010000 */
[----:B------:R-:W-:-:S06]  /*19f60*/  WARPGROUP.ARRIVE ;  /* 0x00000000000079c5 */ /* 0x000fcc0000000000 */
        /* <DEDUP_REMOVED lines=72> */
[----:B0-----:R-:W-:Y:S01]  /*1a3f0*/  MOV R178, R150 ;  /* 0x0000009600b27202 */ /* 0x001fe20000000f00 */
[----:B------:R-:W-:-:S02]  /*1a400*/  IMAD.MOV.U32 R179, RZ, RZ, R151 ;  /* 0x000000ffffb37224 */ /* 0x000fc400078e0097 */
[----:B-1----:R-:W-:Y:S02]  /*1a410*/  IMAD.MOV.U32 R176, RZ, RZ, R148 ;  /* 0x000000ffffb07224 */ /* 0x002fe400078e0094 */
[----:B------:R-:W3:Y:S01]  /*1a420*/  LDL.LU R148, [R1+0x6fc] ;  /* 0x0006fc0001947983 */ /* 0x000ee20000300800 */
[----:B------:R-:W-:-:S03]  /*1a430*/  IMAD.MOV.U32 R177, RZ, RZ, R149 ;  /* 0x000000ffffb17224 */ /* 0x000fc600078e0095 */
        /* <DEDUP_REMOVED lines=11> */
[----:B------:R-:W2:Y:S01]  /*1a4f0*/  LDL.LU R112, [R1+0x6e8] ;  /* 0x0006e80001707983 */ /* 0x000ea20000300800 */
[----:B------:R-:W-:-:S03]  /*1a500*/  IMAD.MOV.U32 R183, RZ, RZ, R114 ;  /* 0x000000ffffb77224 */ /* 0x000fc600078e0072 */
[----:B------:R-:W2:Y:S04]  /*1a510*/  LDL.LU R113, [R1+0x6e4] ;  /* 0x0006e40001717983 */ /* 0x000ea80000300800 */
[----:B------:R-:W2:Y:S01]  /*1a520*/  LDL.LU R114, [R1+0x6e0] ;  /* 0x0006e00001727983 */ /* 0x000ea20000300800 */
[----:B---3--:R-:W-:-:S06]  /*1a530*/  WARPGROUP.ARRIVE ;  /* 0x00000000000079c5 */ /* 0x008fcc0000000000 */
[----:B------:R-:W-:Y:S03]  /*1a540*/  HGMMA.64x16x16.F32.BF16 R144, gdesc[UR44], R144, gsb0 ;  /* 0x002000002c9079f0 */ /* 0x000fe60008001890 */
[----:B------:R-:W-:Y:S02]  /*1a550*/  WARPGROUP.DEPBAR.LE gsb0, 0x0 ;  /* 0x00008000000079c5 */ /* 0x000fe40000010000 */
[----:B------:R-:W-:Y:S04]  /*1a560*/  STL.64 [R1+0x4f0], R150 ;  /* 0x0004f09601007387 */ /* 0x000fe80000100a00 */
[----:B------:R0:W-:Y:S04]  /*1a570*/  STL.64 [R1+0x4e8], R148 ;  /* 0x0004e89401007387 */ /* 0x0001e80000100a00 */
[----:B------:R1:W-:Y:S04]  /*1a580*/  STL.64 [R1+0x4e0], R146 ;  /* 0x0004e09201007387 */ /* 0x0003e80000100a00 */
[----:B------:R3:W-:Y:S01]  /*1a590*/  STL.64 [R1+0x4d8], R144 ;  /* 0x0004d89001007387 */ /* 0x0007e20000100a00 */
[----:B0-----:R-:W-:-:S02]  /*1a5a0*/  IMAD.MOV.U32 R148, RZ, RZ, R119 ;  /* 0x000000ffff947224 */ /* 0x001fc400078e0077 */
[----:B-1----:R-:W-:Y:S02]  /*1a5b0*/  IMAD.MOV.U32 R146, RZ, RZ, R117 ;  /* 0x000000ffff927224 */ /* 0x002fe400078e0075 */
[----:B---3--:R-:W-:Y:S02]  /*1a5c0*/  IMAD.MOV.U32 R144, RZ, RZ, R115 ;  /* 0x000000ffff907224 */ /* 0x008fe400078e0073 */
[----:B------:R-:W2:Y:S01]  /*1a5d0*/  LDL.LU R115, [R1+0x6dc] ;  /* 0x0006dc0001737983 */ /* 0x000ea20000300800 */
[----:B------:R-:W-:Y:S02]  /*1a5e0*/  IMAD.MOV.U32 R145, RZ, RZ, R116 ;  /* 0x000000ffff917224 */ /* 0x000fe400078e0074 */
[----:B------:R-:W-:Y:S01]  /*1a5f0*/  IMAD.MOV.U32 R147, RZ, RZ, R118 ;  /* 0x000000ffff937224 */ /* 0x000fe200078e0076 */
        /* <DEDUP_REMOVED lines=8> */
[----:B------:R-:W-:Y:S01]  /*1a680*/  IMAD.MOV.U32 R149, RZ, RZ, R81 ;  /* 0x000000ffff957224 */ /* 0x000fe200078e0051 */
[----:B------:R-:W-:Y:S01]  /*1a690*/  MOV R150, R82 ;  /* 0x0000005200967202 */ /* 0x000fe20000000f00 */
[----:B------:R-:W4:Y:S01]  /*1a6a0*/  LDL.LU R81, [R1+0x6c8] ;  /* 0x0006c80001517983 */ /* 0x000f220000300800 */
[----:B------:R-:W-:-:S03]  /*1a6b0*/  IMAD.MOV.U32 R151, RZ, RZ, R83 ;  /* 0x000000ffff977224 */ /* 0x000fc600078e0053 */
[----:B------:R-:W4:Y:S04]  /*1a6c0*/  LDL.LU R82, [R1+0x6c4] ;  /* 0x0006c40001527983 */ /* 0x000f280000300800 */
[----:B------:R-:W4:Y:S01]  /*1a6d0*/  LDL.LU R83, [R1+0x6c0] ;  /* 0x0006c00001537983 */ /* 0x000f220000300800 */
[----:B--2---:R-:W-:-:S06]  /*1a6e0*/  WARPGROUP.ARRIVE ;  /* 0x00000000000079c5 */ /* 0x004fcc0000000000 */
        /* <DEDUP_REMOVED lines=14> */
[----:B------:R-:W-:-:S02]  /*1a7d0*/  IMAD.MOV.U32 R116, RZ, RZ, R52 ;  /* 0x000000ffff747224 */ /* 0x000fc400078e0034 */
[----:B------:R-:W-:Y:S01]  /*1a7e0*/  IMAD.MOV.U32 R117, RZ, RZ, R53 ;  /* 0x000000ffff757224 */ /* 0x000fe200078e0035 */
        /* <DEDUP_REMOVED lines=11> */
[----:B------:R-:W-:-:S02]  /*1a8a0*/  UMOV UR56, UR4 ;  /* 0x0000000400387c82 */ /* 0x000fc40008000000 */
[----:B------:R-:W-:Y:S01]  /*1a8b0*/  UMOV UR60, UR59 ;  /* 0x0000003b003c7c82 */ /* 0x000fe20008000000 */
[----:B------:R-:W-:Y:S01]  /*1a8c0*/  UMOV UR57, UR5 ;  /* 0x0000000500397c82 */ /* 0x000fe20008000000 */
[----:B------:R-:W-:Y:S01]  /*1a8d0*/  UMOV UR59, 0x40000040 ;  /* 0x40000040003b7882 */ /* 0x000fe20000000000 */
[----:B------:R-:W-:Y:S01]  /*1a8e0*/  UIADD3 UR8, UR60, 0x406, URZ ;  /* 0x000004063c087890 */ /* 0x000fe2000fffe03f */
[----:B----4-:R-:W-:-:S06]  /*1a8f0*/  WARPGROUP.ARRIVE ;  /* 0x00000000000079c5 */ /* 0x010fcc0000000000 */
[----:B------:R-:W-:Y:S03]  /*1a900*/  HGMMA.64x16x16.F32.BF16 R80, gdesc[UR52], R80, gsb0 ;  /* 0x00200000345079f0 */ /* 0x000fe60008001850 */
[----:B------:R-:W-:Y:S02]  /*1a910*/  WARPGROUP.DEPBAR.LE gsb0, 0x0 ;  /* 0x00008000000079c5 */ /* 0x000fe40000010000 */
[----:B--2---:R-:W-:-:S06]  /*1a920*/  WARPGROUP.ARRIVE ;  /* 0x00000000000079c5 */ /* 0x004fcc0000000000 */
        /* <DEDUP_REMOVED lines=75> */
[----:B------:R-:W-:Y:S01]  /*1ade0*/  MOV R38, R4 ;  /* 0x0000000400267202 */ /* 0x000fe20000000f00 */
[----:B------:R-:W-:Y:S02]  /*1adf0*/  IMAD.MOV.U32 R37, RZ, RZ, R39 ;  /* 0x000000ffff257224 */ /* 0x000fe400078e0027 */
[----:B------:R-:W-:Y:S01]  /*1ae00*/  IMAD.MOV.U32 R39, RZ, RZ, R6 ;  /* 0x000000ffff277224 */ /* 0x000fe200078e0006 */
        /* <DEDUP_REMOVED lines=117> */
[----:B------:R-:W-:Y:S01]  /*1b560*/  MOV R6, UR51 ;  /* 0x0000003300067c02 */ /* 0x000fe20008000f00 */
[----:B------:R-:W-:Y:S01]  /*1b570*/  UMOV UR48, UR56 ;  /* 0x0000003800307c82 */ /* 0x000fe20008000000 */
[----:B------:R-:W-:Y:S01]  /*1b580*/  MOV R4, UR50 ;  /* 0x0000003200047c02 */ /* 0x000fe20008000f00 */
        /* <DEDUP_REMOVED lines=121> */
[----:B-1----:R-:W-:Y:S01]  /*1bd20*/  MOV R210, R99 ;  /* 0x0000006300d27202 */ /* 0x002fe20000000f00 */
[----:B------:R-:W-:Y:S02]  /*1bd30*/  IMAD.MOV.U32 R211, RZ, RZ, R100 ;  /* 0x000000ffffd37224 */ /* 0x000fe400078e0064 */
[----:B------:R-:W2:Y:S01]  /*1bd40*/  LDL.LU R98, [R1+0x658] ;  /* 0x0006580001627983 */ /* 0x000ea20000300800 */
[----:B----4-:R-:W-:-:S03]  /*1bd50*/  IMAD.MOV.U32 R212, RZ, RZ, R101 ;  /* 0x000000ffffd47224 */ /* 0x010fc600078e0065 */
        /* <DEDUP_REMOVED lines=79> */
[----:B------:R-:W-:-:S02]  /*1c250*/  R2UR UR51, R6 ;  /* 0x00000000063372ca */ /* 0x000fc400000e0000 */
[----:B------:R-:W-:Y:S01]  /*1c260*/  R2UR UR50, R4 ;  /* 0x00000000043272ca */ /* 0x000fe200000e0000 */
        /* <DEDUP_REMOVED lines=104> */
[----:B------:R-:W-:Y:S01]  /*1c8f0*/  UMOV UR16, UR56 ;  /* 0x0000003800107c82 */ /* 0x000fe20008000000 */
[----:B------:R-:W-:Y:S01]  /*1c900*/  UMOV UR17, UR57 ;  /* 0x0000003900117c82 */ /* 0x000fe20008000000 */
[----:B------:R-:W-:Y:S01]  /*1c910*/  UMOV UR4, UR12 ;  /* 0x0000000c00047c82 */ /* 0x000fe20008000000 */
[----:B------:R-:W-:Y:S02]  /*1c920*/  WARPGROUP.DEPBAR.LE gsb0, 0x0 ;  /* 0x00008000000079c5 */ /* 0x000fe40000010000 */
[----:B------:R-:W-:Y:S01]  /*1c930*/  WARPGROUP.ARRIVE ;  /* 0x00000000000079c5 */ /* 0x000fe20000000000 */
[----:B------:R-:W-:Y:S01]  /*1c940*/  UMOV UR5, UR13 ;  /* 0x0000000d00057c82 */ /* 0x000fe20008000000 */
[----:B------:R-:W-:Y:S01]  /*1c950*/  UMOV UR8, UR56 ;  /* 0x0000003800087c82 */ /* 0x000fe20008000000 */
[----:B------:R-:W-:Y:S01]  /*1c960*/  UMOV UR9, UR57 ;  /* 0x0000003900097c82 */ /* 0x000fe20008000000 */
[----:B------:R0:W5:Y:S02]  /*1c970*/  LDL.LU R8, [R1+0x5c0] ;  /* 0x0005c00001087983 */ /* 0x0001640000300800 */
[----:B------:R-:W-:Y:S01]  /*1c980*/  HGMMA.64x16x16.F32.BF16 R80, gdesc[UR16], R80, gsb0 ;  /* 0x00200000105079f0 */ /* 0x000fe20008001850 */
        /* <DEDUP_REMOVED lines=25> */
[----:B------:R-:W-:Y:S01]  /*1cb20*/  STL.64 [R1+0x40], R72 ;  /* 0x0000404801007387 */ /* 0x000fe20000100a00 */
[----:B------:R-:W-:Y:S01]  /*1cb30*/  UMOV UR4, UR56 ;  /* 0x0000003800047c82 */ /* 0x000fe20008000000 */
[----:B------:R-:W-:Y:S02]  /*1cb40*/  UMOV UR5, UR57 ;  /* 0x0000003900057c82 */ /* 0x000fe40008000000 */
        /* <DEDUP_REMOVED lines=68> */
[----:B------:R-:W-:Y:S01]  /*1cf90*/  BPT.TRAP 0x1 ;  /* 0x000000040000795c */ /* 0x000fe20000300000 */
.L_x_23:
[----:B------:R-:W2:Y:S01]  /*1cfa0*/  LDL R4, [R1+0x458] ;  /* 0x0004580001047983 */ /* 0x000ea20000100800 */
[----:B-----5:R-:W-:Y:S02]  /*1cfb0*/  R2UR UR6, R17 ;  /* 0x00000000110672ca */ /* 0x020fe400000e0000 */
[----:B------:R-:W-:-:S13]  /*1cfc0*/  R2UR UR4, R0 ;  /* 0x00000000000472ca */ /* 0x000fda00000e0000 */
[----:B------:R-:W-:-:S04]  /*1cfd0*/  ULEA UR4, UR4, UR6, 0x3 ;  /* 0x0000000604047291 */ /* 0x000fc8000f8e183f */
[----:B------:R-:W-:-:S04]  /*1cfe0*/  UIADD3 UR4, UR4, 0x10, URZ ;  /* 0x0000001004047890 */ /* 0x000fc8000fffe03f */
[----:B------:R-:W-:-:S09]  /*1cff0*/  UPRMT UR4, URZ, 0x654, UR4 ;  /* 0x000006543f047896 */ /* 0x000fd20008000004 */
[----:B------:R-:W-:Y:S01]  /*1d000*/  SYNCS.ARRIVE.TRANS64.RED.A1T0 RZ, [UR4], RZ ;  /* 0x000000ffffff79a7 */ /* 0x000fe20008100404 */
[----:B--2---:R-:W-:-:S13]  /*1d010*/  R2UR UR5, R4 ;  /* 0x00000000040572ca */ /* 0x004fda00000e0000 */
[----:B------:R-:W-:-:S06]  /*1d020*/  UISETP.GT.U32.AND UP0, UPT, UR5, 0x1, UPT ;  /* 0x000000010500788c */ /* 0x000fcc000bf04070 */
[----:B------:R-:W-:-:S13]  /*1d030*/  PLOP3.LUT P1, PT, PT, PT, UP0, 0x80, 0x0 ;  /* 0x000000000000781c */ /* 0x000fda0003f2f008 */
[----:B------:R-:W-:Y:S05]  /*1d040*/  @P1 BRA `(.L_x_24) ;  /* 0x0000000000041947 */ /* 0x000fea0003800000 */
[----:B------:R-:W-:Y:S01]  /*1d050*/  BPT.TRAP 0x1 ;  /* 0x000000040000795c */ /* 0x000fe20000300000 */
.L_x_24:
[----:B------:R-:W-:Y:S01]  /*1d060*/  R2UR UR6, R5 ;  /* 0x00000000050672ca */ /* 0x000fe200000e0000 */
[----:B------:R-:W-:Y:S01]  /*1d070*/  UIADD3 UR61, UR61, 0x1, URZ ;  /* 0x000000013d3d7890 */ /* 0x000fe2000fffe03f */
[----:B------:R-:W-:Y:S02]  /*1d080*/  R2UR UR4, R0 ;  /* 0x00000000000472ca */ /* 0x000fe400000e0000 */
[----:B------:R-:W-:Y:S01]  /*1d090*/  R2UR UR7, R3 ;  /* 0x00000000030772ca */ /* 0x000fe200000e0000 */
[----:B------:R-:W-:-:S04]  /*1d0a0*/  UISETP.NE.AND UP0, UPT, UR61, 0x2, UPT ;  /* 0x000000023d00788c */ /* 0x000fc8000bf05270 */
[----:B------:R-:W-:-:S04]  /*1d0b0*/  USEL UR61, UR61, URZ, UP0 ;  /* 0x0000003f3d3d7287 */ /* 0x000fc80008000000 */
[----:B------:R-:W-:Y:S02]  /*1d0c0*/  UISETP.GT.AND UP2, UPT, UR6, 0x1, UPT ;  /* 0x000000010600788c */ /* 0x000fe4000bf44270 */
[----:B------:R-:W-:Y:S02]  /*1d0d0*/  UIADD3 UR4, UR4, 0x1, URZ ;  /* 0x0000000104047890 */ /* 0x000fe4000fffe03f */
[----:B------:R-:W-:Y:S02]  /*1d0e0*/  UIADD3 UR5, UR6, -0x1, URZ ;  /* 0xffffffff06057890 */ /* 0x000fe4000fffe03f */
[----:B------:R-:W-:Y:S01]  /*1d0f0*/  PLOP3.LUT P1, PT, PT, PT, UP2, 0x80, 0x0 ;  /* 0x000000000000781c */ /* 0x000fe20003f2f028 */
[----:B------:R-:W-:Y:S02]  /*1d100*/  UISETP.NE.AND UP1, UPT, UR4, 0x2, UPT ;  /* 0x000000020400788c */ /* 0x000fe4000bf25270 */
[----:B------:R-:W-:Y:S01]  /*1d110*/  USEL UR6, URZ, 0x1, UP0 ;  /* 0x000000013f067887 */ /* 0x000fe20008000000 */
[----:B------:R-:W-:Y:S01]  /*1d120*/  IMAD.U32 R5, RZ, RZ, UR5 ;  /* 0x00000005ff057e24 */ /* 0x000fe2000f8e00ff */
[----:B------:R-:W-:-:S02]  /*1d130*/  USEL UR4, UR4, URZ, UP1 ;  /* 0x0000003f04047287 */ /* 0x000fc40008800000 */
[----:B------:R-:W-:-:S04]  /*1d140*/  ULOP3.LUT UR7, UR7, UR6, URZ, 0x3c, !UPT ;  /* 0x0000000607077292 */ /* 0x000fc8000f8e3c3f */
[----:B------:R-:W-:Y:S02]  /*1d150*/  IMAD.U32 R0, RZ, RZ, UR4 ;  /* 0x00000004ff007e24 */ /* 0x000fe4000f8e00ff */
[----:B------:R-:W-:Y:S01]  /*1d160*/  IMAD.U32 R3, RZ, RZ, UR7 ;  /* 0x00000007ff037e24 */ /* 0x000fe2000f8e00ff */
[----:B------:R-:W-:Y:S06]  /*1d170*/  @P1 BRA `(.L_x_25) ;  /* 0xffffff2000b81947 */ /* 0x000fec000383ffff */
.L_x_18:
[----:B-----5:R1:W5:Y:S01]  /*1d180*/  LDL R4, [R1+0x488] ;  /* 0x0004880001047983 */ /* 0x0203620000100800 */
[----:B------:R-:W2:Y:S02]  /*1d190*/  LDC R0, c[0x0][0x28c] ;  /* 0x0000a300ff007b82 */ /* 0x000ea40000000800 */
[----:B--2---:R-:W-:-:S13]  /*1d1a0*/  ISETP.GE.AND P1, PT, R0, 0x1, PT ;  /* 0x000000010000780c */ /* 0x004fda0003f26270 */
[----:B-1----:R-:W-:Y:S05]  /*1d1b0*/  @!P1 BRA `(.L_x_26) ;  /* 0x0000000000449947 */ /* 0x002fea0003800000 */
[----:B------:R-:W-:Y:S05]  /*1d1c0*/  @!P0 BRA `(.L_x_27) ;  /* 0x0000000000048947 */ /* 0x000fea0003800000 */
[----:B------:R-:W-:Y:S01]  /*1d1d0*/  BPT.TRAP 0x1 ;  /* 0x000000040000795c */ /* 0x000fe20000300000 */
.L_x_27:
[----:B------:R-:W2:Y:S01]  /*1d1e0*/  LDL R0, [R1+0x458] ;  /* 0x0004580001007983 */ /* 0x000ea20000100800 */
[----:B-----5:R-:W-:Y:S02]  /*1d1f0*/  R2UR UR7, R4 ;  /* 0x00000000040772ca */ /* 0x020fe400000e0000 */
[----:B------:R-:W-:Y:S02]  /*1d200*/  R2UR UR4, R9 ;  /* 0x00000000090472ca */ /* 0x000fe400000e0000 */
[----:B------:R-:W-:-:S11]  /*1d210*/  R2UR UR6, R17 ;  /* 0x00000000110672ca */ /* 0x000fd600000e0000 */
[----:B------:R-:W-:-:S04]  /*1d220*/  UIADD3 UR4, UR4, UR7, URZ ;  /* 0x0000000704047290 */ /* 0x000fc8000fffe03f */
[----:B------:R-:W-:-:S04]  /*1d230*/  USHF.L.U32 UR4, UR4, 0x3, URZ ;  /* 0x0000000304047899 */ /* 0x000fc8000800063f */
[----:B------:R-:W-:-:S04]  /*1d240*/  ULOP3.LUT UR4, UR4, 0x8, URZ, 0xc0, !UPT ;  /* 0x0000000804047892 */ /* 0x000fc8000f8ec03f */
[----:B------:R-:W-:-:S04]  /*1d250*/  UIADD3 UR4, UR6, 0x10, UR4 ;  /* 0x0000001006047890 */ /* 0x000fc8000fffe004 */
[----:B------:R-:W-:-:S09]  /*1d260*/  UPRMT UR4, URZ, 0x654, UR4 ;  /* 0x000006543f047896 */ /* 0x000fd20008000004 */
[----:B------:R-:W-:Y:S01]  /*1d270*/  SYNCS.ARRIVE.TRANS64.RED.A1T0 RZ, [UR4], RZ ;  /* 0x000000ffffff79a7 */ /* 0x000fe20008100404 */
[----:B--2---:R-:W-:-:S13]  /*1d280*/  R2UR UR5, R0 ;  /* 0x00000000000572ca */ /* 0x004fda00000e0000 */
[----:B------:R-:W-:-:S06]  /*1d290*/  UISETP.GT.U32.AND UP0, UPT, UR5, 0x1, UPT ;  /* 0x000000010500788c */ /* 0x000fcc000bf04070 */
[----:B------:R-:W-:-:S13]  /*1d2a0*/  PLOP3.LUT P0, PT, PT, PT, UP0, 0x80, 0x0 ;  /* 0x000000000000781c */ /* 0x000fda0003f0f008 */
[----:B------:R-:W-:Y:S05]  /*1d2b0*/  @P0 BRA `(.L_x_26) ;  /* 0x0000000000040947 */ /* 0x000fea0003800000 */
[----:B------:R-:W-:Y:S01]  /*1d2c0*/  BPT.TRAP 0x1 ;  /* 0x000000040000795c */ /* 0x000fe20000300000 */
.L_x_26:
[----:B------:R-:W2:Y:S01]  /*1d2d0*/  LDL R3, [R1+0x490] ;  /* 0x0004900001037983 */ /* 0x000ea20000100800 */
[----:B------:R-:W1:Y:S01]  /*1d2e0*/  S2R R0, SR_TID.X ;  /* 0x0000000000007919 */ /* 0x000e620000002100 */
[----:B------:R-:W3:Y:S01]  /*1d2f0*/  S2R R5, SR_TID.X ;  /* 0x0000000000057919 */ /* 0x000ee20000002100 */
[----:B-----5:R-:W-:Y:S01]  /*1d300*/  R2UR UR4, R4 ;  /* 0x00000000040472ca */ /* 0x020fe200000e0000 */
[----:B------:R-:W-:Y:S01]  /*1d310*/  ULDC UR14, c[0x0][0x288] ;  /* 0x0000a200000e7ab9 */ /* 0x000fe20000000800 */
[----:B------:R-:W-:Y:S01]  /*1d320*/  R2UR UR5, R19 ;  /* 0x00000000130572ca */ /* 0x000fe200000e0000 */
[----:B------:R-:W4:Y:S01]  /*1d330*/  LDL.LU R6, [R1+0x48c] ;  /* 0x00048c0001067983 */ /* 0x000f220000300800 */
[----:B------:R-:W-:Y:S01]  /*1d340*/  R2UR UR6, R18 ;  /* 0x00000000120672ca */ /* 0x000fe200000e0000 */
[----:B------:R-:W-:Y:S01]  /*1d350*/  ULDC UR9, c[0x0][0x284] ;  /* 0x0000a10000097ab9 */ /* 0x000fe20000000800 */
[----:B------:R-:W-:Y:S01]  /*1d360*/  ULDC.64 UR12, c[0x0][0x5d0] ;  /* 0x00017400000c7ab9 */ /* 0x000fe20000000a00 */
[----:B------:R-:W4:Y:S08]  /*1d370*/  LDL R15, [R1+0x45c] ;  /* 0x00045c00010f7983 */ /* 0x000f300000100800 */
[----:B------:R-:W-:-:S02]  /*1d380*/  UIMAD.WIDE UR10, UR5, 0x200, URZ ;  /* 0x00000200050a78a5 */ /* 0x000fc4000f8e023f */
[----:B------:R-:W-:Y:S02]  /*1d390*/  USHF.L.U32 UR7, UR5, 0x9, URZ ;  /* 0x0000000905077899 */ /* 0x000fe4000800063f */
[----:B------:R-:W-:-:S04]  /*1d3a0*/  UIMAD UR6, UR6, 0xf0, URZ ;  /* 0x000000f0060678a4 */ /* 0x000fc8000f8e023f */
[----:B------:R-:W-:-:S04]  /*1d3b0*/  UISETP.GE.AND UP2, UPT, UR6, UR14, UPT ;  /* 0x0000000e0600728c */ /* 0x000fc8000bf46270 */
[----:B------:R-:W-:Y:S01]  /*1d3c0*/  UISETP.GE.OR UP2, UPT, UR7, UR9, UP2 ;  /* 0x000000090700728c */ /* 0x000fe20009746670 */
[C---:B---3--:R-:W-:Y:S01]  /*1d3d0*/  LOP3.LUT R4, R5.reuse, 0x60, RZ, 0xc0, !PT ;  /* 0x0000006005047812 */ /* 0x048fe200078ec0ff */
[----:B------:R-:W-:-:S04]  /*1d3e0*/  IMAD.SHL.U32 R7, R5, 0x2, RZ ;  /* 0x0000000205077824 */ /* 0x000fc800078e00ff */
[----:B------:R-:W-:Y:S02]  /*1d3f0*/  PLOP3.LUT P0, PT, PT, PT, UP2, 0x80, 0x0 ;  /* 0x000000000000781c */ /* 0x000fe40003f0f028 */
[----:B------:R-:W-:Y:S02]  /*1d400*/  SHF.R.U32.HI R4, RZ, 0x1, R4 ;  /* 0x00000001ff047819 */ /* 0x000fe40000011604 */
[----:B--2---:R-:W-:Y:S02]  /*1d410*/  R2UR UR18, R3 ;  /* 0x00000000031272ca */ /* 0x004fe400000e0000 */
[----:B-1----:R-:W-:Y:S02]  /*1d420*/  SHF.R.U32.HI R3, RZ, 0x7, R0 ;  /* 0x00000007ff037819 */ /* 0x002fe40000011600 */
[----:B------:R-:W-:Y:S02]  /*1d430*/  SHF.R.U32.HI R0, RZ, 0x2, R5 ;  /* 0x00000002ff007819 */ /* 0x000fe40000011605 */
[----:B------:R-:W-:-:S02]  /*1d440*/  LOP3.LUT R3, R3, 0x1, RZ, 0xc0, !PT ;  /* 0x0000000103037812 */ /* 0x000fc400078ec0ff */
[----:B------:R-:W-:-:S03]  /*1d450*/  LOP3.LUT R0, R0, 0x7, RZ, 0xc0, !PT ;  /* 0x0000000700007812 */ /* 0x000fc600078ec0ff */
[----:B------:R-:W-:Y:S01]  /*1d460*/  IMAD.SHL.U32 R17, R3, 0x40, RZ ;  /* 0x0000004003117824 */ /* 0x000fe200078e00ff */
[----:B----4-:R-:W-:Y:S01]  /*1d470*/  R2UR UR16, R6 ;  /* 0x00000000061072ca */ /* 0x010fe200000e0000 */
[----:B------:R-:W-:Y:S01]  /*1d480*/  UIADD3 UR4, UR18, UR4, URZ ;  /* 0x0000000412047290 */ /* 0x000fe2000fffe03f */
[----:B------:R-:W-:Y:S02]  /*1d490*/  IMAD.U32 R6, RZ, RZ, UR6 ;  /* 0x00000006ff067e24 */ /* 0x000fe4000f8e00ff */
[--C-:B------:R-:W-:Y:S01]  /*1d4a0*/  LOP3.LUT R17, R17, 0x40, R0.reuse, 0xe2, !PT ;  /* 0x0000004011117812 */ /* 0x100fe200078ee200 */
[----:B------:R-:W-:Y:S01]  /*1d4b0*/  USHF.R.U32.HI UR5, URZ, 0x1, UR4 ;  /* 0x000000013f057899 */ /* 0x000fe20008011604 */
[----:B------:R-:W-:Y:S01]  /*1d4c0*/  IADD3 R0, RZ, -R4, -R0 ;  /* 0x80000004ff007210 */ /* 0x000fe20007ffe800 */
[----:B------:R-:W-:Y:S01]  /*1d4d0*/  UISETP.GT.U32.AND UP1, UPT, UR4, 0x1, UPT ;  /* 0x000000010400788c */ /* 0x000fe2000bf24070 */
[----:B------:R-:W-:Y:S01]  /*1d4e0*/  LOP3.LUT R17, R17, UR10, R4, 0xfe, !PT ;  /* 0x0000000a11117c12 */ /* 0x000fe2000f8efe04 */
[----:B------:R-:W-:Y:S01]  /*1d4f0*/  ULOP3.LUT UR5, UR5, 0x1, URZ, 0xc0, !UPT ;  /* 0x0000000105057892 */ /* 0x000fe2000f8ec03f */
[----:B------:R-:W-:Y:S01]  /*1d500*/  IMAD.MOV.U32 R4, RZ, RZ, -0x2 ;  /* 0xfffffffeff047424 */ /* 0x000fe200078e00ff */
[----:B------:R-:W-:Y:S01]  /*1d510*/  UISETP.LT.U32.AND UP1, UPT, UR18, 0x2, UP1 ;  /* 0x000000021200788c */ /* 0x000fe20008f21070 */
[----:B------:R-:W-:Y:S01]  /*1d520*/  IMAD R0, R3, -0x40, R0 ;  /* 0xffffffc003007824 */ /* 0x000fe200078e0200 */
[----:B------:R-:W-:Y:S01]  /*1d530*/  LOP3.LUT R3, R5, 0x3, RZ, 0xc0, !PT ;  /* 0x0000000305037812 */ /* 0x000fe200078ec0ff */
[----:B------:R-:W-:Y:S01]  /*1d540*/  UISETP.NE.U32.AND UP0, UPT, UR5, 0x1, UPT ;  /* 0x000000010500788c */ /* 0x000fe2000bf05070 */
[----:B------:R-:W-:Y:S01]  /*1d550*/  R2UR UR17, R15 ;  /* 0x000000000f1172ca */ /* 0x000fe200000e0000 */
[----:B------:R-:W-:Y:S01]  /*1d560*/  ULOP3.LUT UR4, UR4, 0x1, URZ, 0xc0, !UPT ;  /* 0x0000000104047892 */ /* 0x000fe2000f8ec03f */
[----:B------:R-:W-:Y:S01]  /*1d570*/  LOP3.LUT R6, R6, 0x6, R7, 0xf8, !PT ;  /* 0x0000000606067812 */ /* 0x000fe200078ef807 */
[----:B------:R-:W-:Y:S01]  /*1d580*/  IMAD R3, R3, R4, UR14 ;  /* 0x0000000e03037e24 */ /* 0x000fe2000f8e0204 */
[----:B------:R-:W-:Y:S01]  /*1d590*/  UISETP.GT.U32.AND UP0, UPT, UR18, 0x1, !UP0 ;  /* 0x000000011200788c */ /* 0x000fe2000c704070 */
[----:B------:R-:W-:Y:S01]  /*1d5a0*/  IMAD.U32 R4, RZ, RZ, UR9 ;  /* 0x00000009ff047e24 */ /* 0x000fe2000f8e00ff */
[----:B------:R-:W-:Y:S01]  /*1d5b0*/  SHF.R.S32.HI R7, RZ, 0x1f, R6 ;  /* 0x0000001fff077819 */ /* 0x000fe20000011406 */
[----:B------:R-:W-:Y:S01]  /*1d5c0*/  IMAD.U32 R8, RZ, RZ, UR4 ;  /* 0x00000004ff087e24 */ /* 0x000fe2000f8e00ff */
[----:B------:R-:W-:Y:S01]  /*1d5d0*/  USEL UR5, URZ, 0x1, !UP0 ;  /* 0x000000013f057887 */ /* 0x000fe2000c000000 */
[----:B------:R-:W-:Y:S01]  /*1d5e0*/  VIADD R3, R3, -UR6 ;  /* 0x8000000603037c36 */ /* 0x000fe20008000000 */
[----:B------:R-:W-:Y:S01]  /*1d5f0*/  IADD3 R0, R4, -UR7, R0 ;  /* 0x8000000704007c10 */ /* 0x000fe2000fffe000 */
[----:B------:R-:W-:Y:S01]  /*1d600*/  USEL UR7, URZ, 0x1, !UP1 ;  /* 0x000000013f077887 */ /* 0x000fe2000c800000 */
[----:B------:R1:W-:Y:S01]  /*1d610*/  STL [R1+0x488], R8 ;  /* 0x0004880801007387 */ /* 0x0003e20000100800 */
[----:B------:R-:W-:Y:S01]  /*1d620*/  USHF.R.S32.HI UR15, URZ, 0x1f, UR17 ;  /* 0x0000001f3f0f7899 */ /* 0x000fe20008011411 */
[----:B------:R-:W-:Y:S01]  /*1d630*/  IMAD.U32 R4, RZ, RZ, UR12 ;  /* 0x0000000cff047e24 */ /* 0x000fe2000f8e00ff */
[----:B------:R-:W-:-:S02]  /*1d640*/  ULOP3.LUT UR16, UR5, UR16, UR7, 0x96, !UPT ;  /* 0x0000001005107292 */ /* 0x000fc4000f8e9607 */
[----:B------:R-:W-:Y:S01]  /*1d650*/  UIMAD UR8, UR15, UR12, URZ ;  /* 0x0000000c0f0872a4 */ /* 0x000fe2000f8e023f */
[----:B------:R-:W-:Y:S01]  /*1d660*/  IMAD.WIDE.U32 R4, R4, UR17, R6 ;  /* 0x0000001104047c25 */ /* 0x000fe2000f8e0006 */
[----:B------:R-:W-:Y:S02]  /*1d670*/  UMOV UR6, 0xffffffff ;  /* 0xffffffff00067882 */ /* 0x000fe40000000000 */
[----:B------:R-:W-:Y:S01]  /*1d680*/  UIMAD UR8, UR17, UR13, UR8 ;  /* 0x0000000d110872a4 */ /* 0x000fe2000f8e0208 */
[----:B-1----:R-:W-:-:S05]  /*1d690*/  IMAD.U32 R8, RZ, RZ, UR16 ;  /* 0x00000010ff087e24 */ /* 0x002fca000f8e00ff */
[----:B------:R1:W-:Y:S01]  /*1d6a0*/  STL [R1+0x48c], R8 ;  /* 0x00048c0801007387 */ /* 0x0003e20000100800 */
[----:B------:R-:W-:Y:S01]  /*1d6b0*/  IADD3 R5, R5, UR8, RZ ;  /* 0x0000000805057c10 */ /* 0x000fe2000fffe0ff */
[----:B------:R-:W-:Y:S06]  /*1d6c0*/  @P0 BRA `(.L_x_28) ;  /* 0x000002e400d00947 */ /* 0x000fec0003800000 */
[----:B------:R-:W-:Y:S01]  /*1d6d0*/  FSETP.NEU.AND P2, PT, R16, RZ, PT ;  /* 0x000000ff1000720b */ /* 0x000fe20003f4d000 */
[----:B------:R-:W-:Y:S01]  /*1d6e0*/  ULDC.64 UR8, c[0x0][0x5c8] ;  /* 0x0001720000087ab9 */ /* 0x000fe20000000a00 */
[----:B------:R-:W-:Y:S01]  /*1d6f0*/  ISETP.GT.AND P0, PT, R3, RZ, PT ;  /* 0x000000ff0300720c */ /* 0x000fe20003f04270 */
[----:B------:R-:W-:Y:S01]  /*1d700*/  UIMAD UR4, UR11, UR8, URZ ;  /* 0x000000080b0472a4 */ /* 0x000fe2000f8e023f */
[----:B------:R-:W-:Y:S01]  /*1d710*/  IMAD.U32 R14, RZ, RZ, UR9 ;  /* 0x00000009ff0e7e24 */ /* 0x000fe2000f8e00ff */
[----:B------:R-:W-:Y:S01]  /*1d720*/  BSSY B0, `(.L_x_28) ;  /* 0x0002e6e000007945 */ /* 0x000fe20003800000 */
[----:B------:R-:W-:Y:S01]  /*1d730*/  IMAD.WIDE.U32 R4, R17, UR8, R4 ;  /* 0x0000000811047c25 */ /* 0x000fe2000f8e0004 */
[----:B------:R-:W-:-:S03]  /*1d740*/  ISETP.GT.AND P1, PT, R0, RZ, P0 ;  /* 0x000000ff0000720c */ /* 0x000fc60000724270 */
[----:B------:R-:W-:-:S04]  /*1d750*/  IMAD R14, R17, R14, UR4 ;  /* 0x00000004110e7e24 */ /* 0x000fc8000f8e020e */
[----:B------:R-:W-:Y:S01]  /*1d760*/  IMAD.IADD R14, R5, 0x1, R14 ;  /* 0x00000001050e7824 */ /* 0x000fe200078e020e */
[----:B------:R-:W-:Y:S06]  /*1d770*/  @!P2 BRA `(.L_x_29) ;  /* 0x000002500070a947 */ /* 0x000fec0003800000 */
[----:B------:R-:W1:Y:S01]  /*1d780*/  LDC.64 R10, c[0x0][0x5b8] ;  /* 0x00016e00ff0a7b82 */ /* 0x000e620000000a00 */
[----:B------:R-:W2:Y:S01]  /*1d790*/  LDL.LU R20, [R1+0x420] ;  /* 0x0004200001147983 */ /* 0x000ea20000300800 */
[----:B------:R-:W-:Y:S01]  /*1d7a0*/  R2UR UR7, R15 ;  /* 0x000000000f0772ca */ /* 0x000fe200000e0000 */
[----:B------:R-:W-:-:S05]  /*1d7b0*/  ULDC.64 UR12, c[0x0][0x208] ;  /* 0x00008200000c7ab9 */ /* 0x000fca0000000a00 */
[----:B------:R-:W3:Y:S01]  /*1d7c0*/  LDC.64 R22, c[0x0][0x5b0] ;  /* 0x00016c00ff167b82 */ /* 0x000ee20000000a00 */
[----:B-1----:R-:W-:Y:S01]  /*1d7d0*/  IMAD.MOV.U32 R8, RZ, RZ, R11 ;  /* 0x000000ffff087224 */ /* 0x002fe200078e000b */
[----:B------:R1:W-:Y:S01]  /*1d7e0*/  STL [R1+0x450], R10 ;  /* 0x0004500a01007387 */ /* 0x0003e20000100800 */
[----:B------:R-:W-:-:S04]  /*1d7f0*/  IMAD.MOV.U32 R235, RZ, RZ, R10 ;  /* 0x000000ffffeb7224 */ /* 0x000fc800078e000a */
[C---:B------:R-:W-:Y:S01]  /*1d800*/  IMAD R5, R235.reuse, UR15, RZ ;  /* 0x0000000feb057c24 */ /* 0x040fe2000f8e02ff */
[----:B---3--:R-:W-:Y:S01]  /*1d810*/  R2UR UR4, R22 ;  /* 0x00000000160472ca */ /* 0x008fe200000e0000 */
[----:B------:R-:W-:Y:S01]  /*1d820*/  IMAD.WIDE.U32 R232, R235, UR7, R6 ;  /* 0x00000007ebe87c25 */ /* 0x000fe2000f8e0006 */
[----:B-1----:R-:W1:Y:S03]  /*1d830*/  LDC.64 R10, c[0x0][0x5a8] ;  /* 0x00016a00ff0a7b82 */ /* 0x002e660000000a00 */
[----:B------:R-:W-:Y:S02]  /*1d840*/  IMAD R234, R8, UR7, R5 ;  /* 0x0000000708ea7c24 */ /* 0x000fe4000f8e0205 */
[----:B------:R-:W-:Y:S02]  /*1d850*/  IMAD.MOV.U32 R236, RZ, RZ, R232 ;  /* 0x000000ffffec7224 */ /* 0x000fe400078e00e8 */
[----:B------:R-:W-:Y:S01]  /*1d860*/  IMAD.IADD R237, R233, 0x1, R234 ;  /* 0x00000001e9ed7824 */ /* 0x000fe200078e02ea */
[----:B------:R3:W-:Y:S03]  /*1d870*/  STL [R1+0x464], R234 ;  /* 0x000464ea01007387 */ /* 0x0007e60000100800 */
[----:B------:R-:W-:Y:S01]  /*1d880*/  UIMAD UR4, UR11, UR4, URZ ;  /* 0x000000040b0472a4 */ /* 0x000fe2000f8e023f */
[C---:B------:R-:W-:Y:S01]  /*1d890*/  IMAD.WIDE.U32 R8, R17.reuse, R22, R236 ;  /* 0x0000001611087225 */ /* 0x040fe200078e00ec */
[----:B------:R3:W-:Y:S04]  /*1d8a0*/  STL.64 [R1+0x448], R232 ;  /* 0x000448e801007387 */ /* 0x0007e80000100a00 */
[----:B------:R-:W-:Y:S01]  /*1d8b0*/  IMAD R19, R17, R23, UR4 ;  /* 0x0000000411137e24 */ /* 0x000fe2000f8e0217 */
[----:B------:R-:W-:-:S03]  /*1d8c0*/  ULDC.64 UR4, c[0x0][0x5c0] ;  /* 0x0001700000047ab9 */ /* 0x000fc60000000a00 */
[----:B------:R-:W-:Y:S01]  /*1d8d0*/  IMAD.IADD R5, R9, 0x1, R19 ;  /* 0x0000000109057824 */ /* 0x000fe200078e0213 */
[----:B------:R3:W-:Y:S01]  /*1d8e0*/  STL [R1+0x468], R19 ;  /* 0x0004681301007387 */ /* 0x0007e20000100800 */
[----:B-1----:R-:W-:-:S04]  /*1d8f0*/  LEA R12, P2, R8, R10, 0x1 ;  /* 0x0000000a080c7211 */ /* 0x002fc800078408ff */
[----:B------:R-:W-:-:S05]  /*1d900*/  LEA.HI.X R13, R8, R11, R5, 0x1, P2 ;  /* 0x0000000b080d7211 */ /* 0x000fca00010f0c05 */
[----:B------:R-:W4:Y:S01]  /*1d910*/  @P1 LDG.E.LTC128B.U16 R18, desc[UR12][R12.64] ;  /* 0x0000000c0c121981 */ /* 0x000f22000c1e1520 */
[C---:B------:R-:W-:Y:S01]  /*1d920*/  LEA R8, P2, R4.reuse, UR4, 0x1 ;  /* 0x0000000404087c11 */ /* 0x040fe2000f8408ff */
[----:B------:R-:W-:Y:S01]  /*1d930*/  BSSY B1, `(.L_x_30) ;  /* 0x0000013000017945 */ /* 0x000fe20003800000 */
[----:B------:R-:W-:Y:S02]  /*1d940*/  ISETP.GT.AND P3, PT, R3, 0x1, PT ;  /* 0x000000010300780c */ /* 0x000fe40003f64270 */
[----:B------:R-:W-:Y:S01]  /*1d950*/  LEA.HI.X R9, R4, UR5, R14, 0x1, P2 ;  /* 0x0000000504097c11 */ /* 0x000fe200090f0c0e */
[----:B------:R-:W-:-:S04]  /*1d960*/  IMAD.WIDE.U32 R4, R17, R22, R6 ;  /* 0x0000001611047225 */ /* 0x000fc800078e0006 */
[----:B------:R-:W-:Y:S02]  /*1d970*/  IMAD.IADD R5, R19, 0x1, R5 ;  /* 0x0000000113057824 */ /* 0x000fe400078e0205 */
[----:B------:R-:W-:-:S05]  /*1d980*/  IMAD.WIDE.U32 R4, R235, UR7, R4 ;  /* 0x00000007eb047c25 */ /* 0x000fca000f8e0004 */
[----:B------:R-:W-:Y:S01]  /*1d990*/  IADD3 R5, R234, R5, RZ ;  /* 0x00000005ea057210 */ /* 0x000fe20007ffe0ff */
[----:B----4-:R-:W-:-:S04]  /*1d9a0*/  IMAD.U32 R12, R18, 0x10000, RZ ;  /* 0x00010000120c7824 */ /* 0x010fc800078e00ff */
[----:B------:R-:W-:-:S04]  /*1d9b0*/  FMUL R12, R12, R16 ;  /* 0x000000100c0c7220 */ /* 0x000fc80000400000 */
[----:B--2---:R-:W-:Y:S01]  /*1d9c0*/  FFMA R12, R20, R2, R12 ;  /* 0x00000002140c7223 */ /* 0x004fe2000000000c */
[----:B------:R-:W-:-:S04]  /*1d9d0*/  LEA R20, P2, R4, R10, 0x1 ;  /* 0x0000000a04147211 */ /* 0x000fc800078408ff */
[----:B------:R-:W-:Y:S02]  /*1d9e0*/  LEA.HI.X R21, R4, R11, R5, 0x1, P2 ;  /* 0x0000000b04157211 */ /* 0x000fe400010f0c05 */
[----:B------:R-:W-:Y:S02]  /*1d9f0*/  ISETP.GT.AND P2, PT, R0, RZ, P3 ;  /* 0x000000ff0000720c */ /* 0x000fe40001f44270 */
[----:B------:R-:W-:Y:S01]  /*1da00*/  F2FP.BF16.F32.PACK_AB R4, RZ, R12 ;  /* 0x0000000cff04723e */ /* 0x000fe200000010ff */
[----:B------:R3:W-:Y:S04]  /*1da10*/  STL.64 [R1+0x440], R20 ;  /* 0x0004401401007387 */ /* 0x0007e80000100a00 */
[----:B------:R3:W-:Y:S06]  /*1da20*/  @P1 STG.E.U16 desc[UR12][R8.64], R4 ;  /* 0x0000000408001986 */ /* 0x0007ec000c10150c */
[----:B------:R-:W-:Y:S05]  /*1da30*/  @!P2 BRA `(.L_x_31) ;  /* 0x000000000008a947 */ /* 0x000fea0003800000 */
[----:B------:R-:W-:Y:S02]  /*1da40*/  ULDC.64 UR4, c[0x0][0x208] ;  /* 0x0000820000047ab9 */ /* 0x000fe40000000a00 */
[----:B------:R1:W5:Y:S03]  /*1da50*/  LDG.E.LTC128B.U16 R18, desc[UR4][R20.64+0x2] ;  /* 0x0000020414127981 */ /* 0x000366000c1e1520 */
.L_x_31:
[----:B------:R-:W-:Y:S05]  /*1da60*/  BSYNC B1 ;  /* 0x0000000000017941 */ /* 0x000fea0003800000 */
.L_x_30:
[----:B------:R-:W1:Y:S01]  /*1da70*/  LDL.LU R5, [R1+0x424] ;  /* 0x0004240001057983 */ /* 0x000e620000300800 */
[----:B---3-5:R-:W-:Y:S01]  /*1da80*/  IMAD.U32 R4, R18, 0x10000, RZ ;  /* 0x0001000012047824 */ /* 0x028fe200078e00ff */
[----:B------:R-:W-:Y:S01]  /*1da90*/  R2UR UR7, R15 ;  /* 0x000000000f0772ca */ /* 0x000fe200000e0000 */
[----:B------:R-:W-:Y:S01]  /*1daa0*/  ULDC.64 UR4, c[0x0][0x208] ;  /* 0x0000820000047ab9 */ /* 0x000fe20000000a00 */
[----:B------:R-:W-:Y:S01]  /*1dab0*/  ISETP.GT.AND P1, PT, R0, 0x8, P0 ;  /* 0x000000080000780c */ /* 0x000fe20000724270 */
[----:B------:R-:W-:-:S04]  /*1dac0*/  FMUL R4, R4, R16 ;  /* 0x0000001004047220 */ /* 0x000fc80000400000 */
[----:B-1----:R-:W-:Y:S01]  /*1dad0*/  FFMA R20, R5, R2, R4 ;  /* 0x0000000205147223 */ /* 0x002fe20000000004 */
[C---:B------:R-:W-:Y:S01]  /*1dae0*/  SHF.L.U64.HI R5, R22.reuse, 0x3, R23 ;  /* 0x0000000316057819 */ /* 0x040fe20000010217 */
[----:B------:R-:W-:-:S03]  /*1daf0*/  IMAD.SHL.U32 R4, R22, 0x8, RZ ;  /* 0x0000000816047824 */ /* 0x000fc600078e00ff */
[----:B------:R-:W-:Y:S01]  /*1db00*/  F2FP.BF16.F32.PACK_AB R20, RZ, R20 ;  /* 0x00000014ff14723e */ /* 0x000fe200000010ff */
[----:B------:R-:W-:-:S04]  /*1db10*/  IMAD.WIDE.U32 R14, R17, R22, R4 ;  /* 0x00000016110e7225 */ /* 0x000fc800078e0004 */
[----:B------:R-:W-:Y:S01]  /*1db20*/  IMAD.IADD R19, R19, 0x1, R15 ;  /* 0x0000000113137824 */ /* 0x000fe200078e020f */
[----:B------:R-:W-:-:S05]  /*1db30*/  IADD3 R13, P4, R232, R14, RZ ;  /* 0x0000000ee80d7210 */ /* 0x000fca0007f9e0ff */
[----:B------:R-:W-:Y:S01]  /*1db40*/  IMAD.X R21, R19, 0x1, R237, P4 ;  /* 0x0000000113157824 */ /* 0x000fe200020e06ed */
[----:B------:R-:W-:-:S04]  /*1db50*/  LEA R12, P4, R13, R10, 0x1 ;  /* 0x0000000a0d0c7211 */ /* 0x000fc800078808ff */
[----:B------:R-:W-:Y:S01]  /*1db60*/  LEA.HI.X R13, R13, R11, R21, 0x1, P4 ;  /* 0x0000000b0d0d7211 */ /* 0x000fe200020f0c15 */
[----:B------:R1:W-:Y:S04]  /*1db70*/  @P2 STG.E.U16 desc[UR4][R8.64+0x2], R20 ;  /* 0x0000021408002986 */ /* 0x0003e8000c101504 */
[----:B------:R2:W3:Y:S04]  /*1db80*/  @P1 LDG.E.LTC128B.U16 R18, desc[UR4][R12.64] ;  /* 0x000000040c121981 */ /* 0x0004e8000c1e1520 */
[----:B------:R-:W4:Y:S01]  /*1db90*/  LDL.LU R21, [R1+0x428] ;  /* 0x0004280001157983 */ /* 0x000f220000300800 */
[----:B--2---:R-:W-:-:S05]  /*1dba0*/  IADD3 R12, P2, R6, R14, RZ ;  /* 0x0000000e060c7210 */ /* 0x004fca0007f5e0ff */
[----:B------:R-:W-:Y:S02]  /*1dbb0*/  IMAD.X R13, R7, 0x1, R19, P2 ;  /* 0x00000001070d7824 */ /* 0x000fe400010e0613 */
[----:B------:R-:W-:-:S04]  /*1dbc0*/  IMAD.WIDE.U32 R12, R235, UR7, R12 ;  /* 0x00000007eb0c7c25 */ /* 0x000fc8000f8e000c */
[----:B------:R-:W-:Y:S01]  /*1dbd0*/  IMAD.IADD R13, R234, 0x1, R13 ;  /* 0x00000001ea0d7824 */ /* 0x000fe200078e020d */
[----:B------:R-:W-:-:S04]  /*1dbe0*/  LEA R232, P2, R12, R10, 0x1 ;  /* 0x0000000a0ce87211 */ /* 0x000fc800078408ff */
[----:B------:R-:W-:Y:S01]  /*1dbf0*/  LEA.HI.X R233, R12, R11, R13, 0x1, P2 ;  /* 0x0000000b0ce97211 */ /* 0x000fe200010f0c0d */
[----:B-1----:R-:W-:-:S04]  /*1dc00*/  IMAD.U32 R20, RZ, RZ, UR9 ;  /* 0x00000009ff147e24 */ /* 0x002fc8000f8e00ff */
[----:B------:R-:W-:Y:S01]  /*1dc10*/  STL.64 [R1+0x420], R232 ;  /* 0x000420e801007387 */ /* 0x000fe20000100a00 */
[----:B------:R-:W-:Y:S01]  /*1dc20*/  ISETP.GT.AND P5, PT, R0, 0x8, P3 ;  /* 0x000000080000780c */ /* 0x000fe20001fa4270 */
[----:B------:R-:W-:Y:S01]  /*1dc30*/  BSSY B1, `(.L_x_32) ;  /* 0x0000012000017945 */ /* 0x000fe20003800000 */
[----:B---3--:R-:W-:-:S04]  /*1dc40*/  IMAD.U32 R12, R18, 0x10000, RZ ;  /* 0x00010000120c7824 */ /* 0x008fc800078e00ff */
[----:B------:R-:W-:-:S04]  /*1dc50*/  FMUL R12, R12, R16 ;  /* 0x000000100c0c7220 */ /* 0x000fc80000400000 */
[----:B----4-:R-:W-:Y:S01]  /*1dc60*/  FFMA R13, R21, R2, R12 ;  /* 0x00000002150d7223 */ /* 0x010fe2000000000c */
[----:B------:R-:W-:Y:S02]  /*1dc70*/  IMAD.U32 R12, RZ, RZ, UR8 ;  /* 0x00000008ff0c7e24 */ /* 0x000fe4000f8e00ff */
[----:B------:R-:W-:Y:S02]  /*1dc80*/  IMAD.U32 R21, RZ, RZ, UR8 ;  /* 0x00000008ff157e24 */ /* 0x000fe4000f8e00ff */
[----:B------:R-:W-:-:S03]  /*1dc90*/  IMAD.SHL.U32 R12, R12, 0x10, RZ ;  /* 0x000000100c0c7824 */ /* 0x000fc600078e00ff */
[--C-:B------:R-:W-:Y:S02]  /*1dca0*/  SHF.L.U64.HI R21, R21, 0x4, R20.reuse ;  /* 0x0000000415157819 */ /* 0x100fe40000010214 */
[----:B------:R1:W-:Y:S04]  /*1dcb0*/  STL [R1+0x460], R12 ;  /* 0x0004600c01007387 */ /* 0x0003e80000100800 */
[----:B------:R2:W-:Y:S01]  /*1dcc0*/  STL [R1+0x454], R21 ;  /* 0x0004541501007387 */ /* 0x0005e20000100800 */
[----:B------:R-:W-:Y:S02]  /*1dcd0*/  F2FP.BF16.F32.PACK_AB R13, RZ, R13 ;  /* 0x0000000dff0d723e */ /* 0x000fe400000010ff */
[----:B-1----:R-:W-:Y:S02]  /*1dce0*/  IADD3 R12, P2, R12, R8, RZ ;  /* 0x000000080c0c7210 */ /* 0x002fe40007f5e0ff */
[----:B------:R-:W-:-:S02]  /*1dcf0*/  PRMT R20, R13, 0x7610, R20 ;  /* 0x000076100d147816 */ /* 0x000fc40000000014 */
[----:B------:R-:W-:-:S05]  /*1dd00*/  IADD3.X R13, R21, R9, RZ, P2, !PT ;  /* 0x00000009150d7210 */ /* 0x000fca00017fe4ff */
[----:B------:R2:W-:Y:S01]  /*1dd10*/  @P1 STG.E.U16 desc[UR4][R12.64], R20 ;  /* 0x000000140c001986 */ /* 0x0005e2000c101504 */
[----:B------:R-:W-:Y:S05]  /*1dd20*/  @!P5 BRA `(.L_x_33) ;  /* 0x000000000008d947 */ /* 0x000fea0003800000 */
[----:B------:R-:W-:Y:S02]  /*1dd30*/  ULDC.64 UR4, c[0x0][0x208] ;  /* 0x0000820000047ab9 */ /* 0x000fe40000000a00 */
[----:B------:R1:W5:Y:S03]  /*1dd40*/  LDG.E.LTC128B.U16 R18, desc[UR4][R232.64+0x2] ;  /* 0x00000204e8127981 */ /* 0x000366000c1e1520 */
.L_x_33:
[----:B------:R-:W-:Y:S05]  /*1dd50*/  BSYNC B1 ;  /* 0x0000000000017941 */ /* 0x000fea0003800000 */
.L_x_32:
[----:B--2---:R-:W2:Y:S01]  /*1dd60*/  LDL.LU R21, [R1+0x42c] ;  /* 0x00042c0001157983 */ /* 0x004ea20000300800 */
[----:B-----5:R-:W-:Y:S01]  /*1dd70*/  IMAD.U32 R20, R18, 0x10000, RZ ;  /* 0x0001000012147824 */ /* 0x020fe200078e00ff */
[----:B------:R-:W-:Y:S01]  /*1dd80*/  ULDC.64 UR4, c[0x0][0x208] ;  /* 0x0000820000047ab9 */ /* 0x000fe20000000a00 */
[----:B------:R-:W-:Y:S01]  /*1dd90*/  ISETP.GT.AND P2, PT, R3, 0x8, PT ;  /* 0x000000080300780c */ /* 0x000fe20003f44270 */
[----:B------:R3:W-:Y:S01]  /*1dda0*/  STL.64 [R1+0x498], R4 ;  /* 0x0004980401007387 */ /* 0x0007e20000100a00 */
[----:B------:R-:W-:Y:S02]  /*1ddb0*/  FMUL R20, R20, R16 ;  /* 0x0000001014147220 */ /* 0x000fe40000400000 */
[----:B------:R-:W-:Y:S01]  /*1ddc0*/  ISETP.GT.AND P4, PT, R0, RZ, P2 ;  /* 0x000000ff0000720c */ /* 0x000fe20001784270 */
[----:B---3--:R-:W-:Y:S02]  /*1ddd0*/  IMAD.MOV.U32 R4, RZ, RZ, R12 ;  /* 0x000000ffff047224 */ /* 0x008fe400078e000c */
[----:B------:R-:W-:-:S05]  /*1dde0*/  IMAD.MOV.U32 R5, RZ, RZ, R13 ;  /* 0x000000ffff057224 */ /* 0x000fca00078e000d */
[----:B------:R-:W-:Y:S01]  /*1ddf0*/  STL.64 [R1+0x428], R4 ;  /* 0x0004280401007387 */ /* 0x000fe20000100a00 */
[----:B--2---:R-:W-:-:S05]  /*1de00*/  FFMA R20, R21, R2, R20 ;  /* 0x0000000215147223 */ /* 0x004fca0000000014 */
[----:B------:R-:W-:-:S05]  /*1de10*/  F2FP.BF16.F32.PACK_AB R20, RZ, R20 ;  /* 0x00000014ff14723e */ /* 0x000fca00000010ff */
[----:B------:R2:W-:Y:S04]  /*1de20*/  @P5 STG.E.U16 desc[UR4][R4.64+0x2], R20 ;  /* 0x0000021404005986 */ /* 0x0005e8000c101504 */
[----:B--2---:R2:W5:Y:S01]  /*1de30*/  LDL.LU.64 R4, [R1+0x498] ;  /* 0x0004980001047983 */ /* 0x0045620000300a00 */
[----:B------:R-:W-:Y:S04]  /*1de40*/  BSSY B1, `(.L_x_34) ;  /* 0x0000005000017945 */ /* 0x000fe80003800000 */
[----:B------:R-:W-:Y:S05]  /*1de50*/  @!P4 BRA `(.L_x_35) ;  /* 0x00000000000cc947 */ /* 0x000fea0003800000 */
[----:B------:R-:W3:Y:S01]  /*1de60*/  LDL.64 R20, [R1+0x440] ;  /* 0x0004400001147983 */ /* 0x000ee20000100a00 */
[----:B------:R-:W-:-:S03]  /*1de70*/  ULDC.64 UR4, c[0x0][0x208] ;  /* 0x0000820000047ab9 */ /* 0x000fc60000000a00 */
[----:B---3--:R3:W5:Y:S02]  /*1de80*/  LDG.E.LTC128B.U16 R18, desc[UR4][R20.64+0x10] ;  /* 0x0000100414127981 */ /* 0x008764000c1e1520 */
.L_x_35:
[----:B------:R-:W-:Y:S05]  /*1de90*/  BSYNC B1 ;  /* 0x0000000000017941 */ /* 0x000fea0003800000 */
.L_x_34:
[----:B---3--:R-:W3:Y:S01]  /*1dea0*/  LDL.LU R21, [R1+0x430] ;  /* 0x0004300001157983 */ /* 0x008ee20000300800 */
[----:B-----5:R-:W-:Y:S01]  /*1deb0*/  IMAD.U32 R20, R18, 0x10000, RZ ;  /* 0x0001000012147824 */ /* 0x020fe200078e00ff */
[----:B------:R-:W-:Y:S01]  /*1dec0*/  ISETP.GT.AND P1, PT, R3, 0x9, PT ;  /* 0x000000090300780c */ /* 0x000fe20003f24270 */
[----:B------:R-:W-:Y:S01]  /*1ded0*/  ULDC.64 UR4, c[0x0][0x208] ;  /* 0x0000820000047ab9 */ /* 0x000fe20000000a00 */
[----:B------:R-:W-:Y:S01]  /*1dee0*/  BSSY B1, `(.L_x_36) ;  /* 0x000000a000017945 */ /* 0x000fe20003800000 */
[----:B------:R-:W-:Y:S01]  /*1def0*/  FMUL R20, R20, R16 ;  /* 0x0000001014147220 */ /* 0x000fe20000400000 */
[----:B------:R-:W-:-:S03]  /*1df00*/  ISETP.GT.AND P5, PT, R0, RZ, P1 ;  /* 0x000000ff0000720c */ /* 0x000fc60000fa4270 */
[----:B---3--:R-:W-:-:S05]  /*1df10*/  FFMA R20, R21, R2, R20 ;  /* 0x0000000215147223 */ /* 0x008fca0000000014 */
[----:B------:R-:W-:-:S05]  /*1df20*/  F2FP.BF16.F32.PACK_AB R20, RZ, R20 ;  /* 0x00000014ff14723e */ /* 0x000fca00000010ff */
[----:B------:R3:W-:Y:S01]  /*1df30*/  @P4 STG.E.U16 desc[UR4][R8.64+0x10], R20 ;  /* 0x0000101408004986 */ /* 0x0007e2000c101504 */
[----:B------:R-:W-:Y:S05]  /*1df40*/  @!P5 BRA `(.L_x_37) ;  /* 0x00000000000cd947 */ /* 0x000fea0003800000 */
[----:B---3--:R-:W3:Y:S01]  /*1df50*/  LDL.64 R20, [R1+0x440] ;  /* 0x0004400001147983 */ /* 0x008ee20000100a00 */
[----:B------:R-:W-:-:S03]  /*1df60*/  ULDC.64 UR4, c[0x0][0x208] ;  /* 0x0000820000047ab9 */ /* 0x000fc60000000a00 */
[----:B---3--:R4:W5:Y:S02]  /*1df70*/  LDG.E.LTC128B.U16 R18, desc[UR4][R20.64+0x12] ;  /* 0x0000120414127981 */ /* 0x008964000c1e1520 */
.L_x_37:
[----:B------:R-:W-:Y:S05]  /*1df80*/  BSYNC B1 ;  /* 0x0000000000017941 */ /* 0x000fea0003800000 */
.L_x_36:
[----:B----4-:R-:W4:Y:S01]  /*1df90*/  LDL.LU R21, [R1+0x434] ;  /* 0x0004340001157983 */ /* 0x010f220000300800 */
[----:B---3-5:R-:W-:Y:S01]  /*1dfa0*/  IMAD.U32 R20, R18, 0x10000, RZ ;  /* 0x0001000012147824 */ /* 0x028fe200078e00ff */
[----:B------:R-:W-:Y:S01]  /*1dfb0*/  ISETP.GT.AND P4, PT, R0, 0x8, P2 ;  /* 0x000000080000780c */ /* 0x000fe20001784270 */
[----:B------:R-:W-:Y:S01]  /*1dfc0*/  ULDC.64 UR4, c[0x0][0x208] ;  /* 0x0000820000047ab9 */ /* 0x000fe20000000a00 */
[----:B------:R-:W-:Y:S01]  /*1dfd0*/  BSSY B1, `(.L_x_38) ;  /* 0x0000008000017945 */ /* 0x000fe20003800000 */
[----:B------:R-:W-:-:S04]  /*1dfe0*/  FMUL R20, R20, R16 ;  /* 0x0000001014147220 */ /* 0x000fc80000400000 */
[----:B----4-:R-:W-:-:S05]  /*1dff0*/  FFMA R20, R21, R2, R20 ;  /* 0x0000000215147223 */ /* 0x010fca0000000014 */
[----:B------:R-:W-:-:S05]  /*1e000*/  F2FP.BF16.F32.PACK_AB R20, RZ, R20 ;  /* 0x00000014ff14723e */ /* 0x000fca00000010ff */
[----:B------:R3:W-:Y:S01]  /*1e010*/  @P5 STG.E.U16 desc[UR4][R8.64+0x12], R20 ;  /* 0x0000121408005986 */ /* 0x0007e2000c101504 */
[----:B------:R-:W-:Y:S05]  /*1e020*/  @!P4 BRA `(.L_x_39) ;  /* 0x000000000008c947 */ /* 0x000fea0003800000 */
[----:B------:R-:W-:Y:S02]  /*1e030*/  ULDC.64 UR4, c[0x0][0x208] ;  /* 0x0000820000047ab9 */ /* 0x000fe40000000a00 */
[----:B------:R4:W5:Y:S03]  /*1e040*/  LDG.E.LTC128B.U16 R18, desc[UR4][R232.64+0x10] ;  /* 0x00001004e8127981 */ /* 0x000966000c1e1520 */
.L_x_39:
[----:B------:R-:W-:Y:S05]  /*1e050*/  BSYNC B1 ;  /* 0x0000000000017941 */ /* 0x000fea0003800000 */
.L_x_38:
[----:B------:R-:W2:Y:S01]  /*1e060*/  LDL.LU R21, [R1+0x438] ;  /* 0x0004380001157983 */ /* 0x000ea20000300800 */
[----:B---3-5:R-:W-:Y:S01]  /*1e070*/  IMAD.U32 R20, R18, 0x10000, RZ ;  /* 0x0001000012147824 */ /* 0x028fe200078e00ff */
[----:B------:R-:W-:Y:S01]  /*1e080*/  ISETP.GT.AND P5, PT, R0, 0x8, P1 ;  /* 0x000000080000780c */ /* 0x000fe20000fa4270 */
[----:B------:R-:W-:Y:S01]  /*1e090*/  ULDC.64 UR4, c[0x0][0x208] ;  /* 0x0000820000047ab9 */ /* 0x000fe20000000a00 */
[----:B------:R-:W-:Y:S01]  /*1e0a0*/  BSSY B1, `(.L_x_40) ;  /* 0x0000008000017945 */ /* 0x000fe20003800000 */
[----:B------:R-:W-:-:S04]  /*1e0b0*/  FMUL R20, R20, R16 ;  /* 0x0000001014147220 */ /* 0x000fc80000400000 */
[----:B--2---:R-:W-:-:S05]  /*1e0c0*/  FFMA R20, R21, R2, R20 ;  /* 0x0000000215147223 */ /* 0x004fca0000000014 */
[----:B------:R-:W-:-:S05]  /*1e0d0*/  F2FP.BF16.F32.PACK_AB R20, RZ, R20 ;  /* 0x00000014ff14723e */ /* 0x000fca00000010ff */
[----:B------:R2:W-:Y:S01]  /*1e0e0*/  @P4 STG.E.U16 desc[UR4][R12.64+0x10], R20 ;  /* 0x000010140c004986 */ /* 0x0005e2000c101504 */
[----:B------:R-:W-:Y:S05]  /*1e0f0*/  @!P5 BRA `(.L_x_41) ;  /* 0x000000000008d947 */ /* 0x000fea0003800000 */
[----:B------:R-:W-:Y:S02]  /*1e100*/  ULDC.64 UR4, c[0x0][0x208] ;  /* 0x0000820000047ab9 */ /* 0x000fe40000000a00 */
[----:B------:R3:W5:Y:S03]  /*1e110*/  LDG.E.LTC128B.U16 R18, desc[UR4][R232.64+0x12] ;  /* 0x00001204e8127981 */ /* 0x000766000c1e1520 */
.L_x_41:
[----:B------:R-:W-:Y:S05]  /*1e120*/  BSYNC B1 ;  /* 0x0000000000017941 */ /* 0x000fea0003800000 */
.L_x_40:
[----:B--2---:R-:W2:Y:S04]  /*1e130*/  LDL R20, [R1+0x45c] ;  /* 0x00045c0001147983 */ /* 0x004ea80000100800 */
[----:B-1-34-:R-:W3:Y:S01]  /*1e140*/  LDL.LU R233, [R1+0x43c] ;  /* 0x00043c0001e97983 */ /* 0x01aee20000300800 */
[----:B------:R-:W-:-:S03]  /*1e150*/  IMAD.MOV.U32 R15, RZ, RZ, R19 ;  /* 0x000000ffff0f7224 */ /* 0x000fc600078e0013 */
[----:B------:R-:W4:Y:S04]  /*1e160*/  LDL.LU R21, [R1+0x400] ;  /* 0x0004000001157983 */ /* 0x000f280000300800 */
[----:B------:R1:W-:Y:S04]  /*1e170*/  STL [R1+0x4a0], R3 ;  /* 0x0004a00301007387 */ /* 0x0003e80000100800 */
[----:B------:R0:W-:Y:S01]  /*1e180*/  STL.64 [R1+0x498], R8 ;  /* 0x0004980801007387 */ /* 0x0001e20000100a00 */
[----:B------:R-:W-:Y:S01]  /*1e190*/  ULDC.64 UR12, c[0x0][0x208] ;  /* 0x00008200000c7ab9 */ /* 0x000fe20000000a00 */
[----:B------:R-:W-:Y:S01]  /*1e1a0*/  IMAD R23, R23, 0x78, RZ ;  /* 0x0000007817177824 */ /* 0x000fe200078e02ff */
[----:B------:R-:W-:-:S02]  /*1e1b0*/  ISETP.GT.AND P4, PT, R0, 0x80, P0 ;  /* 0x000000800000780c */ /* 0x000fc40000784270 */
[----:B-----5:R-:W-:Y:S01]  /*1e1c0*/  PRMT R232, R18, 0x7610, R232 ;  /* 0x0000761012e87816 */ /* 0x020fe200000000e8 */
[----:B-1----:R-:W4:Y:S01]  /*1e1d0*/  LDL R3, [R1+0x468] ;  /* 0x0004680001037983 */ /* 0x002f220000100800 */
[----:B0-----:R-:W-:-:S03]  /*1e1e0*/  IMAD.WIDE.U32 R8, R22, 0x78, R14 ;  /* 0x0000007816087825 */ /* 0x001fc600078e000e */
[----:B------:R-:W4:Y:S01]  /*1e1f0*/  LDL.64 R14, [R1+0x448] ;  /* 0x00044800010e7983 */ /* 0x000f220000100a00 */
[----:B--2---:R-:W-:Y:S01]  /*1e200*/  R2UR UR4, R20 ;  /* 0x00000000140472ca */ /* 0x004fe200000e0000 */
[----:B------:R-:W-:-:S04]  /*1e210*/  IMAD.U32 R20, R18, 0x10000, RZ ;  /* 0x0001000012147824 */ /* 0x000fc800078e00ff */
[----:B------:R-:W-:-:S04]  /*1e220*/  FMUL R20, R20, R16 ;  /* 0x0000001014147220 */ /* 0x000fc80000400000 */
[----:B---3--:R-:W-:-:S05]  /*1e230*/  FFMA R20, R233, R2, R20 ;  /* 0x00000002e9147223 */ /* 0x008fca0000000014 */
[----:B------:R-:W-:Y:S01]  /*1e240*/  F2FP.BF16.F32.PACK_AB R20, RZ, R20 ;  /* 0x00000014ff14723e */ /* 0x000fe200000010ff */
[----:B------:R-:W-:-:S04]  /*1e250*/  IMAD.IADD R233, R9, 0x1, R23 ;  /* 0x0000000109e97824 */ /* 0x000fc800078e0217 */
[----:B------:R0:W-:Y:S01]  /*1e260*/  @P5 STG.E.U16 desc[UR12][R12.64+0x12], R20 ;  /* 0x000012140c005986 */ /* 0x0001e2000c10150c */
[----:B----4-:R-:W-:-:S05]  /*1e270*/  IADD3 R15, P5, R14, R8, RZ ;  /* 0x000000080e0f7210 */ /* 0x010fca0007fbe0ff */
[----:B------:R-:W-:Y:S01]  /*1e280*/  IMAD.X R19, R233, 0x1, R237, P5 ;  /* 0x00000001e9137824 */ /* 0x000fe200028e06ed */
[----:B------:R-:W-:-:S04]  /*1e290*/  LEA R14, P5, R15, R10, 0x1 ;  /* 0x0000000a0f0e7211 */ /* 0x000fc800078a08ff */
[----:B------:R-:W-:-:S05]  /*1e2a0*/  LEA.HI.X R15, R15, R11, R19, 0x1, P5 ;  /* 0x0000000b0f0f7211 */ /* 0x000fca00028f0c13 */
[----:B------:R-:W2:Y:S01]  /*1e2b0*/  @P4 LDG.E.LTC128B.U16 R232, desc[UR12][R14.64] ;  /* 0x0000000c0ee84981 */ /* 0x000ea2000c1e1520 */
[----:B0-----:R-:W-:-:S03]  /*1e2c0*/  MOV R20, UR8 ;  /* 0x0000000800147c02 */ /* 0x001fc60008000f00 */
[----:B------:R0:W-:Y:S02]  /*1e2d0*/  STL [R1+0x434], R233 ;  /* 0x000434e901007387 */ /* 0x0001e40000100800 */
[----:B0-----:R-:W-:-:S04]  /*1e2e0*/  IMAD.U32 R233, RZ, RZ, UR9 ;  /* 0x00000009ffe97e24 */ /* 0x001fc8000f8e00ff */
[----:B------:R-:W-:Y:S01]  /*1e2f0*/  IMAD R233, R233, 0xf0, RZ ;  /* 0x000000f0e9e97824 */ /* 0x000fe200078e02ff */
[----:B------:R-:W-:Y:S01]  /*1e300*/  BSSY B1, `(.L_x_42) ;  /* 0x000001c000017945 */ /* 0x000fe20003800000 */
[----:B--2---:R-:W-:-:S04]  /*1e310*/  IMAD.U32 R14, R232, 0x10000, RZ ;  /* 0x00010000e80e7824 */ /* 0x004fc800078e00ff */
[----:B------:R-:W-:-:S04]  /*1e320*/  FMUL R14, R14, R16 ;  /* 0x000000100e0e7220 */ /* 0x000fc80000400000 */
[----:B------:R-:W-:Y:S01]  /*1e330*/  FFMA R14, R21, R2, R14 ;  /* 0x00000002150e7223 */ /* 0x000fe2000000000e */
[----:B------:R-:W-:-:S04]  /*1e340*/  IMAD.WIDE.U32 R20, R20, 0xf0, R12 ;  /* 0x000000f014147825 */ /* 0x000fc800078e000c */
[----:B------:R-:W-:Y:S01]  /*1e350*/  F2FP.BF16.F32.PACK_AB R12, RZ, R14 ;  /* 0x0000000eff0c723e */ /* 0x000fe200000010ff */
[----:B------:R-:W-:Y:S02]  /*1e360*/  IMAD.IADD R15, R21, 0x1, R233 ;  /* 0x00000001150f7824 */ /* 0x000fe400078e02e9 */
[----:B------:R-:W-:-:S05]  /*1e370*/  @P4 IMAD.MOV.U32 R14, RZ, RZ, R20 ;  /* 0x000000ffff0e4224 */ /* 0x000fca00078e0014 */
[----:B------:R0:W-:Y:S02]  /*1e380*/  @P4 STG.E.U16 desc[UR12][R14.64], R12 ;  /* 0x0000000c0e004986 */ /* 0x0001e4000c10150c */
[----:B0-----:R-:W-:-:S04]  /*1e390*/  IMAD.WIDE.U32 R12, R22, 0x78, R4 ;  /* 0x00000078160c7825 */ /* 0x001fc800078e0004 */
[----:B------:R-:W-:Y:S02]  /*1e3a0*/  IMAD.IADD R19, R23, 0x1, R13 ;  /* 0x0000000117137824 */ /* 0x000fe400078e020d */
[----:B------:R-:W-:Y:S01]  /*1e3b0*/  IMAD.MOV.U32 R18, RZ, RZ, R12 ;  /* 0x000000ffff127224 */ /* 0x000fe200078e000c */
[----:B------:R0:W-:Y:S03]  /*1e3c0*/  STL.64 [R1+0x478], R12 ;  /* 0x0004780c01007387 */ /* 0x0001e60000100a00 */
[----:B0-----:R-:W-:-:S03]  /*1e3d0*/  IMAD.WIDE.U32 R12, R17, R22, R18 ;  /* 0x00000016110c7225 */ /* 0x001fc600078e0012 */
[----:B------:R-:W-:-:S04]  /*1e3e0*/  IADD3 R12, P4, R6, R12, RZ ;  /* 0x0000000c060c7210 */ /* 0x000fc80007f9e0ff */
[----:B------:R-:W-:Y:S02]  /*1e3f0*/  IADD3.X R13, R7, R3, R13, P4, !PT ;  /* 0x00000003070d7210 */ /* 0x000fe400027fe40d */
[----:B------:R0:W5:Y:S01]  /*1e400*/  LDL.LU R3, [R1+0x4a0] ;  /* 0x0004a00001037983 */ /* 0x0001620000300800 */
[----:B------:R-:W-:-:S04]  /*1e410*/  IMAD.WIDE.U32 R12, R235, UR4, R12 ;  /* 0x00000004eb0c7c25 */ /* 0x000fc8000f8e000c */
[----:B------:R-:W-:Y:S01]  /*1e420*/  IMAD.IADD R13, R234, 0x1, R13 ;  /* 0x00000001ea0d7824 */ /* 0x000fe200078e020d */
[----:B------:R-:W-:-:S04]  /*1e430*/  LEA R234, P4, R12, R10, 0x1 ;  /* 0x0000000a0cea7211 */ /* 0x000fc800078808ff */
[----:B------:R-:W-:Y:S02]  /*1e440*/  LEA.HI.X R235, R12, R11, R13, 0x1, P4 ;  /* 0x0000000b0ceb7211 */ /* 0x000fe400020f0c0d */
[----:B------:R-:W-:Y:S02]  /*1e450*/  IADD3 R12, P5, R4, R8, RZ ;  /* 0x00000008040c7210 */ /* 0x000fe40007fbe0ff */
[----:B------:R0:W5:Y:S04]  /*1e460*/  LDL.LU.64 R8, [R1+0x498] ;  /* 0x0004980001087983 */ /* 0x0001680000300a00 */
[----:B------:R0:W-:Y:S01]  /*1e470*/  STL [R1+0x400], R12 ;  /* 0x0004000c01007387 */ /* 0x0001e20000100800 */
[----:B------:R-:W-:-:S13]  /*1e480*/  ISETP.GT.AND P4, PT, R0, 0x80, P3 ;  /* 0x000000800000780c */ /* 0x000fda0001f84270 */
[----:B0-----:R-:W-:Y:S05]  /*1e490*/  @!P4 BRA `(.L_x_43) ;  /* 0x000000000008c947 */ /* 0x001fea0003800000 */
[----:B------:R-:W-:Y:S02]  /*1e4a0*/  ULDC.64 UR4, c[0x0][0x208] ;  /* 0x0000820000047ab9 */ /* 0x000fe40000000a00 */
[----:B------:R0:W5:Y:S03]  /*1e4b0*/  LDG.E.LTC128B.U16 R232, desc[UR4][R234.64+0x2] ;  /* 0x00000204eae87981 */ /* 0x000166000c1e1520 */
.L_x_43:
[----:B------:R-:W-:Y:S05]  /*1e4c0*/  BSYNC B1 ;  /* 0x0000000000017941 */ /* 0x000fea0003800000 */
.L_x_42:
[----:B------:R-:W2:Y:S04]  /*1e4d0*/  LDL R13, [R1+0x404] ;  /* 0x00040400010d7983 */ /* 0x000ea80000100800 */
[----:B------:R1:W-:Y:S04]  /*1e4e0*/  STL.64 [R1+0x4b0], R14 ;  /* 0x0004b00e01007387 */ /* 0x0003e80000100a00 */
[----:B-1----:R-:W3:Y:S04]  /*1e4f0*/  LDL.64 R14, [R1+0x400] ;  /* 0x00040000010e7983 */ /* 0x002ee80000100a00 */
[----:B-----5:R1:W-:Y:S04]  /*1e500*/  STL.64 [R1+0x4a8], R8 ;  /* 0x0004a80801007387 */ /* 0x0203e80000100a00 */
[----:B-1----:R1:W4:Y:S01]  /*1e510*/  LDL.64 R8, [R1+0x400] ;  /* 0x0004000001087983 */ /* 0x0023220000100a00 */
[----:B------:R-:W-:-:S04]  /*1e520*/  IMAD.U32 R12, R232, 0x10000, RZ ;  /* 0x00010000e80c7824 */ /* 0x000fc800078e00ff */
[----:B------:R-:W-:Y:S01]  /*1e530*/  FMUL R12, R12, R16 ;  /* 0x000000100c0c7220 */ /* 0x000fe20000400000 */
[----:B----4-:R-:W4:Y:S04]  /*1e540*/  LDL.LU R9, [R1+0x434] ;  /* 0x0004340001097983 */ /* 0x010f280000300800 */
[----:B------:R2:W-:Y:S04]  /*1e550*/  STL [R1+0x4a0], R3 ;  /* 0x0004a00301007387 */ /* 0x0005e80000100800 */
[----:B------:R0:W-:Y:S01]  /*1e560*/  STL.64 [R1+0x498], R6 ;  /* 0x0004980601007387 */ /* 0x0001e20000100a00 */
[----:B--2---:R-:W-:-:S03]  /*1e570*/  FFMA R3, R13, R2, R12 ;  /* 0x000000020d037223 */ /* 0x004fc6000000000c */
[----:B------:R-:W2:Y:S04]  /*1e580*/  LDL.64 R12, [R1+0x448] ;  /* 0x00044800010c7983 */ /* 0x000ea80000100a00 */
[----:B0-----:R-:W2:Y:S01]  /*1e590*/  LDL.64 R6, [R1+0x428] ;  /* 0x0004280001067983 */ /* 0x001ea20000100a00 */
[----:B---3--:R-:W-:-:S03]  /*1e5a0*/  IMAD.MOV.U32 R8, RZ, RZ, R14 ;  /* 0x000000ffff087224 */ /* 0x008fc600078e000e */
[----:B------:R1:W5:Y:S01]  /*1e5b0*/  LDL.LU.64 R14, [R1+0x4b0] ;  /* 0x0004b000010e7983 */ /* 0x0003620000300a00 */
[----:B------:R-:W-:Y:S01]  /*1e5c0*/  ULDC.64 UR4, c[0x0][0x208] ;  /* 0x0000820000047ab9 */ /* 0x000fe20000000a00 */
[----:B------:R-:W-:Y:S01]  /*1e5d0*/  BSSY B1, `(.L_x_44) ;  /* 0x000001a000017945 */ /* 0x000fe20003800000 */
[----:B----4-:R-:W-:-:S05]  /*1e5e0*/  IMAD.X R9, R9, 0x1, R5, P5 ;  /* 0x0000000109097824 */ /* 0x010fca00028e0605 */
[----:B------:R0:W-:Y:S01]  /*1e5f0*/  STL [R1+0x404], R9 ;  /* 0x0004040901007387 */ /* 0x0001e20000100800 */
[----:B--2---:R-:W-:-:S05]  /*1e600*/  IADD3 R12, P5, R8, R12, RZ ;  /* 0x0000000c080c7210 */ /* 0x004fca0007fbe0ff */
[----:B------:R-:W-:Y:S01]  /*1e610*/  IMAD.X R13, R9, 0x1, R237, P5 ;  /* 0x00000001090d7824 */ /* 0x000fe200028e06ed */
[----:B------:R-:W-:-:S04]  /*1e620*/  LEA R8, P5, R12, R10, 0x1 ;  /* 0x0000000a0c087211 */ /* 0x000fc800078a08ff */
[----:B0-----:R-:W-:Y:S01]  /*1e630*/  LEA.HI.X R9, R12, R11, R13, 0x1, P5 ;  /* 0x0000000b0c097211 */ /* 0x001fe200028f0c0d */
[----:B------:R-:W-:Y:S01]  /*1e640*/  IMAD.U32 R13, RZ, RZ, UR8 ;  /* 0x00000008ff0d7e24 */ /* 0x000fe2000f8e00ff */
[----:B------:R-:W-:-:S03]  /*1e650*/  F2FP.BF16.F32.PACK_AB R12, RZ, R3 ;  /* 0x00000003ff0c723e */ /* 0x000fc600000010ff */
[----:B------:R-:W-:Y:S01]  /*1e660*/  IMAD.WIDE.U32 R6, R13, 0xf0, R6 ;  /* 0x000000f00d067825 */ /* 0x000fe200078e0006 */
[----:B------:R0:W-:Y:S04]  /*1e670*/  STL.64 [R1+0x438], R8 ;  /* 0x0004380801007387 */ /* 0x0001e80000100a00 */
[----:B------:R-:W-:Y:S02]  /*1e680*/  IADD3 R13, R233, R7, RZ ;  /* 0x00000007e90d7210 */ /* 0x000fe40007ffe0ff */
[----:B------:R-:W-:Y:S01]  /*1e690*/  PRMT R233, R12, 0x7610, R233 ;  /* 0x000076100ce97816 */ /* 0x000fe200000000e9 */
[----:B------:R-:W-:Y:S01]  /*1e6a0*/  IMAD.MOV.U32 R12, RZ, RZ, R6 ;  /* 0x000000ffff0c7224 */ /* 0x000fe200078e0006 */
[----:B0-----:R1:W5:Y:S04]  /*1e6b0*/  LDL.LU.64 R8, [R1+0x4a8] ;  /* 0x0004a80001087983 */ /* 0x0013680000300a00 */
[----:B------:R1:W5:Y:S04]  /*1e6c0*/  LDL.LU R3, [R1+0x4a0] ;  /* 0x0004a00001037983 */ /* 0x0003680000300800 */
[----:B------:R0:W-:Y:S01]  /*1e6d0*/  STL.64 [R1+0x430], R6 ;  /* 0x0004300601007387 */ /* 0x0001e20000100a00 */
[----:B------:R-:W-:-:S03]  /*1e6e0*/  ISETP.GT.AND P5, PT, R0, 0x88, P0 ;  /* 0x000000880000780c */ /* 0x000fc600007a4270 */
[----:B0-----:R1:W5:Y:S04]  /*1e6f0*/  LDL.LU.64 R6, [R1+0x498] ;  /* 0x0004980001067983 */ /* 0x0013680000300a00 */
[----:B------:R1:W-:Y:S04]  /*1e700*/  STL.S16 [R1+0x480], R232 ;  /* 0x000480e801007387 */ /* 0x0003e80000100600 */
[----:B------:R1:W-:Y:S02]  /*1e710*/  @P4 STG.E.U16 desc[UR4][R12.64+0x2], R233 ;  /* 0x000002e90c004986 */ /* 0x0003e4000c101504 */
[----:B------:R-:W-:Y:S05]  /*1e720*/  @!P5 BRA `(.L_x_45) ;  /* 0x000000000010d947 */ /* 0x000fea0003800000 */
[----:B-1----:R-:W2:Y:S01]  /*1e730*/  LDL.LU.64 R232, [R1+0x438] ;  /* 0x0004380001e87983 */ /* 0x002ea20000300a00 */
[----:B------:R-:W-:-:S03]  /*1e740*/  ULDC.64 UR4, c[0x0][0x208] ;  /* 0x0000820000047ab9 */ /* 0x000fc60000000a00 */
[----:B--2---:R-:W2:Y:S04]  /*1e750*/  LDG.E.LTC128B.U16 R232, desc[UR4][R232.64] ;  /* 0x00000004e8e87981 */ /* 0x004ea8000c1e1520 */
[----:B--2---:R0:W-:Y:S02]  /*1e760*/  STL [R1+0x480], R232 ;  /* 0x000480e801007387 */ /* 0x0041e40000100800 */
.L_x_45:
[----:B------:R-:W-:Y:S05]  /*1e770*/  BSYNC B1 ;  /* 0x0000000000017941 */ /* 0x000fea0003800000 */
.L_x_44:
[----:B01----:R-:W2:Y:S04]  /*1e780*/  LDL R232, [R1+0x45c] ;  /* 0x00045c0001e87983 */ /* 0x003ea80000100800 */
[----:B------:R-:W3:Y:S04]  /*1e790*/  LDL R233, [R1+0x454] ;  /* 0x0004540001e97983 */ /* 0x000ee80000100800 */
[----:B------:R0:W-:Y:S04]  /*1e7a0*/  STL.64 [R1+0x4a8], R24 ;  /* 0x0004a81801007387 */ /* 0x0001e80000100a00 */
[----:B0-----:R-:W4:Y:S04]  /*1e7b0*/  LDL.LU R24, [R1+0x408] ;  /* 0x0004080001187983 */ /* 0x001f280000300800 */
[----:B------:R-:W3:Y:S04]  /*1e7c0*/  LDL R25, [R1+0x460] ;  /* 0x0004600001197983 */ /* 0x000ee80000100800 */
[----:B------:R0:W-:Y:S04]  /*1e7d0*/  STL.64 [R1+0x4a0], R12 ;  /* 0x0004a00c01007387 */ /* 0x0001e80000100a00 */
[----:B0-----:R-:W3:Y:S04]  /*1e7e0*/  LDL R12, [R1+0x468] ;  /* 0x00046800010c7983 */ /* 0x001ee80000100800 */
[----:B------:R-:W3:Y:S04]  /*1e7f0*/  LDL R13, [R1+0x450] ;  /* 0x00045000010d7983 */ /* 0x000ee80000100800 */
[----:B-----5:R0:W-:Y:S04]  /*1e800*/  STL [R1+0x498], R8 ;  /* 0x0004980801007387 */ /* 0x0201e80000100800 */
[----:B0-----:R-:W4:Y:S01]  /*1e810*/  LDL.LU R8, [R1+0x480] ;  /* 0x0004800001087983 */ /* 0x001f220000300800 */
[----:B------:R-:W-:-:S03]  /*1e820*/  ULDC.64 UR12, c[0x0][0x208] ;  /* 0x00008200000c7ab9 */ /* 0x000fc60000000a00 */
[----:B------:R-:W-:Y:S01]  /*1e830*/  STL [R1+0x494], R3 ;  /* 0x0004940301007387 */ /* 0x000fe20000100800 */
[----:B--2---:R-:W-:Y:S01]  /*1e840*/  R2UR UR4, R232 ;  /* 0x00000000e80472ca */ /* 0x004fe200000e0000 */
[----:B----4-:R-:W-:-:S04]  /*1e850*/  IMAD.U32 R232, R8, 0x10000, RZ ;  /* 0x0001000008e87824 */ /* 0x010fc800078e00ff */
[----:B------:R-:W-:-:S04]  /*1e860*/  FMUL R232, R232, R16 ;  /* 0x00000010e8e87220 */ /* 0x000fc80000400000 */
[----:B------:R-:W-:Y:S01]  /*1e870*/  FFMA R232, R24, R2, R232 ;  /* 0x0000000218e87223 */ /* 0x000fe200000000e8 */
[----:B---3--:R-:W-:-:S04]  /*1e880*/  IADD3 R24, P4, R25, R20, RZ ;  /* 0x0000001419187210 */ /* 0x008fc80007f9e0ff */
[----:B------:R-:W-:Y:S01]  /*1e890*/  F2FP.BF16.F32.PACK_AB R232, RZ, R232 ;  /* 0x000000e8ffe8723e */ /* 0x000fe200000010ff */
[----:B------:R-:W-:-:S05]  /*1e8a0*/  IMAD.X R25, R15, 0x1, R233, P4 ;  /* 0x000000010f197824 */ /* 0x000fca00020e06e9 */
[----:B------:R-:W-:Y:S04]  /*1e8b0*/  STL.64 [R1+0x470], R24 ;  /* 0x0004701801007387 */ /* 0x000fe80000100a00 */
[----:B------:R0:W-:Y:S04]  /*1e8c0*/  @P5 STG.E.U16 desc[UR12][R24.64], R232 ;  /* 0x000000e818005986 */ /* 0x0001e8000c10150c */
[----:B0-----:R0:W5:Y:S04]  /*1e8d0*/  LDL.LU.64 R24, [R1+0x4a8] ;  /* 0x0004a80001187983 */ /* 0x0011680000300a00 */
[----:B------:R-:W2:Y:S02]  /*1e8e0*/  LDL.LU.64 R232, [R1+0x478] ;  /* 0x0004780001e87983 */ /* 0x000ea40000300a00 */
[----:B--2---:R-:W-:-:S05]  /*1e8f0*/  IADD3 R232, P4, R4, R232, RZ ;  /* 0x000000e804e87210 */ /* 0x004fca0007f9e0ff */
[----:B------:R-:W-:-:S05]  /*1e900*/  IMAD.X R233, R19, 0x1, R5, P4 ;  /* 0x0000000113e97824 */ /* 0x000fca00020e0605 */
[----:B------:R1:W-:Y:S02]  /*1e910*/  STL.64 [R1+0x478], R232 ;  /* 0x000478e801007387 */ /* 0x0003e40000100a00 */
[----:B-1----:R-:W-:-:S03]  /*1e920*/  IMAD.WIDE.U32 R232, R17, R22, R232 ;  /* 0x0000001611e87225 */ /* 0x002fc600078e00e8 */
[----:B------:R-:W-:-:S04]  /*1e930*/  IADD3 R232, P4, R6, R232, RZ ;  /* 0x000000e806e87210 */ /* 0x000fc80007f9e0ff */
[----:B------:R-:W-:-:S03]  /*1e940*/  IADD3.X R233, R7, R12, R233, P4, !PT ;  /* 0x0000000c07e97210 */ /* 0x000fc600027fe4e9 */
[----:B------:R-:W-:-:S03]  /*1e950*/  IMAD.WIDE.U32 R12, R13, UR4, R232 ;  /* 0x000000040d0c7c25 */ /* 0x000fc6000f8e00e8 */
[----:B------:R-:W2:Y:S01]  /*1e960*/  LDL R233, [R1+0x464] ;  /* 0x0004640001e97983 */ /* 0x000ea20000100800 */
[----:B------:R-:W-:Y:S02]  /*1e970*/  PRMT R3, R8, 0x7610, R3 ;  /* 0x0000761008037816 */ /* 0x000fe40000000003 */
[----:B------:R-:W-:Y:S02]  /*1e980*/  LEA R232, P4, R12, R10, 0x1 ;  /* 0x0000000a0ce87211 */ /* 0x000fe400078808ff */
[----:B------:R-:W-:Y:S01]  /*1e990*/  ISETP.GT.AND P5, PT, R0, 0x88, P3 ;  /* 0x000000880000780c */ /* 0x000fe20001fa4270 */
[----:B--2---:R-:W-:-:S05]  /*1e9a0*/  IMAD.IADD R233, R233, 0x1, R13 ;  /* 0x00000001e9e97824 */ /* 0x004fca00078e020d */
[----:B------:R-:W-:Y:S02]  /*1e9b0*/  LEA.HI.X R233, R12, R11, R233, 0x1, P4 ;  /* 0x0000000b0ce97211 */ /* 0x000fe400020f0ce9 */
[----:B------:R0:W5:Y:S04]  /*1e9c0*/  LDL.LU.64 R12, [R1+0x4a0] ;  /* 0x0004a000010c7983 */ /* 0x0001680000300a00 */
[----:B------:R0:W5:Y:S04]  /*1e9d0*/  LDL.LU R8, [R1+0x498] ;  /* 0x0004980001087983 */ /* 0x0001680000300800 */
[----:B------:R1:W-:Y:S04]  /*1e9e0*/  STL.S16 [R1+0x408], R3 ;  /* 0x0004080301007387 */ /* 0x0003e80000100600 */
[----:B-1----:R0:W5:Y:S01]  /*1e9f0*/  LDL.LU R3, [R1+0x494] ;  /* 0x0004940001037983 */ /* 0x0021620000300800 */
[----:B------:R-:W-:Y:S04]  /*1ea00*/  BSSY B1, `(.L_x_46) ;  /* 0x0000007000017945 */ /* 0x000fe80003800000 */
[----:B------:R-:W-:Y:S05]  /*1ea10*/  @!P5 BRA `(.L_x_47) ;  /* 0x000000000014d947 */ /* 0x000fea0003800000 */
[----:B------:R-:W-:Y:S01]  /*1ea20*/  ULDC.64 UR4, c[0x0][0x208] ;  /* 0x0000820000047ab9 */ /* 0x000fe20000000a00 */
[----:B------:R1:W-:Y:S04]  /*1ea30*/  STL [R1+0x494], R0 ;  /* 0x0004940001007387 */ /* 0x0003e80000100800 */
[----:B-1----:R-:W2:Y:S04]  /*1ea40*/  LDG.E.LTC128B.U16 R0, desc[UR4][R232.64+0x2] ;  /* 0x00000204e8007981 */ /* 0x002ea8000c1e1520 */
[----:B--2---:R1:W-:Y:S04]  /*1ea50*/  STL [R1+0x408], R0 ;  /* 0x0004080001007387 */ /* 0x0043e80000100800 */
[----:B-1----:R1:W5:Y:S02]  /*1ea60*/  LDL.LU R0, [R1+0x494] ;  /* 0x0004940001007983 */ /* 0x0023640000300800 */
.L_x_47:
[----:B------:R-:W-:Y:S05]  /*1ea70*/  BSYNC B1 ;  /* 0x0000000000017941 */ /* 0x000fea0003800000 */
.L_x_46:
[----:B------:R2:W-:Y:S04]  /*1ea80*/  STL.64 [R1+0x4b8], R14 ;  /* 0x0004b80e01007387 */ /* 0x0005e80000100a00 */
[----:B--2---:R-:W2:Y:S04]  /*1ea90*/  LDL.64 R14, [R1+0x430] ;  /* 0x00043000010e7983 */ /* 0x004ea80000100a00 */
[----:B------:R3:W-:Y:S04]  /*1eaa0*/  STL [R1+0x4b0], R10 ;  /* 0x0004b00a01007387 */ /* 0x0007e80000100800 */
[----:B---3--:R-:W3:Y:S04]  /*1eab0*/  LDL.LU R10, [R1+0x40c] ;  /* 0x00040c00010a7983 */ /* 0x008ee80000300800 */
[----:B------:R-:W-:Y:S04]  /*1eac0*/  STL [R1+0x4ac], R9 ;  /* 0x0004ac0901007387 */ /* 0x000fe80000100800 */
[----:B-----5:R-:W-:Y:S04]  /*1ead0*/  STL [R1+0x4a8], R8 ;  /* 0x0004a80801007387 */ /* 0x020fe80000100800 */
[----:B------:R4:W-:Y:S04]  /*1eae0*/  STL.64 [R1+0x4a0], R6 ;  /* 0x0004a00601007387 */ /* 0x0009e80000100a00 */
[----:B----4-:R-:W2:Y:S04]  /*1eaf0*/  LDL R7, [R1+0x460] ;  /* 0x0004600001077983 */ /* 0x010ea80000100800 */
[----:B------:R-:W-:Y:S04]  /*1eb00*/  STL [R1+0x49c], R5 ;  /* 0x00049c0501007387 */ /* 0x000fe80000100800 */
[----:B------:R4:W-:Y:S04]  /*1eb10*/  STL [R1+0x498], R4 ;  /* 0x0004980401007387 */ /* 0x0009e80000100800 */
[----:B----4-:R-:W4:Y:S04]  /*1eb20*/  LDL.LU R4, [R1+0x408] ;  /* 0x0004080001047983 */ /* 0x010f280000300800 */
[----:B------:R0:W-:Y:S01]  /*1eb30*/  STL [R1+0x494], R3 ;  /* 0x0004940301007387 */ /* 0x0001e20000100800 */
[----:B----4-:R-:W-:-:S04]  /*1eb40*/  IMAD.U32 R6, R4, 0x10000, RZ ;  /* 0x0001000004067824 */ /* 0x010fc800078e00ff */
[----:B------:R-:W-:-:S04]  /*1eb50*/  FMUL R6, R6, R16 ;  /* 0x0000001006067220 */ /* 0x000fc80000400000 */
[----:B---3--:R-:W-:Y:S01]  /*1eb60*/  FFMA R10, R10, R2, R6 ;  /* 0x000000020a0a7223 */ /* 0x008fe20000000006 */
[----:B--2---:R-:W-:Y:S02]  /*1eb70*/  IADD3 R6, P4, R7, R14, RZ ;  /* 0x0000000e07067210 */ /* 0x004fe40007f9e0ff */
[----:B------:R2:W5:Y:S04]  /*1eb80*/  LDL.LU.64 R14, [R1+0x4b8] ;  /* 0x0004b800010e7983 */ /* 0x0005680000300a00 */
[----:B------:R-:W3:Y:S01]  /*1eb90*/  LDL R7, [R1+0x454] ;  /* 0x0004540001077983 */ /* 0x000ee20000100800 */
[----:B------:R-:W-:Y:S01]  /*1eba0*/  F2FP.BF16.F32.PACK_AB R9, RZ, R10 ;  /* 0x0000000aff09723e */ /* 0x000fe200000010ff */
[----:B------:R-:W-:Y:S02]  /*1ebb0*/  ULDC.64 UR4, c[0x0][0x208] ;  /* 0x0000820000047ab9 */ /* 0x000fe40000000a00 */
[----:B------:R2:W5:Y:S01]  /*1ebc0*/  LDL.LU R10, [R1+0x4b0] ;  /* 0x0004b000010a7983 */ /* 0x0005620000300800 */
[----:B------:R-:W-:-:S02]  /*1ebd0*/  PRMT R8, R9, 0x7610, R8 ;  /* 0x0000761009087816 */ /* 0x000fc40000000008 */
[----:B0-----:R-:W-:Y:S01]  /*1ebe0*/  PRMT R3, R4, 0x7610, R3 ;  /* 0x0000761004037816 */ /* 0x001fe20000000003 */
[----:B------:R2:W5:Y:S01]  /*1ebf0*/  LDL.LU R9, [R1+0x4ac] ;  /* 0x0004ac0001097983 */ /* 0x0005620000300800 */
[----:B------:R-:W-:-:S03]  /*1ec00*/  PRMT R5, R8, 0x7610, R5 ;  /* 0x0000761008057816 */ /* 0x000fc60000000005 */
[----:B------:R2:W5:Y:S01]  /*1ec10*/  LDL.LU R8, [R1+0x4a8] ;  /* 0x0004a80001087983 */ /* 0x0005620000300800 */
[----:B---3--:R-:W-:Y:S01]  /*1ec20*/  IMAD.X R7, R7, 0x1, R13, P4 ;  /* 0x0000000107077824 */ /* 0x008fe200020e060d */
[----:B------:R-:W-:-:S04]  /*1ec30*/  ISETP.GT.AND P4, PT, R0, 0x80, P2 ;  /* 0x000000800000780c */ /* 0x000fc80001784270 */
[----:B------:R-:W-:Y:S04]  /*1ec40*/  STL.64 [R1+0x438], R6 ;  /* 0x0004380601007387 */ /* 0x000fe80000100a00 */
[----:B------:R0:W-:Y:S04]  /*1ec50*/  @P5 STG.E.U16 desc[UR4][R6.64+0x2], R5 ;  /* 0x0000020506005986 */ /* 0x0001e8000c101504 */
[----:B0-----:R2:W5:Y:S04]  /*1ec60*/  LDL.LU.64 R6, [R1+0x4a0] ;  /* 0x0004a00001067983 */ /* 0x0015680000300a00 */
[----:B------:R2:W5:Y:S04]  /*1ec70*/  LDL.LU R5, [R1+0x49c] ;  /* 0x00049c0001057983 */ /* 0x0005680000300800 */
[----:B------:R2:W5:Y:S04]  /*1ec80*/  LDL.LU R4, [R1+0x498] ;  /* 0x0004980001047983 */ /* 0x0005680000300800 */
[----:B------:R0:W-:Y:S04]  /*1ec90*/  STL.S16 [R1+0x408], R3 ;  /* 0x0004080301007387 */ /* 0x0001e80000100600 */
[----:B0-----:R2:W5:Y:S01]  /*1eca0*/  LDL.LU R3, [R1+0x494] ;  /* 0x0004940001037983 */ /* 0x0015620000300800 */
[----:B------:R-:W-:Y:S04]  /*1ecb0*/  BSSY B1, `(.L_x_48) ;  /* 0x0000007000017945 */ /* 0x000fe80003800000 */
[----:B------:R-:W-:Y:S05]  /*1ecc0*/  @!P4 BRA `(.L_x_49) ;  /* 0x000000000014c947 */ /* 0x000fea0003800000 */
[----:B------:R-:W-:Y:S01]  /*1ecd0*/  ULDC.64 UR4, c[0x0][0x208] ;  /* 0x0000820000047ab9 */ /* 0x000fe20000000a00 */
[----:B------:R0:W-:Y:S04]  /*1ece0*/  STL [R1+0x494], R0 ;  /* 0x0004940001007387 */ /* 0x0001e80000100800 */
[----:B0-----:R-:W3:Y:S04]  /*1ecf0*/  LDG.E.LTC128B.U16 R0, desc[UR4][R234.64+0x10] ;  /* 0x00001004ea007981 */ /* 0x001ee8000c1e1520 */
[----:B---3--:R0:W-:Y:S04]  /*1ed00*/  STL [R1+0x408], R0 ;  /* 0x0004080001007387 */ /* 0x0081e80000100800 */
[----:B0-----:R0:W5:Y:S02]  /*1ed10*/  LDL.LU R0, [R1+0x494] ;  /* 0x0004940001007983 */ /* 0x0011640000300800 */
.L_x_49:
[----:B------:R-:W-:Y:S05]  /*1ed20*/  BSYNC B1 ;  /* 0x0000000000017941 */ /* 0x000fea0003800000 */
.L_x_48:
[----:B-----5:R-:W3:Y:S04]  /*1ed30*/  LDL R14, [R1+0x408] ;  /* 0x00040800010e7983 */ /* 0x020ee80000100800 */
[----:B------:R4:W-:Y:S04]  /*1ed40*/  STL [R1+0x494], R3 ;  /* 0x0004940301007387 */ /* 0x0009e80000100800 */
[----:B----4-:R-:W4:Y:S01]  /*1ed50*/  LDL.LU R3, [R1+0x410] ;  /* 0x0004100001037983 */ /* 0x010f220000300800 */
[----:B---3--:R-:W-:-:S04]  /*1ed60*/  IMAD.U32 R14, R14, 0x10000, RZ ;  /* 0x000100000e0e7824 */ /* 0x008fc800078e00ff */
[----:B------:R-:W-:-:S04]  /*1ed70*/  FMUL R14, R14, R16 ;  /* 0x000000100e0e7220 */ /* 0x000fc80000400000 */
[----:B----4-:R-:W-:Y:S02]  /*1ed80*/  FFMA R14, R3, R2, R14 ;  /* 0x00000002030e7223 */ /* 0x010fe4000000000e */
[----:B------:R3:W5:Y:S01]  /*1ed90*/  LDL.LU R3, [R1+0x494] ;  /* 0x0004940001037983 */ /* 0x0007620000300800 */
[----:B------:R-:W-:Y:S01]  /*1eda0*/  ISETP.GT.AND P5, PT, R0, 0x80, P1 ;  /* 0x000000800000780c */ /* 0x000fe20000fa4270 */
[----:B------:R-:W-:Y:S01]  /*1edb0*/  ULDC.64 UR4, c[0x0][0x208] ;  /* 0x0000820000047ab9 */ /* 0x000fe20000000a00 */
[----:B------:R-:W-:-:S04]  /*1edc0*/  F2FP.BF16.F32.PACK_AB R14, RZ, R14 ;  /* 0x0000000eff0e723e */ /* 0x000fc800000010ff */
[----:B------:R-:W-:Y:S01]  /*1edd0*/  PRMT R21, R14, 0x7610, R21 ;  /* 0x000076100e157816 */ /* 0x000fe20000000015 */
[----:B------:R-:W-:Y:S02]  /*1ede0*/  @P4 IMAD.MOV.U32 R14, RZ, RZ, R20 ;  /* 0x000000ffff0e4224 */ /* 0x000fe400078e0014 */
[----:B------:R-:W4:Y:S01]  /*1edf0*/  LDL.LU R20, [R1+0x408] ;  /* 0x0004080001147983 */ /* 0x000f220000300800 */
[----:B------:R-:W-:Y:S03]  /*1ee00*/  BSSY B1, `(.L_x_50) ;  /* 0x0000006000017945 */ /* 0x000fe60003800000 */
[----:B------:R4:W-:Y:S02]  /*1ee10*/  @P4 STG.E.U16 desc[UR4][R14.64+0x10], R21 ;  /* 0x000010150e004986 */ /* 0x0009e4000c101504 */
[----:B----4-:R-:W-:Y:S01]  /*1ee20*/  PRMT R14, R20, 0x7610, R14 ;  /* 0x00007610140e7816 */ /* 0x010fe2000000000e */
[----:B---3--:R-:W-:Y:S06]  /*1ee30*/  @!P5 BRA `(.L_x_51) ;  /* 0x000000000008d947 */ /* 0x008fec0003800000 */
[----:B------:R-:W-:Y:S02]  /*1ee40*/  ULDC.64 UR4, c[0x0][0x208] ;  /* 0x0000820000047ab9 */ /* 0x000fe40000000a00 */
[----:B------:R3:W5:Y:S03]  /*1ee50*/  LDG.E.LTC128B.U16 R14, desc[UR4][R234.64+0x12] ;  /* 0x00001204ea0e7981 */ /* 0x000766000c1e1520 */
.L_x_51:
[----:B------:R-:W-:Y:S05]  /*1ee60*/  BSYNC B1 ;  /* 0x0000000000017941 */ /* 0x000fea0003800000 */
.L_x_50:
[----:B------:R-:W4:Y:S01]  /*1ee70*/  LDL.LU R20, [R1+0x414] ;  /* 0x0004140001147983 */ /* 0x000f220000300800 */
[----:B-----5:R-:W-:Y:S01]  /*1ee80*/  IMAD.U32 R15, R14, 0x10000, RZ ;  /* 0x000100000e0f7824 */ /* 0x020fe200078e00ff */
        /* <DEDUP_REMOVED lines=10> */
.L_x_53:
[----:B------:R-:W-:Y:S05]  /*1ef30*/  BSYNC B1 ;  /* 0x0000000000017941 */ /* 0x000fea0003800000 */
.L_x_52:
[----:B------:R1:W-:Y:S04]  /*1ef40*/  STL [R1+0x494], R3 ;  /* 0x0004940301007387 */ /* 0x0003e80000100800 */
[----:B-1----:R-:W2:Y:S01]  /*1ef50*/  LDL.LU R3, [R1+0x418] ;  /* 0x0004180001037983 */ /* 0x002ea20000300800 */
[----:B----45:R-:W-:-:S03]  /*1ef60*/  IMAD.U32 R15, R14, 0x10000, RZ ;  /* 0x000100000e0f7824 */ /* 0x030fc600078e00ff */
[----:B------:R-:W4:Y:S01]  /*1ef70*/  LDL.LU.64 R20, [R1+0x470] ;  /* 0x0004700001147983 */ /* 0x000f220000300a00 */
[----:B------:R-:W-:Y:S01]  /*1ef80*/  FMUL R15, R15, R16 ;  /* 0x000000100f0f7220 */ /* 0x000fe20000400000 */
[----:B------:R-:W-:Y:S01]  /*1ef90*/  ISETP.GT.AND P5, PT, R0, 0x88, P1 ;  /* 0x000000880000780c */ /* 0x000fe20000fa4270 */
[----:B------:R-:W-:Y:S02]  /*1efa0*/  ULDC.64 UR4, c[0x0][0x208] ;  /* 0x0000820000047ab9 */ /* 0x000fe40000000a00 */
[----:B--2---:R-:W-:Y:S02]  /*1efb0*/  FFMA R15, R3, R2, R15 ;  /* 0x00000002030f7223 */ /* 0x004fe4000000000f */
[----:B------:R1:W5:Y:S01]  /*1efc0*/  LDL.LU R3, [R1+0x494] ;  /* 0x0004940001037983 */ /* 0x0003620000300800 */
[----:B------:R-:W-:Y:S02]  /*1efd0*/  BSSY B1, `(.L_x_54) ;  /* 0x0000007000017945 */ /* 0x000fe40003800000 */
[----:B------:R-:W-:-:S05]  /*1efe0*/  F2FP.BF16.F32.PACK_AB R15, RZ, R15 ;  /* 0x0000000fff0f723e */ /* 0x000fca00000010ff */
[----:B----4-:R2:W-:Y:S02]  /*1eff0*/  @P4 STG.E.U16 desc[UR4][R20.64+0x10], R15 ;  /* 0x0000100f14004986 */ /* 0x0105e4000c101504 */
[----:B--2---:R-:W-:Y:S01]  /*1f000*/  PRMT R20, R14, 0x7610, R20 ;  /* 0x000076100e147816 */ /* 0x004fe20000000014 */
[----:B-1----:R-:W-:Y:S06]  /*1f010*/  @!P5 BRA `(.L_x_55) ;  /* 0x000000000008d947 */ /* 0x002fec0003800000 */
[----:B------:R-:W-:Y:S02]  /*1f020*/  ULDC.64 UR4, c[0x0][0x208] ;  /* 0x0000820000047ab9 */ /* 0x000fe40000000a00 */
[----:B------:R1:W5:Y:S03]  /*1f030*/  LDG.E.LTC128B.U16 R20, desc[UR4][R232.64+0x12] ;  /* 0x00001204e8147981 */ /* 0x000366000c1e1520 */
.L_x_55:
[----:B------:R-:W-:Y:S05]  /*1f040*/  BSYNC B1 ;  /* 0x0000000000017941 */ /* 0x000fea0003800000 */
.L_x_54:
[----:B------:R-:W2:Y:S04]  /*1f050*/  LDL R14, [R1+0x45c] ;  /* 0x00045c00010e7983 */ /* 0x000ea80000100800 */
[----:B------:R-:W4:Y:S04]  /*1f060*/  LDL.LU R15, [R1+0x41c] ;  /* 0x00041c00010f7983 */ /* 0x000f280000300800 */
[----:B------:R0:W-:Y:S04]  /*1f070*/  STL.64 [R1+0x4a8], R26 ;  /* 0x0004a81a01007387 */ /* 0x0001e80000100a00 */
[----:B0-----:R-:W3:Y:S04]  /*1f080*/  LDL.LU.64 R26, [R1+0x438] ;  /* 0x00043800011a7983 */ /* 0x001ee80000300a00 */
[----:B------:R0:W-:Y:S01]  /*1f090*/  STL.64 [R1+0x4a0], R24 ;  /* 0x0004a01801007387 */ /* 0x0001e20000100a00 */
[----:B------:R-:W-:-:S03]  /*1f0a0*/  ULDC.64 UR12, c[0x0][0x208] ;  /* 0x00008200000c7ab9 */ /* 0x000fc60000000a00 */
[----:B0-----:R-:W3:Y:S04]  /*1f0b0*/  LDL.LU.64 R24, [R1+0x400] ;  /* 0x0004000001187983 */ /* 0x001ee80000300a00 */
[----:B------:R0:W-:Y:S04]  /*1f0c0*/  STL.64 [R1+0x498], R12 ;  /* 0x0004980c01007387 */ /* 0x0001e80000100a00 */
[----:B0-----:R-:W3:Y:S04]  /*1f0d0*/  LDL.LU R13, [R1+0x3e0] ;  /* 0x0003e000010d7983 */ /* 0x001ee80000300800 */
[----:B-----5:R0:W-:Y:S04]  /*1f0e0*/  STL [R1+0x494], R3 ;  /* 0x0004940301007387 */ /* 0x0201e80000100800 */
[----:B0-----:R-:W3:Y:S01]  /*1f0f0*/  LDL R3, [R1+0x468] ;  /* 0x0004680001037983 */ /* 0x001ee20000100800 */
[----:B--2---:R-:W-:-:S02]  /*1f100*/  R2UR UR5, R14 ;  /* 0x000000000e0572ca */ /* 0x004fc400000e0000 */
[----:B------:R-:W-:-:S05]  /*1f110*/  SHF.L.U32 R14, R20, 0x10, RZ ;  /* 0x00000010140e7819 */ /* 0x000fca00000006ff */
[----:B------:R-:W-:-:S04]  /*1f120*/  FMUL R14, R14, R16 ;  /* 0x000000100e0e7220 */ /* 0x000fc80000400000 */
[----:B----4-:R-:W-:-:S05]  /*1f130*/  FFMA R14, R15, R2, R14 ;  /* 0x000000020f0e7223 */ /* 0x010fca000000000e */
[----:B------:R-:W-:Y:S01]  /*1f140*/  F2FP.BF16.F32.PACK_AB R14, RZ, R14 ;  /* 0x0000000eff0e723e */ /* 0x000fe200000010ff */
[----:B---3--:R-:W-:Y:S04]  /*1f150*/  STL.64 [R1+0x400], R26 ;  /* 0x0004001a01007387 */ /* 0x008fe80000100a00 */
[----:B------:R0:W-:Y:S04]  /*1f160*/  @P5 STG.E.U16 desc[UR12][R26.64+0x12], R14 ;  /* 0x0000120e1a005986 */ /* 0x0001e8000c10150c */
[----:B0-----:R0:W5:Y:S04]  /*1f170*/  LDL.LU.64 R26, [R1+0x4a8] ;  /* 0x0004a800011a7983 */ /* 0x0011680000300a00 */
[----:B------:R-:W2:Y:S01]  /*1f180*/  LDL.64 R14, [R1+0x448] ;  /* 0x00044800010e7983 */ /* 0x000ea20000100a00 */
[----:B------:R-:W-:Y:S01]  /*1f190*/  IMAD.WIDE.U32 R24, R22, 0x78, R24 ;  /* 0x0000007816187825 */ /* 0x000fe200078e0018 */
[----:B------:R-:W-:-:S03]  /*1f1a0*/  ISETP.GT.AND P4, PT, R0, 0x100, P0 ;  /* 0x000001000000780c */ /* 0x000fc60000784270 */
[----:B------:R-:W-:Y:S01]  /*1f1b0*/  IMAD.IADD R21, R23, 0x1, R25 ;  /* 0x0000000117157824 */ /* 0x000fe200078e0219 */
[----:B------:R3:W-:Y:S01]  /*1f1c0*/  STL.64 [R1+0x408], R24 ;  /* 0x0004081801007387 */ /* 0x0007e20000100a00 */
[----:B------:R-:W-:Y:S02]  /*1f1d0*/  PRMT R12, R20, 0x7610, R12 ;  /* 0x00007610140c7816 */ /* 0x000fe4000000000c */
[----:B--2---:R-:W-:Y:S02]  /*1f1e0*/  IADD3 R15, P5, R14, R24, RZ ;  /* 0x000000180e0f7210 */ /* 0x004fe40007fbe0ff */
[----:B---3--:R0:W5:Y:S04]  /*1f1f0*/  LDL.LU.64 R24, [R1+0x4a0] ;  /* 0x0004a00001187983 */ /* 0x0081680000300a00 */
[----:B------:R2:W-:Y:S02]  /*1f200*/  STL [R1+0x414], R21 ;  /* 0x0004141501007387 */ /* 0x0005e40000100800 */
[----:B--2---:R-:W-:Y:S01]  /*1f210*/  IMAD.X R21, R21, 0x1, R237, P5 ;  /* 0x0000000115157824 */ /* 0x004fe200028e06ed */
[----:B------:R-:W-:-:S04]  /*1f220*/  LEA R14, P5, R15, R10, 0x1 ;  /* 0x0000000a0f0e7211 */ /* 0x000fc800078a08ff */
[----:B------:R-:W-:Y:S01]  /*1f230*/  LEA.HI.X R15, R15, R11, R21, 0x1, P5 ;  /* 0x0000000b0f0f7211 */ /* 0x000fe200028f0c15 */
[----:B------:R-:W-:Y:S01]  /*1f240*/  USHF.L.U64.HI UR4, UR8, 0x9, UR9 ;  /* 0x0000000908047899 */ /* 0x000fe20008010209 */
[----:B------:R-:W2:Y:S04]  /*1f250*/  LDL R21, [R1+0x464] ;  /* 0x0004640001157983 */ /* 0x000ea80000100800 */
[----:B------:R-:W3:Y:S01]  /*1f260*/  @P4 LDG.E.LTC128B.U16 R12, desc[UR12][R14.64] ;  /* 0x0000000c0e0c4981 */ /* 0x000ee2000c1e1520 */
[----:B------:R-:W-:-:S04]  /*1f270*/  IMAD.WIDE.U32 R18, R22, 0x78, R18 ;  /* 0x0000007816127825 */ /* 0x000fc800078e0012 */
[----:B---3--:R-:W-:-:S04]  /*1f280*/  IMAD.U32 R14, R12, 0x10000, RZ ;  /* 0x000100000c0e7824 */ /* 0x008fc800078e00ff */
[----:B------:R-:W-:-:S04]  /*1f290*/  FMUL R14, R14, R16 ;  /* 0x000000100e0e7220 */ /* 0x000fc80000400000 */
[----:B------:R-:W-:Y:S01]  /*1f2a0*/  FFMA R20, R13, R2, R14 ;  /* 0x000000020d147223 */ /* 0x000fe2000000000e */
[----:B------:R-:W-:-:S05]  /*1f2b0*/  IMAD.U32 R14, RZ, RZ, UR8 ;  /* 0x00000008ff0e7e24 */ /* 0x000fca000f8e00ff */
[----:B------:R-:W-:Y:S02]  /*1f2c0*/  LEA R14, P5, R14, R8, 0x9 ;  /* 0x000000080e0e7211 */ /* 0x000fe400078a48ff */
[----:B------:R-:W-:Y:S02]  /*1f2d0*/  F2FP.BF16.F32.PACK_AB R20, RZ, R20 ;  /* 0x00000014ff14723e */ /* 0x000fe400000010ff */
[----:B------:R-:W-:Y:S01]  /*1f2e0*/  IADD3.X R15, R9, UR4, RZ, P5, !PT ;  /* 0x00000004090f7c10 */ /* 0x000fe2000affe4ff */
[----:B------:R-:W-:Y:S04]  /*1f2f0*/  STL [R1+0x410], R12 ;  /* 0x0004100c01007387 */ /* 0x000fe80000100800 */
[----:B------:R3:W-:Y:S04]  /*1f300*/  @P4 STG.E.U16 desc[UR12][R14.64], R20 ;  /* 0x000000140e004986 */ /* 0x0007e8000c10150c */
[----:B---3--:R-:W3:Y:S01]  /*1f310*/  LDL R20, [R1+0x450] ;  /* 0x0004500001147983 */ /* 0x008ee20000100800 */
[----:B------:R-:W-:-:S04]  /*1f320*/  IADD3 R12, P4, R4, R18, RZ ;  /* 0x00000012040c7210 */ /* 0x000fc80007f9e0ff */
[----:B------:R-:W-:-:S03]  /*1f330*/  IADD3.X R13, R5, R23, R19, P4, !PT ;  /* 0x00000017050d7210 */ /* 0x000fc600027fe413 */
[----:B------:R-:W-:Y:S02]  /*1f340*/  IMAD.WIDE.U32 R18, R17, R22, R12 ;  /* 0x0000001611127225 */ /* 0x000fe400078e000c */
[----:B------:R4:W-:Y:S01]  /*1f350*/  STL.64 [R1+0x418], R12 ;  /* 0x0004180c01007387 */ /* 0x0009e20000100a00 */
[----:B------:R-:W-:-:S04]  /*1f360*/  IADD3 R18, P4, R6, R18, RZ ;  /* 0x0000001206127210 */ /* 0x000fc80007f9e0ff */
[----:B------:R-:W-:Y:S01]  /*1f370*/  IADD3.X R19, R7, R3, R19, P4, !PT ;  /* 0x0000000307137210 */ /* 0x000fe200027fe413 */
[----:B----4-:R0:W5:Y:S04]  /*1f380*/  LDL.LU.64 R12, [R1+0x498] ;  /* 0x00049800010c7983 */ /* 0x0101680000300a00 */
[----:B------:R0:W5:Y:S01]  /*1f390*/  LDL.LU R3, [R1+0x494] ;  /* 0x0004940001037983 */ /* 0x0001620000300800 */
[----:B------:R-:W-:Y:S01]  /*1f3a0*/  BSSY B1, `(.L_x_56) ;  /* 0x000000a000017945 */ /* 0x000fe20003800000 */
[----:B---3--:R-:W-:-:S04]  /*1f3b0*/  IMAD.WIDE.U32 R18, R20, UR5, R18 ;  /* 0x0000000514127c25 */ /* 0x008fc8000f8e0012 */
[----:B--2---:R-:W-:Y:S01]  /*1f3c0*/  IMAD.IADD R19, R21, 0x1, R19 ;  /* 0x0000000115137824 */ /* 0x004fe200078e0213 */
[----:B------:R-:W-:-:S04]  /*1f3d0*/  LEA R20, P4, R18, R10, 0x1 ;  /* 0x0000000a12147211 */ /* 0x000fc800078808ff */
[----:B------:R-:W-:Y:S02]  /*1f3e0*/  LEA.HI.X R21, R18, R11, R19, 0x1, P4 ;  /* 0x0000000b12157211 */ /* 0x000fe400020f0c13 */
[----:B------:R-:W-:-:S13]  /*1f3f0*/  ISETP.GT.AND P4, PT, R0, 0x100, P3 ;  /* 0x000001000000780c */ /* 0x000fda0001f84270 */
[----:B0-----:R-:W-:Y:S05]  /*1f400*/  @!P4 BRA `(.L_x_57) ;  /* 0x00000000000cc947 */ /* 0x001fea0003800000 */
[----:B------:R-:W-:Y:S02]  /*1f410*/  ULDC.64 UR4, c[0x0][0x208] ;  /* 0x0000820000047ab9 */ /* 0x000fe40000000a00 */
[----:B------:R-:W2:Y:S04]  /*1f420*/  LDG.E.LTC128B.U16 R18, desc[UR4][R20.64+0x2] ;  /* 0x0000020414127981 */ /* 0x000ea8000c1e1520 */
[----:B--2---:R0:W-:Y:S02]  /*1f430*/  STL [R1+0x410], R18 ;  /* 0x0004101201007387 */ /* 0x0041e40000100800 */
.L_x_57:
[----:B------:R-:W-:Y:S05]  /*1f440*/  BSYNC B1 ;  /* 0x0000000000017941 */ /* 0x000fea0003800000 */
.L_x_56:
[----:B------:R-:W2:Y:S04]  /*1f450*/  LDL.LU R19, [R1+0x3e4] ;  /* 0x0003e40001137983 */ /* 0x000ea80000300800 */
[----:B------:R3:W-:Y:S04]  /*1f460*/  STL.64 [R1+0x4a0], R8 ;  /* 0x0004a00801007387 */ /* 0x0007e80000100a00 */
[----:B---3--:R-:W3:Y:S04]  /*1f470*/  LDL.LU.64 R8, [R1+0x408] ;  /* 0x0004080001087983 */ /* 0x008ee80000300a00 */
[----:B------:R4:W-:Y:S04]  /*1f480*/  STL [R1+0x49c], R7 ;  /* 0x00049c0701007387 */ /* 0x0009e80000100800 */
[----:B----4-:R-:W4:Y:S04]  /*1f490*/  LDL.LU R7, [R1+0x414] ;  /* 0x0004140001077983 */ /* 0x010f280000300800 */
[----:B------:R1:W-:Y:S04]  /*1f4a0*/  STL [R1+0x498], R6 ;  /* 0x0004980601007387 */ /* 0x0003e80000100800 */
[----:B-1----:R-:W0:Y:S01]  /*1f4b0*/  LDL.LU R6, [R1+0x410] ;  /* 0x0004100001067983 */ /* 0x002e220000300800 */
[----:B------:R-:W-:-:S03]  /*1f4c0*/  ULDC.64 UR4, c[0x0][0x208] ;  /* 0x0000820000047ab9 */ /* 0x000fc60000000a00 */
[----:B-----5:R-:W-:Y:S01]  /*1f4d0*/  STL [R1+0x494], R3 ;  /* 0x0004940301007387 */ /* 0x020fe20000100800 */
[----:B0-----:R-:W-:-:S04]  /*1f4e0*/  IMAD.U32 R18, R6, 0x10000, RZ ;  /* 0x0001000006127824 */ /* 0x001fc800078e00ff */
[----:B------:R-:W-:-:S04]  /*1f4f0*/  FMUL R18, R18, R16 ;  /* 0x0000001012127220 */ /* 0x000fc80000400000 */
[----:B--2---:R-:W-:-:S05]  /*1f500*/  FFMA R18, R19, R2, R18 ;  /* 0x0000000213127223 */ /* 0x004fca0000000012 */
[----:B------:R-:W-:-:S05]  /*1f510*/  F2FP.BF16.F32.PACK_AB R18, RZ, R18 ;  /* 0x00000012ff12723e */ /* 0x000fca00000010ff */
[----:B------:R0:W-:Y:S04]  /*1f520*/  @P4 STG.E.U16 desc[UR4][R14.64+0x2], R18 ;  /* 0x000002120e004986 */ /* 0x0001e8000c101504 */
[----:B0-----:R-:W2:Y:S01]  /*1f530*/  LDL.64 R18, [R1+0x448] ;  /* 0x0004480001127983 */ /* 0x001ea20000100a00 */
[----:B---3--:R-:W-:-:S05]  /*1f540*/  IADD3 R8, P4, R4, R8, RZ ;  /* 0x0000000804087210 */ /* 0x008fca0007f9e0ff */
[----:B----4-:R-:W-:Y:S01]  /*1f550*/  IMAD.X R9, R7, 0x1, R5, P4 ;  /* 0x0000000107097824 */ /* 0x010fe200020e0605 */
[----:B------:R-:W-:Y:S02]  /*1f560*/  PRMT R3, R6, 0x7610, R3 ;  /* 0x0000761006037816 */ /* 0x000fe40000000003 */
[----:B------:R-:W-:Y:S02]  /*1f570*/  ISETP.GT.AND P4, PT, R0, 0x108, P0 ;  /* 0x000001080000780c */ /* 0x000fe40000784270 */
[----:B------:R0:W-:Y:S01]  /*1f580*/  STL.64 [R1+0x3e0], R8 ;  /* 0x0003e00801007387 */ /* 0x0001e20000100a00 */
[----:B--2---:R-:W-:-:S05]  /*1f590*/  IADD3 R19, P5, R8, R18, RZ ;  /* 0x0000001208137210 */ /* 0x004fca0007fbe0ff */
[----:B------:R-:W-:Y:S01]  /*1f5a0*/  IMAD.X R7, R9, 0x1, R237, P5 ;  /* 0x0000000109077824 */ /* 0x000fe200028e06ed */
[C---:B------:R-:W-:Y:S01]  /*1f5b0*/  LEA R18, P5, R19.reuse, R10, 0x1 ;  /* 0x0000000a13127211 */ /* 0x040fe200078a08ff */
[----:B0-----:R0:W5:Y:S03]  /*1f5c0*/  LDL.LU.64 R8, [R1+0x4a0] ;  /* 0x0004a00001087983 */ /* 0x0011660000300a00 */
[----:B------:R-:W-:Y:S02]  /*1f5d0*/  LEA.HI.X R19, R19, R11, R7, 0x1, P5 ;  /* 0x0000000b13137211 */ /* 0x000fe400028f0c07 */
[----:B------:R0:W5:Y:S04]  /*1f5e0*/  LDL.LU R7, [R1+0x49c] ;  /* 0x00049c0001077983 */ /* 0x0001680000300800 */
[----:B------:R0:W5:Y:S04]  /*1f5f0*/  LDL.LU R6, [R1+0x498] ;  /* 0x0004980001067983 */ /* 0x0001680000300800 */
[----:B------:R1:W-:Y:S04]  /*1f600*/  STL.S16 [R1+0x470], R3 ;  /* 0x0004700301007387 */ /* 0x0003e80000100600 */
[----:B-1----:R0:W5:Y:S01]  /*1f610*/  LDL.LU R3, [R1+0x494] ;  /* 0x0004940001037983 */ /* 0x0021620000300800 */
[----:B------:R-:W-:Y:S04]  /*1f620*/  BSSY B1, `(.L_x_58) ;  /* 0x0000005000017945 */ /* 0x000fe80003800000 */
[----:B------:R-:W-:Y:S05]  /*1f630*/  @!P4 BRA `(.L_x_59) ;  /* 0x00000000000cc947 */ /* 0x000fea0003800000 */
[----:B------:R-:W-:Y:S02]  /*1f640*/  ULDC.64 UR4, c[0x0][0x208] ;  /* 0x0000820000047ab9 */ /* 0x000fe40000000a00 */
[----:B------:R-:W2:Y:S04]  /*1f650*/  LDG.E.LTC128B.U16 R18, desc[UR4][R18.64] ;  /* 0x0000000412127981 */ /* 0x000ea8000c1e1520 */
[----:B--2---:R1:W-:Y:S02]  /*1f660*/  STL [R1+0x470], R18 ;  /* 0x0004701201007387 */ /* 0x0043e40000100800 */
.L_x_59:
[----:B------:R-:W-:Y:S05]  /*1f670*/  BSYNC B1 ;  /* 0x0000000000017941 */ /* 0x000fea0003800000 */
.L_x_58:
[----:B-1----:R-:W2:Y:S04]  /*1f680*/  LDL R18, [R1+0x45c] ;  /* 0x00045c0001127983 */ /* 0x002ea80000100800 */
[----:B------:R-:W3:Y:S04]  /*1f690*/  LDL R19, [R1+0x454] ;  /* 0x0004540001137983 */ /* 0x000ee80000100800 */
[----:B------:R1:W-:Y:S04]  /*1f6a0*/  STL.64 [R1+0x4b0], R24 ;  /* 0x0004b01801007387 */ /* 0x0003e80000100a00 */
[----:B-1----:R-:W4:Y:S04]  /*1f6b0*/  LDL.LU R24, [R1+0x3e8] ;  /* 0x0003e80001187983 */ /* 0x002f280000300800 */
[----:B------:R-:W3:Y:S04]  /*1f6c0*/  LDL R25, [R1+0x460] ;  /* 0x0004600001197983 */ /* 0x000ee80000100800 */
[----:B------:R1:W-:Y:S04]  /*1f6d0*/  STL.64 [R1+0x4a8], R20 ;  /* 0x0004a81401007387 */ /* 0x0003e80000100a00 */
[----:B-1----:R-:W3:Y:S04]  /*1f6e0*/  LDL.LU.64 R20, [R1+0x478] ;  /* 0x0004780001147983 */ /* 0x002ee80000300a00 */
[----:B------:R1:W-:Y:S04]  /*1f6f0*/  STL.64 [R1+0x4a0], R12 ;  /* 0x0004a00c01007387 */ /* 0x0003e80000100a00 */
[----:B-1----:R-:W3:Y:S04]  /*1f700*/  LDL R12, [R1+0x468] ;  /* 0x00046800010c7983 */ /* 0x002ee80000100800 */
[----:B------:R-:W3:Y:S04]  /*1f710*/  LDL R13, [R1+0x450] ;  /* 0x00045000010d7983 */ /* 0x000ee80000100800 */
[----:B-----5:R1:W-:Y:S04]  /*1f720*/  STL [R1+0x498], R8 ;  /* 0x0004980801007387 */ /* 0x0203e80000100800 */
[----:B-1----:R-:W4:Y:S01]  /*1f730*/  LDL.LU R8, [R1+0x470] ;  /* 0x0004700001087983 */ /* 0x002f220000300800 */
        /* <DEDUP_REMOVED lines=9> */
[----:B------:R1:W-:Y:S04]  /*1f7d0*/  @P4 STG.E.U16 desc[UR12][R24.64], R18 ;  /* 0x0000001218004986 */ /* 0x0003e8000c10150c */
[----:B------:R2:W-:Y:S01]  /*1f7e0*/  STL.64 [R1+0x438], R24 ;  /* 0x0004381801007387 */ /* 0x0005e20000100a00 */
[----:B-1----:R-:W-:-:S03]  /*1f7f0*/  IMAD.WIDE.U32 R18, R22, 0x78, R20 ;  /* 0x0000007816127825 */ /* 0x002fc600078e0014 */
[----:B--2---:R1:W5:Y:S01]  /*1f800*/  LDL.LU.64 R24, [R1+0x4b0] ;  /* 0x0004b00001187983 */ /* 0x0043620000300a00 */
[----:B------:R-:W-:-:S04]  /*1f810*/  IADD3 R20, P4, R4, R18, RZ ;  /* 0x0000001204147210 */ /* 0x000fc80007f9e0ff */
[----:B------:R-:W-:-:S03]  /*1f820*/  IADD3.X R21, R5, R23, R19, P4, !PT ;  /* 0x0000001705157210 */ /* 0x000fc600027fe413 */
[----:B------:R-:W-:Y:S02]  /*1f830*/  IMAD.WIDE.U32 R18, R17, R22, R20 ;  /* 0x0000001611127225 */ /* 0x000fe400078e0014 */
[----:B------:R2:W-:Y:S01]  /*1f840*/  STL.64 [R1+0x408], R20 ;  /* 0x0004081401007387 */ /* 0x0005e20000100a00 */
[----:B------:R-:W-:-:S04]  /*1f850*/  IADD3 R18, P4, R6, R18, RZ ;  /* 0x0000001206127210 */ /* 0x000fc80007f9e0ff */
[----:B------:R-:W-:Y:S01]  /*1f860*/  IADD3.X R19, R7, R12, R19, P4, !PT ;  /* 0x0000000c07137210 */ /* 0x000fe200027fe413 */
[----:B--2---:R1:W5:Y:S02]  /*1f870*/  LDL.LU.64 R20, [R1+0x4a8] ;  /* 0x0004a80001147983 */ /* 0x0043640000300a00 */
[----:B------:R-:W-:-:S03]  /*1f880*/  IMAD.WIDE.U32 R12, R13, UR4, R18 ;  /* 0x000000040d0c7c25 */ /* 0x000fc6000f8e0012 */
[----:B------:R-:W2:Y:S01]  /*1f890*/  LDL R19, [R1+0x464] ;  /* 0x0004640001137983 */ /* 0x000ea20000100800 */
[----:B------:R-:W-:Y:S02]  /*1f8a0*/  LEA R18, P4, R12, R10, 0x1 ;  /* 0x0000000a0c127211 */ /* 0x000fe400078808ff */
[----:B------:R-:W-:Y:S02]  /*1f8b0*/  PRMT R3, R8, 0x7610, R3 ;  /* 0x0000761008037816 */ /* 0x000fe40000000003 */
[----:B------:R-:W-:Y:S01]  /*1f8c0*/  ISETP.GT.AND P5, PT, R0, 0x108, P3 ;  /* 0x000001080000780c */ /* 0x000fe20001fa4270 */
[----:B--2---:R-:W-:-:S05]  /*1f8d0*/  IMAD.IADD R19, R19, 0x1, R13 ;  /* 0x0000000113137824 */ /* 0x004fca00078e020d */
[----:B------:R-:W-:Y:S02]  /*1f8e0*/  LEA.HI.X R19, R12, R11, R19, 0x1, P4 ;  /* 0x0000000b0c137211 */ /* 0x000fe400020f0c13 */
[----:B------:R1:W5:Y:S04]  /*1f8f0*/  LDL.LU.64 R12, [R1+0x4a0] ;  /* 0x0004a000010c7983 */ /* 0x0003680000300a00 */
[----:B------:R1:W5:Y:S04]  /*1f900*/  LDL.LU R8, [R1+0x498] ;  /* 0x0004980001087983 */ /* 0x0003680000300800 */
[----:B------:R2:W-:Y:S04]  /*1f910*/  STL.S16 [R1+0x410], R3 ;  /* 0x0004100301007387 */ /* 0x0005e80000100600 */
[----:B--2---:R1:W5:Y:S01]  /*1f920*/  LDL.LU R3, [R1+0x494] ;  /* 0x0004940001037983 */ /* 0x0043620000300800 */
[----:B------:R-:W-:Y:S04]  /*1f930*/  BSSY B1, `(.L_x_60) ;  /* 0x0000007000017945 */ /* 0x000fe80003800000 */
[----:B------:R-:W-:Y:S05]  /*1f940*/  @!P5 BRA `(.L_x_61) ;  /* 0x000000000014d947 */ /* 0x000fea0003800000 */
[----:B------:R-:W-:Y:S01]  /*1f950*/  ULDC.64 UR4, c[0x0][0x208] ;  /* 0x0000820000047ab9 */ /* 0x000fe20000000a00 */
[----:B------:R2:W-:Y:S04]  /*1f960*/  STL [R1+0x494], R0 ;  /* 0x0004940001007387 */ /* 0x0005e80000100800 */
[----:B--2---:R-:W2:Y:S04]  /*1f970*/  LDG.E.LTC128B.U16 R0, desc[UR4][R18.64+0x2] ;  /* 0x0000020412007981 */ /* 0x004ea8000c1e1520 */
[----:B--2---:R2:W-:Y:S04]  /*1f980*/  STL [R1+0x410], R0 ;  /* 0x0004100001007387 */ /* 0x0045e80000100800 */
[----:B--2---:R2:W5:Y:S02]  /*1f990*/  LDL.LU R0, [R1+0x494] ;  /* 0x0004940001007983 */ /* 0x0045640000300800 */
.L_x_61:
[----:B------:R-:W-:Y:S05]  /*1f9a0*/  BSYNC B1 ;  /* 0x0000000000017941 */ /* 0x000fea0003800000 */
.L_x_60:
[----:B------:R3:W-:Y:S04]  /*1f9b0*/  STL [R1+0x4b0], R10 ;  /* 0x0004b00a01007387 */ /* 0x0007e80000100800 */
[----:B---3--:R-:W3:Y:S04]  /*1f9c0*/  LDL.LU R10, [R1+0x3ec] ;  /* 0x0003ec00010a7983 */ /* 0x008ee80000300800 */
[----:B------:R-:W-:Y:S04]  /*1f9d0*/  STL [R1+0x4ac], R9 ;  /* 0x0004ac0901007387 */ /* 0x000fe80000100800 */
[----:B-----5:R-:W-:Y:S04]  /*1f9e0*/  STL [R1+0x4a8], R8 ;  /* 0x0004a80801007387 */ /* 0x020fe80000100800 */
[----:B------:R4:W-:Y:S04]  /*1f9f0*/  STL.64 [R1+0x4a0], R6 ;  /* 0x0004a00601007387 */ /* 0x0009e80000100a00 */
[----:B----4-:R-:W4:Y:S04]  /*1fa00*/  LDL R7, [R1+0x460] ;  /* 0x0004600001077983 */ /* 0x010f280000100800 */
[----:B------:R-:W-:Y:S04]  /*1fa10*/  STL [R1+0x49c], R5 ;  /* 0x00049c0501007387 */ /* 0x000fe80000100800 */
[----:B------:R0:W-:Y:S04]  /*1fa20*/  STL [R1+0x498], R4 ;  /* 0x0004980401007387 */ /* 0x0001e80000100800 */
[----:B0-----:R-:W2:Y:S04]  /*1fa30*/  LDL.LU R4, [R1+0x410] ;  /* 0x0004100001047983 */ /* 0x001ea80000300800 */
[----:B------:R0:W-:Y:S01]  /*1fa40*/  STL [R1+0x494], R3 ;  /* 0x0004940301007387 */ /* 0x0001e20000100800 */
[----:B--2---:R-:W-:-:S05]  /*1fa50*/  SHF.L.U32 R6, R4, 0x10, RZ ;  /* 0x0000001004067819 */ /* 0x004fca00000006ff */
[----:B------:R-:W-:-:S04]  /*1fa60*/  FMUL R6, R6, R16 ;  /* 0x0000001006067220 */ /* 0x000fc80000400000 */
[----:B---3--:R-:W-:Y:S01]  /*1fa70*/  FFMA R10, R10, R2, R6 ;  /* 0x000000020a0a7223 */ /* 0x008fe20000000006 */
[----:B----4-:R-:W-:Y:S02]  /*1fa80*/  IADD3 R6, P4, R14, R7, RZ ;  /* 0x000000070e067210 */ /* 0x010fe40007f9e0ff */
[----:B------:R-:W2:Y:S02]  /*1fa90*/  LDL R7, [R1+0x454] ;  /* 0x0004540001077983 */ /* 0x000ea40000100800 */
[----:B------:R-:W-:Y:S01]  /*1faa0*/  F2FP.BF16.F32.PACK_AB R9, RZ, R10 ;  /* 0x0000000aff09723e */ /* 0x000fe200000010ff */
[----:B------:R-:W-:Y:S01]  /*1fab0*/  ULDC.64 UR4, c[0x0][0x208] ;  /* 0x0000820000047ab9 */ /* 0x000fe20000000a00 */
[----:B------:R3:W5:Y:S02]  /*1fac0*/  LDL.LU R10, [R1+0x4b0] ;  /* 0x0004b000010a7983 */ /* 0x0007640000300800 */
[----:B------:R-:W-:Y:S02]  /*1fad0*/  PRMT R8, R9, 0x7610, R8 ;  /* 0x0000761009087816 */ /* 0x000fe40000000008 */
[----:B------:R3:W5:Y:S02]  /*1fae0*/  LDL.LU R9, [R1+0x4ac] ;  /* 0x0004ac0001097983 */ /* 0x0007640000300800 */
[----:B------:R-:W-:-:S02]  /*1faf0*/  PRMT R5, R8, 0x7610, R5 ;  /* 0x0000761008057816 */ /* 0x000fc40000000005 */
[----:B------:R3:W5:Y:S01]  /*1fb00*/  LDL.LU R8, [R1+0x4a8] ;  /* 0x0004a80001087983 */ /* 0x0007620000300800 */
[----:B0-----:R-:W-:Y:S01]  /*1fb10*/  PRMT R3, R4, 0x7610, R3 ;  /* 0x0000761004037816 */ /* 0x001fe20000000003 */
[----:B--2---:R-:W-:Y:S01]  /*1fb20*/  IMAD.X R7, R15, 0x1, R7, P4 ;  /* 0x000000010f077824 */ /* 0x004fe200020e0607 */
        /* <DEDUP_REMOVED lines=12> */
[----:B0-----:R-:W2:Y:S04]  /*1fbf0*/  LDG.E.LTC128B.U16 R0, desc[UR4][R20.64+0x10] ;  /* 0x0000100414007981 */ /* 0x001ea8000c1e1520 */
[----:B--2---:R0:W-:Y:S04]  /*1fc00*/  STL [R1+0x410], R0 ;  /* 0x0004100001007387 */ /* 0x0041e80000100800 */
[----:B0-----:R0:W5:Y:S02]  /*1fc10*/  LDL.LU R0, [R1+0x494] ;  /* 0x0004940001007983 */ /* 0x0011640000300800 */
.L_x_63:
[----:B------:R-:W-:Y:S05]  /*1fc20*/  BSYNC B1 ;  /* 0x0000000000017941 */ /* 0x000fea0003800000 */
.L_x_62:
[----:B-----5:R-:W-:Y:S04]  /*1fc30*/  STL [R1+0x4ac], R9 ;  /* 0x0004ac0901007387 */ /* 0x020fe80000100800 */
[----:B------:R2:W-:Y:S04]  /*1fc40*/  STL [R1+0x4a8], R8 ;  /* 0x0004a80801007387 */ /* 0x0005e80000100800 */
[----:B--2---:R-:W2:Y:S04]  /*1fc50*/  LDL.LU R8, [R1+0x3f0] ;  /* 0x0003f00001087983 */ /* 0x004ea80000300800 */
[----:B------:R-:W-:Y:S04]  /*1fc60*/  STL [R1+0x4a4], R7 ;  /* 0x0004a40701007387 */ /* 0x000fe80000100800 */
[----:B------:R-:W-:Y:S04]  /*1fc70*/  STL [R1+0x4a0], R6 ;  /* 0x0004a00601007387 */ /* 0x000fe80000100800 */
[----:B------:R-:W-:Y:S04]  /*1fc80*/  STL [R1+0x49c], R5 ;  /* 0x00049c0501007387 */ /* 0x000fe80000100800 */
[----:B------:R4:W-:Y:S04]  /*1fc90*/  STL [R1+0x498], R4 ;  /* 0x0004980401007387 */ /* 0x0009e80000100800 */
[----:B----4-:R-:W4:Y:S01]  /*1fca0*/  LDL.LU R4, [R1+0x410] ;  /* 0x0004100001047983 */ /* 0x010f220000300800 */
[----:B------:R-:W-:-:S03]  /*1fcb0*/  ULDC.64 UR4, c[0x0][0x208] ;  /* 0x0000820000047ab9 */ /* 0x000fc60000000a00 */
[----:B------:R1:W-:Y:S01]  /*1fcc0*/  STL [R1+0x494], R3 ;  /* 0x0004940301007387 */ /* 0x0003e20000100800 */
[----:B----4-:R-:W-:-:S04]  /*1fcd0*/  IMAD.U32 R9, R4, 0x10000, RZ ;  /* 0x0001000004097824 */ /* 0x010fc800078e00ff */
[----:B------:R-:W-:-:S04]  /*1fce0*/  FMUL R9, R9, R16 ;  /* 0x0000001009097220 */ /* 0x000fc80000400000 */
[----:B--2---:R-:W-:Y:S01]  /*1fcf0*/  FFMA R8, R8, R2, R9 ;  /* 0x0000000208087223 */ /* 0x004fe20000000009 */
[----:B-1----:R-:W-:Y:S01]  /*1fd00*/  PRMT R3, R4, 0x7610, R3 ;  /* 0x0000761004037816 */ /* 0x002fe20000000003 */
[----:B------:R1:W5:Y:S03]  /*1fd10*/  LDL.LU R9, [R1+0x4ac] ;  /* 0x0004ac0001097983 */ /* 0x0003660000300800 */
[----:B------:R-:W-:Y:S02]  /*1fd20*/  F2FP.BF16.F32.PACK_AB R7, RZ, R8 ;  /* 0x00000008ff07723e */ /* 0x000fe400000010ff */
[----:B------:R1:W5:Y:S02]  /*1fd30*/  LDL.LU R8, [R1+0x4a8] ;  /* 0x0004a80001087983 */ /* 0x0003640000300800 */
[----:B------:R-:W-:Y:S02]  /*1fd40*/  PRMT R6, R7, 0x7610, R6 ;  /* 0x0000761007067816 */ /* 0x000fe40000000006 */
[----:B------:R1:W5:Y:S01]  /*1fd50*/  LDL.LU R7, [R1+0x4a4] ;  /* 0x0004a40001077983 */ /* 0x0003620000300800 */
[----:B------:R-:W-:-:S02]  /*1fd60*/  ISETP.GT.AND P5, PT, R0, 0x100, P1 ;  /* 0x000001000000780c */ /* 0x000fc40000fa4270 */
[----:B------:R-:W-:Y:S02]  /*1fd70*/  PRMT R5, R6, 0x7610, R5 ;  /* 0x0000761006057816 */ /* 0x000fe40000000005 */
[----:B------:R1:W5:Y:S04]  /*1fd80*/  LDL.LU R6, [R1+0x4a0] ;  /* 0x0004a00001067983 */ /* 0x0003680000300800 */
[----:B------:R2:W-:Y:S04]  /*1fd90*/  @P4 STG.E.U16 desc[UR4][R14.64+0x10], R5 ;  /* 0x000010050e004986 */ /* 0x0005e8000c101504 */
[----:B--2---:R1:W5:Y:S04]  /*1fda0*/  LDL.LU R5, [R1+0x49c] ;  /* 0x00049c0001057983 */ /* 0x0043680000300800 */
        /* <DEDUP_REMOVED lines=10> */
.L_x_65:
[----:B------:R-:W-:Y:S05]  /*1fe50*/  BSYNC B1 ;  /* 0x0000000000017941 */ /* 0x000fea0003800000 */
.L_x_64:
[----:B-----5:R4:W-:Y:S04]  /*1fe60*/  STL [R1+0x4a4], R7 ;  /* 0x0004a40701007387 */ /* 0x0209e80000100800 */
[----:B----4-:R-:W4:Y:S04]  /*1fe70*/  LDL R7, [R1+0x3f0] ;  /* 0x0003f00001077983 */ /* 0x010f280000100800 */
[----:B------:R0:W-:Y:S04]  /*1fe80*/  STL [R1+0x4a0], R6 ;  /* 0x0004a00601007387 */ /* 0x0001e80000100800 */
[----:B0-----:R-:W3:Y:S04]  /*1fe90*/  LDL.LU R6, [R1+0x3f4] ;  /* 0x0003f40001067983 */ /* 0x001ee80000300800 */
[----:B------:R0:W-:Y:S04]  /*1fea0*/  STL [R1+0x49c], R5 ;  /* 0x00049c0501007387 */ /* 0x0001e80000100800 */
[----:B------:R1:W-:Y:S04]  /*1feb0*/  STL [R1+0x498], R4 ;  /* 0x0004980401007387 */ /* 0x0003e80000100800 */
[----:B------:R2:W-:Y:S01]  /*1fec0*/  STL [R1+0x494], R3 ;  /* 0x0004940301007387 */ /* 0x0005e20000100800 */
[----:B------:R-:W-:Y:S01]  /*1fed0*/  ULDC.64 UR4, c[0x0][0x208] ;  /* 0x0000820000047ab9 */ /* 0x000fe20000000a00 */
[----:B----4-:R-:W-:-:S04]  /*1fee0*/  IMAD.U32 R7, R7, 0x10000, RZ ;  /* 0x0001000007077824 */ /* 0x010fc800078e00ff */
[----:B------:R-:W-:-:S04]  /*1fef0*/  FMUL R7, R7, R16 ;  /* 0x0000001007077220 */ /* 0x000fc80000400000 */
[----:B---3--:R-:W-:Y:S02]  /*1ff00*/  FFMA R6, R6, R2, R7 ;  /* 0x0000000206067223 */ /* 0x008fe40000000007 */
[----:B------:R3:W5:Y:S03]  /*1ff10*/  LDL.LU R7, [R1+0x4a4] ;  /* 0x0004a40001077983 */ /* 0x0007660000300800 */
[----:B0-----:R-:W-:Y:S02]  /*1ff20*/  F2FP.BF16.F32.PACK_AB R5, RZ, R6 ;  /* 0x00000006ff05723e */ /* 0x001fe400000010ff */
[----:B------:R3:W5:Y:S02]  /*1ff30*/  LDL.LU R6, [R1+0x4a0] ;  /* 0x0004a00001067983 */ /* 0x0007640000300800 */
[----:B-1----:R-:W-:Y:S02]  /*1ff40*/  PRMT R4, R5, 0x7610, R4 ;  /* 0x0000761005047816 */ /* 0x002fe40000000004 */
[----:B------:R3:W5:Y:S01]  /*1ff50*/  LDL.LU R5, [R1+0x49c] ;  /* 0x00049c0001057983 */ /* 0x0007620000300800 */
[----:B------:R-:W-:-:S02]  /*1ff60*/  ISETP.GT.AND P4, PT, R0, 0x108, P2 ;  /* 0x000001080000780c */ /* 0x000fc40001784270 */
[----:B--2---:R-:W-:Y:S02]  /*1ff70*/  PRMT R3, R4, 0x7610, R3 ;  /* 0x0000761004037816 */ /* 0x004fe40000000003 */
[----:B------:R3:W5:Y:S04]  /*1ff80*/  LDL.LU R4, [R1+0x498] ;  /* 0x0004980001047983 */ /* 0x0007680000300800 */
[----:B------:R0:W-:Y:S04]  /*1ff90*/  @P5 STG.E.U16 desc[UR4][R14.64+0x12], R3 ;  /* 0x000012030e005986 */ /* 0x0001e8000c101504 */
[----:B0-----:R3:W5:Y:S04]  /*1ffa0*/  LDL.LU R3, [R1+0x494] ;  /* 0x0004940001037983 */ /* 0x0017680000300800 */
[----:B------:R-:W2:Y:S01]  /*1ffb0*/  LDL.LU R15, [R1+0x3f0] ;  /* 0x0003f000010f7983 */ /* 0x000ea20000300800 */
[----:B------:R-:W-:Y:S01]  /*1ffc0*/  BSSY B1, `(.L_x_66) ;  /* 0x0000005000017945 */ /* 0x000fe20003800000 */
[----:B--2---:R-:W-:-:S03]  /*1ffd0*/  PRMT R14, R15, 0x7610, R14 ;  /* 0x000076100f0e7816 */ /* 0x004fc6000000000e */
[----:B---3--:R-:W-:Y:S05]  /*1ffe0*/  @!P4 BRA `(.L_x_67) ;  /* 0x000000000008c947 */ /* 0x008fea0003800000 */
[----:B------:R-:W-:Y:S02]  /*1fff0*/  ULDC.64 UR4, c[0x0][0x208] ;  /* 0x0000820000047ab9 */ /* 0x000fe40000000a00 */
[----:B------:R0:W5:Y:S03]  /*20000*/  LDG.E.LTC128B.U16 R14, desc[UR4][R18.64+0x10] ;  /* 0x00001004120e7981 */ /* 0x000166000c1e1520 */
.L_x_67:
[----:B------:R-:W-:Y:S05]  /*20010*/  BSYNC B1 ;  /* 0x0000000000017941 */ /* 0x000fea0003800000 */
.L_x_66:
[----:B-----5:R1:W-:Y:S04]  /*20020*/  STL [R1+0x4a0], R3 ;  /* 0x0004a00301007387 */ /* 0x0203e80000100800 */
[----:B-1----:R-:W2:Y:S04]  /*20030*/  LDL.LU R3, [R1+0x3f8] ;  /* 0x0003f80001037983 */ /* 0x002ea80000300800 */
[----:B------:R1:W-:Y:S04]  /*20040*/  STL.64 [R1+0x498], R4 ;  /* 0x0004980401007387 */ /* 0x0003e80000100a00 */
[----:B-1----:R-:W3:Y:S01]  /*20050*/  LDL.LU.64 R4, [R1+0x438] ;  /* 0x0004380001047983 */ /* 0x002ee20000300a00 */
[----:B------:R-:W-:-:S04]  /*20060*/  IMAD.U32 R15, R14, 0x10000, RZ ;  /* 0x000100000e0f7824 */ /* 0x000fc800078e00ff */
[----:B------:R-:W-:Y:S01]  /*20070*/  FMUL R15, R15, R16 ;  /* 0x000000100f0f7220 */ /* 0x000fe20000400000 */
[----:B------:R-:W-:Y:S01]  /*20080*/  ULDC.64 UR4, c[0x0][0x208] ;  /* 0x0000820000047ab9 */ /* 0x000fe20000000a00 */
[----:B------:R-:W-:Y:S01]  /*20090*/  ISETP.GT.AND P5, PT, R0, 0x108, P1 ;  /* 0x000001080000780c */ /* 0x000fe20000fa4270 */
[----:B------:R-:W-:Y:S01]  /*200a0*/  BSSY B1, `(.L_x_68) ;  /* 0x000000b000017945 */ /* 0x000fe20003800000 */
[----:B--2---:R-:W-:Y:S02]  /*200b0*/  FFMA R15, R3, R2, R15 ;  /* 0x00000002030f7223 */ /* 0x004fe4000000000f */
[----:B------:R1:W5:Y:S03]  /*200c0*/  LDL.LU R3, [R1+0x4a0] ;  /* 0x0004a00001037983 */ /* 0x0003660000300800 */
[----:B------:R-:W-:-:S05]  /*200d0*/  F2FP.BF16.F32.PACK_AB R15, RZ, R15 ;  /* 0x0000000fff0f723e */ /* 0x000fca00000010ff */
[----:B---3--:R2:W-:Y:S04]  /*200e0*/  @P4 STG.E.U16 desc[UR4][R4.64+0x10], R15 ;  /* 0x0000100f04004986 */ /* 0x0085e8000c101504 */
[----:B--2---:R1:W5:Y:S04]  /*200f0*/  LDL.LU.64 R4, [R1+0x498] ;  /* 0x0004980001047983 */ /* 0x0043680000300a00 */
[----:B------:R1:W-:Y:S01]  /*20100*/  STL.S16 [R1+0x3f0], R14 ;  /* 0x0003f00e01007387 */ /* 0x0003e20000100600 */
[----:B------:R-:W-:Y:S05]  /*20110*/  @!P5 BRA `(.L_x_69) ;  /* 0x00000000000cd947 */ /* 0x000fea0003800000 */
[----:B------:R-:W-:Y:S02]  /*20120*/  ULDC.64 UR4, c[0x0][0x208] ;  /* 0x0000820000047ab9 */ /* 0x000fe40000000a00 */
[----:B-1----:R-:W2:Y:S04]  /*20130*/  LDG.E.LTC128B.U16 R14, desc[UR4][R18.64+0x12] ;  /* 0x00001204120e7981 */ /* 0x002ea8000c1e1520 */
[----:B--2---:R2:W-:Y:S02]  /*20140*/  STL [R1+0x3f0], R14 ;  /* 0x0003f00e01007387 */ /* 0x0045e40000100800 */
.L_x_69:
[----:B------:R-:W-:Y:S05]  /*20150*/  BSYNC B1 ;  /* 0x0000000000017941 */ /* 0x000fea0003800000 */
.L_x_68:
[----:B-12---:R-:W2:Y:S04]  /*20160*/  LDL R14, [R1+0x45c] ;  /* 0x00045c00010e7983 */ /* 0x006ea80000100800 */
[----:B------:R-:W3:Y:S04]  /*20170*/  LDL.LU R15, [R1+0x3fc] ;  /* 0x0003fc00010f7983 */ /* 0x000ee80000300800 */
[----:B------:R1:W-:Y:S04]  /*20180*/  STL.64 [R1+0x4c8], R28 ;  /* 0x0004c81c01007387 */ /* 0x0003e80000100a00 */
[----:B-1----:R-:W4:Y:S04]  /*20190*/  LDL.LU.64 R28, [R1+0x3e0] ;  /* 0x0003e000011c7983 */ /* 0x002f280000300a00 */
[----:B-----5:R-:W-:Y:S04]  /*201a0*/  STL [R1+0x4c0], R3 ;  /* 0x0004c00301007387 */ /* 0x020fe80000100800 */
[----:B------:R1:W-:Y:S04]  /*201b0*/  STL.64 [R1+0x4b8], R26 ;  /* 0x0004b81a01007387 */ /* 0x0003e80000100a00 */
[----:B-1----:R-:W3:Y:S04]  /*201c0*/  LDL.LU R26, [R1+0x3f0] ;  /* 0x0003f000011a7983 */ /* 0x002ee80000300800 */
[----:B------:R-:W4:Y:S04]  /*201d0*/  LDL.LU R27, [R1+0x3c0] ;  /* 0x0003c000011b7983 */ /* 0x000f280000300800 */
[----:B------:R-:W-:Y:S04]  /*201e0*/  STL.64 [R1+0x4b0], R24 ;  /* 0x0004b01801007387 */ /* 0x000fe80000100a00 */
[----:B------:R-:W-:Y:S04]  /*201f0*/  STL.64 [R1+0x4a8], R20 ;  /* 0x0004a81401007387 */ /* 0x000fe80000100a00 */
[----:B------:R-:W-:Y:S04]  /*20200*/  STL.64 [R1+0x4a0], R18 ;  /* 0x0004a01201007387 */ /* 0x000fe80000100a00 */
[----:B------:R1:W-:Y:S04]  /*20210*/  STL.64 [R1+0x498], R12 ;  /* 0x0004980c01007387 */ /* 0x0003e80000100a00 */
[----:B-1----:R-:W4:Y:S04]  /*20220*/  LDL.LU.64 R12, [R1+0x418] ;  /* 0x00041800010c7983 */ /* 0x002f280000300a00 */
[----:B------:R-:W4:Y:S04]  /*20230*/  LDL.LU.64 R20, [R1+0x408] ;  /* 0x0004080001147983 */ /* 0x000f280000300a00 */
[----:B0-----:R-:W4:Y:S01]  /*20240*/  LDL R18, [R1+0x468] ;  /* 0x0004680001127983 */ /* 0x001f220000100800 */
[----:B--2---:R-:W-:Y:S01]  /*20250*/  R2UR UR5, R14 ;  /* 0x000000000e0572ca */ /* 0x004fe200000e0000 */
[----:B---3--:R-:W-:-:S04]  /*20260*/  IMAD.U32 R14, R26, 0x10000, RZ ;  /* 0x000100001a0e7824 */ /* 0x008fc800078e00ff */
[----:B------:R-:W-:-:S04]  /*20270*/  FMUL R14, R14, R16 ;  /* 0x000000100e0e7220 */ /* 0x000fc80000400000 */
[----:B------:R-:W-:-:S05]  /*20280*/  FFMA R14, R15, R2, R14 ;  /* 0x000000020f0e7223 */ /* 0x000fca000000000e */
[----:B------:R-:W-:-:S04]  /*20290*/  F2FP.BF16.F32.PACK_AB R14, RZ, R14 ;  /* 0x0000000eff0e723e */ /* 0x000fc800000010ff */
[----:B------:R-:W-:Y:S02]  /*202a0*/  PRMT R3, R14, 0x7610, R3 ;  /* 0x000076100e037816 */ /* 0x000fe40000000003 */
[----:B------:R-:W2:Y:S01]  /*202b0*/  LDL.LU.64 R14, [R1+0x3e8] ;  /* 0x0003e800010e7983 */ /* 0x000ea20000300a00 */
[----:B------:R-:W-:Y:S01]  /*202c0*/  ULDC.64 UR12, c[0x0][0x208] ;  /* 0x00008200000c7ab9 */ /* 0x000fe20000000a00 */
[----:B----4-:R-:W-:Y:S01]  /*202d0*/  IMAD.WIDE.U32 R28, R22, 0x78, R28 ;  /* 0x00000078161c7825 */ /* 0x010fe200078e001c */
[----:B------:R-:W-:Y:S01]  /*202e0*/  ISETP.GT.AND P4, PT, R0, 0x180, P0 ;  /* 0x000001800000780c */ /* 0x000fe20000784270 */
[----:B------:R-:W3:Y:S04]  /*202f0*/  LDL R19, [R1+0x450] ;  /* 0x0004500001137983 */ /* 0x000ee80000100800 */
[----:B--2---:R0:W-:Y:S04]  /*20300*/  @P5 STG.E.U16 desc[UR12][R14.64+0x12], R3 ;  /* 0x000012030e005986 */ /* 0x0041e8000c10150c */
[----:B0-----:R-:W2:Y:S01]  /*20310*/  LDL.64 R14, [R1+0x448] ;  /* 0x00044800010e7983 */ /* 0x001ea20000100a00 */
[----:B------:R-:W-:-:S03]  /*20320*/  IMAD.IADD R3, R23, 0x1, R29 ;  /* 0x0000000117037824 */ /* 0x000fc600078e021d */
[----:B------:R0:W-:Y:S01]  /*20330*/  STL.64 [R1+0x3f8], R28 ;  /* 0x0003f81c01007387 */ /* 0x0001e20000100a00 */
[----:B------:R-:W-:Y:S02]  /*20340*/  PRMT R25, R26, 0x7610, R25 ;  /* 0x000076101a197816 */ /* 0x000fe40000000019 */
[----:B--2---:R-:W-:Y:S02]  /*20350*/  IADD3 R15, P5, R14, R28, RZ ;  /* 0x0000001c0e0f7210 */ /* 0x004fe40007fbe0ff */
[----:B0-----:R-:W5:Y:S04]  /*20360*/  LDL.LU.64 R28, [R1+0x4c8] ;  /* 0x0004c800011c7983 */ /* 0x001f680000300a00 */
[----:B------:R0:W-:Y:S02]  /*20370*/  STL [R1+0x414], R3 ;  /* 0x0004140301007387 */ /* 0x0001e40000100800 */
[----:B0-----:R-:W-:Y:S01]  /*20380*/  IMAD.X R3, R3, 0x1, R237, P5 ;  /* 0x0000000103037824 */ /* 0x001fe200028e06ed */
[----:B------:R-:W-:-:S04]  /*20390*/  LEA R14, P5, R15, R10, 0x1 ;  /* 0x0000000a0f0e7211 */ /* 0x000fc800078a08ff */
[----:B------:R-:W-:Y:S01]  /*203a0*/  LEA.HI.X R15, R15, R11, R3, 0x1, P5 ;  /* 0x0000000b0f0f7211 */ /* 0x000fe200028f0c03 */
[----:B------:R-:W-:Y:S01]  /*203b0*/  UIMAD UR4, UR9, 0x300, URZ ;  /* 0x00000300090478a4 */ /* 0x000fe2000f8e023f */
[----:B------:R-:W5:Y:S04]  /*203c0*/  LDL.LU R3, [R1+0x4c0] ;  /* 0x0004c00001037983 */ /* 0x000f680000300800 */
[----:B------:R0:W2:Y:S02]  /*203d0*/  @P4 LDG.E.LTC128B.U16 R25, desc[UR12][R14.64] ;  /* 0x0000000c0e194981 */ /* 0x0000a4000c1e1520 */
[----:B0-----:R-:W-:Y:S02]  /*203e0*/  IMAD.U32 R15, RZ, RZ, UR8 ;  /* 0x00000008ff0f7e24 */ /* 0x001fe4000f8e00ff */
[----:B--2---:R-:W-:-:S04]  /*203f0*/  IMAD.U32 R14, R25, 0x10000, RZ ;  /* 0x00010000190e7824 */ /* 0x004fc800078e00ff */
[----:B------:R-:W-:-:S04]  /*20400*/  FMUL R14, R14, R16 ;  /* 0x000000100e0e7220 */ /* 0x000fc80000400000 */
[----:B------:R-:W-:Y:S01]  /*20410*/  FFMA R14, R27, R2, R14 ;  /* 0x000000021b0e7223 */ /* 0x000fe2000000000e */
[----:B------:R-:W-:Y:S01]  /*20420*/  IMAD.WIDE.U32 R26, R15, 0x300, R8 ;  /* 0x000003000f1a7825 */ /* 0x000fe200078e0008 */
[----:B------:R0:W-:Y:S03]  /*20430*/  STL [R1+0x410], R25 ;  /* 0x0004101901007387 */ /* 0x0001e60000100800 */
[----:B------:R-:W-:Y:S01]  /*20440*/  F2FP.BF16.F32.PACK_AB R14, RZ, R14 ;  /* 0x0000000eff0e723e */ /* 0x000fe200000010ff */
[----:B------:R-:W-:Y:S02]  /*20450*/  @P4 IMAD.MOV.U32 R24, RZ, RZ, R26 ;  /* 0x000000ffff184224 */ /* 0x000fe400078e001a */
[----:B0-----:R-:W-:-:S05]  /*20460*/  VIADD R25, R27, UR4 ;  /* 0x000000041b197c36 */ /* 0x001fca0008000000 */
[----:B------:R0:W-:Y:S02]  /*20470*/  @P4 STG.E.U16 desc[UR12][R24.64], R14 ;  /* 0x0000000e18004986 */ /* 0x0001e4000c10150c */
[----:B0-----:R-:W-:-:S03]  /*20480*/  IMAD.WIDE.U32 R14, R22, 0x78, R12 ;  /* 0x00000078160e7825 */ /* 0x001fc600078e000c */
[----:B------:R-:W-:-:S04]  /*20490*/  IADD3 R14, P4, R4, R14, RZ ;  /* 0x0000000e040e7210 */ /* 0x000fc80007f9e0ff */
[----:B------:R-:W-:-:S03]  /*204a0*/  IADD3.X R15, R5, R23, R15, P4, !PT ;  /* 0x00000017050f7210 */ /* 0x000fc600027fe40f */
[----:B------:R-:W-:-:S04]  /*204b0*/  IMAD.WIDE.U32 R12, R17, R22, R14 ;  /* 0x00000016110c7225 */ /* 0x000fc800078e000e */
[----:B------:R-:W-:Y:S01]  /*204c0*/  IMAD.WIDE.U32 R14, R22, 0x78, R20 ;  /* 0x00000078160e7825 */ /* 0x000fe200078e0014 */
[----:B------:R-:W-:Y:S01]  /*204d0*/  IADD3 R20, P4, R6, R12, RZ ;  /* 0x0000000c06147210 */ /* 0x000fe20007f9e0ff */
[----:B------:R0:W-:Y:S03]  /*204e0*/  STL.64 [R1+0x3e8], R26 ;  /* 0x0003e81a01007387 */ /* 0x0001e60000100a00 */
[----:B------:R-:W-:Y:S02]  /*204f0*/  IADD3.X R21, R7, R18, R13, P4, !PT ;  /* 0x0000001207157210 */ /* 0x000fe400027fe40d */
[----:B------:R-:W-:-:S04]  /*20500*/  IADD3 R12, P4, R4, R14, RZ ;  /* 0x0000000e040c7210 */ /* 0x000fc80007f9e0ff */
[----:B------:R-:W-:Y:S01]  /*20510*/  IADD3.X R13, R5, R23, R15, P4, !PT ;  /* 0x00000017050d7210 */ /* 0x000fe200027fe40f */
[----:B0-----:R0:W5:Y:S04]  /*20520*/  LDL.LU.64 R26, [R1+0x4b8] ;  /* 0x0004b800011a7983 */ /* 0x0011680000300a00 */
[----:B------:R1:W-:Y:S04]  /*20530*/  STL.64 [R1+0x3e0], R24 ;  /* 0x0003e01801007387 */ /* 0x0003e80000100a00 */
[----:B-1----:R0:W5:Y:S04]  /*20540*/  LDL.LU.64 R24, [R1+0x4b0] ;  /* 0x0004b00001187983 */ /* 0x0021680000300a00 */
[----:B------:R-:W2:Y:S01]  /*20550*/  LDL R15, [R1+0x464] ;  /* 0x00046400010f7983 */ /* 0x000ea20000100800 */
[----:B---3--:R-:W-:-:S03]  /*20560*/  IMAD.WIDE.U32 R18, R19, UR5, R20 ;  /* 0x0000000513127c25 */ /* 0x008fc6000f8e0014 */
[----:B------:R0:W5:Y:S01]  /*20570*/  LDL.LU.64 R20, [R1+0x4a8] ;  /* 0x0004a80001147983 */ /* 0x0001620000300a00 */
[----:B------:R-:W-:Y:S01]  /*20580*/  LEA R14, P4, R18, R10, 0x1 ;  /* 0x0000000a120e7211 */ /* 0x000fe200078808ff */
[----:B------:R-:W-:Y:S01]  /*20590*/  IMAD.WIDE.U32 R22, R17, R22, R12 ;  /* 0x0000001611167225 */ /* 0x000fe200078e000c */
[----:B------:R-:W-:Y:S02]  /*205a0*/  ISETP.GT.AND P5, PT, R0, 0x180, P3 ;  /* 0x000001800000780c */ /* 0x000fe40001fa4270 */
[----:B--2---:R-:W-:-:S04]  /*205b0*/  IADD3 R15, R15, R19, RZ ;  /* 0x000000130f0f7210 */ /* 0x004fc80007ffe0ff */
[----:B------:R-:W-:Y:S02]  /*205c0*/  LEA.HI.X R15, R18, R11, R15, 0x1, P4 ;  /* 0x0000000b120f7211 */ /* 0x000fe400020f0c0f */
[----:B------:R0:W5:Y:S04]  /*205d0*/  LDL.LU.64 R18, [R1+0x4a0] ;  /* 0x0004a00001127983 */ /* 0x0001680000300a00 */
[----:B------:R0:W5:Y:S01]  /*205e0*/  LDL.LU.64 R12, [R1+0x498] ;  /* 0x00049800010c7983 */ /* 0x0001620000300a00 */
[----:B------:R-:W-:Y:S04]  /*205f0*/  BSSY B1, `(.L_x_70) ;  /* 0x0000005000017945 */ /* 0x000fe80003800000 */
[----:B------:R-:W-:Y:S05]  /*20600*/  @!P5 BRA `(.L_x_71) ;  /* 0x00000000000cd947 */ /* 0x000fea0003800000 */
[----:B------:R-:W-:Y:S02]  /*20610*/  ULDC.64 UR4, c[0x0][0x208] ;  /* 0x0000820000047ab9 */ /* 0x000fe40000000a00 */
[----:B------:R-:W2:Y:S04]  /*20620*/  LDG.E.LTC128B.U16 R17, desc[UR4][R14.64+0x2] ;  /* 0x000002040e117981 */ /* 0x000ea8000c1e1520 */
[----:B--2---:R1:W-:Y:S02]  /*20630*/  STL [R1+0x410], R17 ;  /* 0x0004101101007387 */ /* 0x0043e40000100800 */
.L_x_71:
[----:B------:R-:W-:Y:S05]  /*20640*/  BSYNC B1 ;  /* 0x0000000000017941 */ /* 0x000fea0003800000 */
.L_x_70:
[----:B-1----:R-:W2:Y:S04]  /*20650*/  LDL R17, [R1+0x410] ;  /* 0x0004100001117983 */ /* 0x002ea80000100800 */
[----:B-----5:R1:W-:Y:S04]  /*20660*/  STL [R1+0x4b4], R18 ;  /* 0x0004b41201007387 */ /* 0x0203e80000100800 */
[----:B-1----:R-:W3:Y:S04]  /*20670*/  LDL.LU R18, [R1+0x3c4] ;  /* 0x0003c40001127983 */ /* 0x002ee80000300800 */
[----:B------:R1:W-:Y:S04]  /*20680*/  STL [R1+0x4b0], R3 ;  /* 0x0004b00301007387 */ /* 0x0003e80000100800 */
[----:B-1----:R-:W4:Y:S01]  /*20690*/  LDL.LU R3, [R1+0x468] ;  /* 0x0004680001037983 */ /* 0x002f220000300800 */
[----:B------:R-:W-:-:S03]  /*206a0*/  IADD3 R6, P4, R6, R22, RZ ;  /* 0x0000001606067210 */ /* 0x000fc60007f9e0ff */
[----:B------:R1:W-:Y:S04]  /*206b0*/  STL.64 [R1+0x4a8], R14 ;  /* 0x0004a80e01007387 */ /* 0x0003e80000100a00 */
[----:B-1----:R-:W4:Y:S04]  /*206c0*/  LDL.64 R14, [R1+0x3e0] ;  /* 0x0003e000010e7983 */ /* 0x002f280000100a00 */
[----:B------:R1:W-:Y:S04]  /*206d0*/  STL.64 [R1+0x4a0], R12 ;  /* 0x0004a00c01007387 */ /* 0x0003e80000100a00 */
[----:B-1----:R-:W4:Y:S04]  /*206e0*/  LDL.LU.64 R12, [R1+0x3f8] ;  /* 0x0003f800010c7983 */ /* 0x002f280000300a00 */
[----:B------:R1:W-:Y:S04]  /*206f0*/  STL.64 [R1+0x498], R8 ;  /* 0x0004980801007387 */ /* 0x0003e80000100a00 */
[----:B-1----:R-:W4:Y:S01]  /*20700*/  LDL.LU.64 R8, [R1+0x448] ;  /* 0x0004480001087983 */ /* 0x002f220000300a00 */
[----:B--2---:R-:W-:-:S04]  /*20710*/  IMAD.U32 R17, R17, 0x10000, RZ ;  /* 0x0001000011117824 */ /* 0x004fc800078e00ff */
[----:B------:R-:W-:-:S04]  /*20720*/  FMUL R17, R17, R16 ;  /* 0x0000001011117220 */ /* 0x000fc80000400000 */
[----:B---3--:R-:W-:Y:S02]  /*20730*/  FFMA R17, R18, R2, R17 ;  /* 0x0000000212117223 */ /* 0x008fe40000000011 */
[----:B------:R1:W5:Y:S01]  /*20740*/  LDL.LU R18, [R1+0x4b4] ;  /* 0x0004b40001127983 */ /* 0x0003620000300800 */
[----:B----4-:R-:W-:-:S03]  /*20750*/  IADD3.X R7, R7, R3, R23, P4, !PT ;  /* 0x0000000307077210 */ /* 0x010fc600027fe417 */
[----:B------:R1:W5:Y:S04]  /*20760*/  LDL.LU R3, [R1+0x4b0] ;  /* 0x0004b00001037983 */ /* 0x0003680000300800 */
[----:B------:R-:W2:Y:S01]  /*20770*/  LDL.64 R22, [R1+0x3e8] ;  /* 0x0003e80001167983 */ /* 0x000ea20000100a00 */
[----:B------:R-:W-:Y:S01]  /*20780*/  F2FP.BF16.F32.PACK_AB R17, RZ, R17 ;  /* 0x00000011ff11723e */ /* 0x000fe200000010ff */
[----:B------:R-:W-:Y:S01]  /*20790*/  ULDC.64 UR4, c[0x0][0x208] ;  /* 0x0000820000047ab9 */ /* 0x000fe20000000a00 */
[----:B------:R-:W-:Y:S01]  /*207a0*/  ISETP.GT.AND P0, PT, R0, 0x188, P0 ;  /* 0x000001880000780c */ /* 0x000fe20000704270 */
[----:B--2---:R-:W-:Y:S02]  /*207b0*/  @P5 IMAD.MOV.U32 R23, RZ, RZ, R15 ;  /* 0x000000ffff175224 */ /* 0x004fe400078e000f */
[----:B------:R1:W5:Y:S04]  /*207c0*/  LDL.LU.64 R14, [R1+0x4a8] ;  /* 0x0004a800010e7983 */ /* 0x0003680000300a00 */
[----:B------:R2:W-:Y:S04]  /*207d0*/  @P5 STG.E.U16 desc[UR4][R22.64+0x2], R17 ;  /* 0x0000021116005986 */ /* 0x0005e8000c101504 */
[----:B--2---:R-:W2:Y:S01]  /*207e0*/  LDL.LU R22, [R1+0x414] ;  /* 0x0004140001167983 */ /* 0x004ea20000300800 */
[----:B------:R-:W-:-:S03]  /*207f0*/  IADD3 R17, P4, P5, R8, R12, R4 ;  /* 0x0000000c08117210 */ /* 0x000fc60007d9e004 */
[----:B------:R-:W3:Y:S04]  /*20800*/  LDL.LU R23, [R1+0x410] ;  /* 0x0004100001177983 */ /* 0x000ee80000300800 */
[----:B------:R1:W5:Y:S04]  /*20810*/  LDL.LU.64 R12, [R1+0x4a0] ;  /* 0x0004a000010c7983 */ /* 0x0003680000300a00 */
[----:B------:R1:W5:Y:S01]  /*20820*/  LDL.LU.64 R8, [R1+0x498] ;  /* 0x0004980001087983 */ /* 0x0003620000300a00 */
[----:B------:R-:W-:Y:S01]  /*20830*/  BSSY B1, `(.L_x_72) ;  /* 0x0000008000017945 */ /* 0x000fe20003800000 */
[----:B--2---:R-:W-:-:S02]  /*20840*/  IADD3.X R5, R237, R22, R5, P4, P5 ;  /* 0x00000016ed057210 */ /* 0x004fc400027ea405 */
[----:B------:R-:W-:-:S04]  /*20850*/  LEA R4, P4, R17, R10, 0x1 ;  /* 0x0000000a11047211 */ /* 0x000fc800078808ff */
[----:B------:R-:W-:Y:S02]  /*20860*/  LEA.HI.X R5, R17, R11, R5, 0x1, P4 ;  /* 0x0000000b11057211 */ /* 0x000fe400020f0c05 */
[----:B---3--:R-:W-:Y:S01]  /*20870*/  PRMT R17, R23, 0x7610, R17 ;  /* 0x0000761017117816 */ /* 0x008fe20000000011 */
[----:B-1----:R-:W-:Y:S06]  /*20880*/  @!P0 BRA `(.L_x_73) ;  /* 0x0000000000088947 */ /* 0x002fec0003800000 */
[----:B------:R-:W-:Y:S02]  /*20890*/  ULDC.64 UR4, c[0x0][0x208] ;  /* 0x0000820000047ab9 */ /* 0x000fe40000000a00 */
[----:B------:R1:W5:Y:S03]  /*208a0*/  LDG.E.LTC128B.U16 R17, desc[UR4][R4.64] ;  /* 0x0000000404117981 */ /* 0x000366000c1e1520 */
.L_x_73:
[----:B------:R-:W-:Y:S05]  /*208b0*/  BSYNC B1 ;  /* 0x0000000000017941 */ /* 0x000fea0003800000 */
.L_x_72:
[----:B-1----:R-:W2:Y:S04]  /*208c0*/  LDL R4, [R1+0x45c] ;  /* 0x00045c0001047983 */ /* 0x002ea80000100800 */
[----:B-----5:R1:W-:Y:S04]  /*208d0*/  STL [R1+0x4a0], R3 ;  /* 0x0004a00301007387 */ /* 0x0203e80000100800 */
[----:B-1----:R-:W3:Y:S04]  /*208e0*/  LDL.LU R3, [R1+0x450] ;  /* 0x0004500001037983 */ /* 0x002ee80000300800 */
[----:B------:R-:W4:Y:S04]  /*208f0*/  LDL.LU R22, [R1+0x3c8] ;  /* 0x0003c80001167983 */ /* 0x000f280000300800 */
[----:B------:R-:W4:Y:S04]  /*20900*/  LDL.LU R5, [R1+0x464] ;  /* 0x0004640001057983 */ /* 0x000f280000300800 */
[----:B------:R1:W-:Y:S04]  /*20910*/  STL.64 [R1+0x498], R8 ;  /* 0x0004980801007387 */ /* 0x0003e80000100a00 */
[----:B------:R-:W4:Y:S04]  /*20920*/  LDL R23, [R1+0x460] ;  /* 0x0004600001177983 */ /* 0x000f280000100800 */
[----:B-1----:R-:W4:Y:S01]  /*20930*/  LDL.64 R8, [R1+0x3e8] ;  /* 0x0003e80001087983 */ /* 0x002f220000100a00 */
[----:B--2---:R-:W-:Y:S01]  /*20940*/  R2UR UR4, R4 ;  /* 0x00000000040472ca */ /* 0x004fe200000e0000 */
[----:B------:R-:W-:-:S04]  /*20950*/  IMAD.U32 R4, R17, 0x10000, RZ ;  /* 0x0001000011047824 */ /* 0x000fc800078e00ff */
[----:B------:R-:W-:-:S08]  /*20960*/  FMUL R4, R4, R16 ;  /* 0x0000001004047220 */ /* 0x000fd00000400000 */
[----:B---3--:R-:W-:Y:S02]  /*20970*/  IMAD.WIDE.U32 R6, R3, UR4, R6 ;  /* 0x0000000403067c25 */ /* 0x008fe4000f8e0006 */
[----:B------:R1:W5:Y:S02]  /*20980*/  LDL.LU R3, [R1+0x4a0] ;  /* 0x0004a00001037983 */ /* 0x0003640000300800 */
[----:B----4-:R-:W-:Y:S01]  /*20990*/  FFMA R22, R22, R2, R4 ;  /* 0x0000000216167223 */ /* 0x010fe20000000004 */
[----:B------:R-:W-:Y:S01]  /*209a0*/  LEA R10, P5, R6, R10, 0x1 ;  /* 0x0000000a060a7211 */ /* 0x000fe200078a08ff */
[----:B------:R-:W-:-:S03]  /*209b0*/  IMAD.IADD R5, R5, 0x1, R7 ;  /* 0x0000000105057824 */ /* 0x000fc600078e0207 */
[----:B------:R-:W-:Y:S02]  /*209c0*/  F2FP.BF16.F32.PACK_AB R7, RZ, R22 ;  /* 0x00000016ff07723e */ /* 0x000fe400000010ff */
[----:B------:R-:W-:Y:S02]  /*209d0*/  LEA.HI.X R11, R6, R11, R5, 0x1, P5 ;  /* 0x0000000b060b7211 */ /* 0x000fe400028f0c05 */
[----:B------:R-:W-:Y:S02]  /*209e0*/  IADD3 R4, P4, R23, R8, RZ ;  /* 0x0000000817047210 */ /* 0x000fe40007f9e0ff */
[----:B------:R1:W5:Y:S04]  /*209f0*/  LDL.LU.64 R8, [R1+0x498] ;  /* 0x0004980001087983 */ /* 0x0003680000300a00 */
[----:B------:R-:W2:Y:S04]  /*20a00*/  LDL.64 R22, [R1+0x3e0] ;  /* 0x0003e00001167983 */ /* 0x000ea80000100a00 */
[----:B------:R-:W2:Y:S01]  /*20a10*/  LDL R5, [R1+0x454] ;  /* 0x0004540001057983 */ /* 0x000ea20000100800 */
[----:B------:R-:W-:Y:S01]  /*20a20*/  ISETP.GT.AND P3, PT, R0, 0x188, P3 ;  /* 0x000001880000780c */ /* 0x000fe20001f64270 */
[----:B------:R-:W-:Y:S01]  /*20a30*/  ULDC.64 UR4, c[0x0][0x208] ;  /* 0x0000820000047ab9 */ /* 0x000fe20000000a00 */
[----:B------:R-:W-:Y:S01]  /*20a40*/  BSSY B1, `(.L_x_74) ;  /* 0x0000007000017945 */ /* 0x000fe20003800000 */
[----:B------:R-:W-:Y:S01]  /*20a50*/  PRMT R6, R17, 0x7610, R6 ;  /* 0x0000761011067816 */ /* 0x000fe20000000006 */
[----:B--2---:R-:W-:-:S05]  /*20a60*/  IMAD.X R5, R23, 0x1, R5, P4 ;  /* 0x0000000117057824 */ /* 0x004fca00020e0605 */
[----:B------:R1:W-:Y:S04]  /*20a70*/  @P0 STG.E.U16 desc[UR4][R4.64], R7 ;  /* 0x0000000704000986 */ /* 0x0003e8000c101504 */
[----:B------:R-:W-:Y:S05]  /*20a80*/  @!P3 BRA `(.L_x_75) ;  /* 0x000000000008b947 */ /* 0x000fea0003800000 */
[----:B------:R-:W-:Y:S02]  /*20a90*/  ULDC.64 UR4, c[0x0][0x208] ;  /* 0x0000820000047ab9 */ /* 0x000fe40000000a00 */
[----:B------:R2:W5:Y:S03]  /*20aa0*/  LDG.E.LTC128B.U16 R6, desc[UR4][R10.64+0x2] ;  /* 0x000002040a067981 */ /* 0x000566000c1e1520 */
.L_x_75:
[----:B------:R-:W-:Y:S05]  /*20ab0*/  BSYNC B1 ;  /* 0x0000000000017941 */ /* 0x000fea0003800000 */
.L_x_74:
[----:B------:R-:W3:Y:S01]  /*20ac0*/  LDL.LU R17, [R1+0x3cc] ;  /* 0x0003cc0001117983 */ /* 0x000ee20000300800 */
[----:B-1---5:R-:W-:Y:S01]  /*20ad0*/  IMAD.U32 R7, R6, 0x10000, RZ ;  /* 0x0001000006077824 */ /* 0x022fe200078e00ff */
[----:B------:R-:W-:Y:S01]  /*20ae0*/  ISETP.GT.AND P0, PT, R0, 0x180, P2 ;  /* 0x000001800000780c */ /* 0x000fe20001704270 */
[----:B------:R-:W-:Y:S01]  /*20af0*/  ULDC.64 UR4, c[0x0][0x208] ;  /* 0x0000820000047ab9 */ /* 0x000fe20000000a00 */
[----:B------:R-:W-:Y:S01]  /*20b00*/  BSSY B1, `(.L_x_76) ;  /* 0x0000008000017945 */ /* 0x000fe20003800000 */
[----:B------:R-:W-:-:S04]  /*20b10*/  FMUL R7, R7, R16 ;  /* 0x0000001007077220 */ /* 0x000fc80000400000 */
[----:B---3--:R-:W-:-:S05]  /*20b20*/  FFMA R7, R17, R2, R7 ;  /* 0x0000000211077223 */ /* 0x008fca0000000007 */
[----:B------:R-:W-:-:S05]  /*20b30*/  F2FP.BF16.F32.PACK_AB R7, RZ, R7 ;  /* 0x00000007ff07723e */ /* 0x000fca00000010ff */
[----:B------:R1:W-:Y:S01]  /*20b40*/  @P3 STG.E.U16 desc[UR4][R4.64+0x2], R7 ;  /* 0x0000020704003986 */ /* 0x0003e2000c101504 */
[----:B------:R-:W-:Y:S05]  /*20b50*/  @!P0 BRA `(.L_x_77) ;  /* 0x0000000000088947 */ /* 0x000fea0003800000 */
[----:B------:R-:W-:Y:S02]  /*20b60*/  ULDC.64 UR4, c[0x0][0x208] ;  /* 0x0000820000047ab9 */ /* 0x000fe40000000a00 */
[----:B------:R3:W5:Y:S03]  /*20b70*/  LDG.E.LTC128B.U16 R6, desc[UR4][R14.64+0x10] ;  /* 0x000010040e067981 */ /* 0x000766000c1e1520 */
.L_x_77:
[----:B------:R-:W-:Y:S05]  /*20b80*/  BSYNC B1 ;  /* 0x0000000000017941 */ /* 0x000fea0003800000 */
.L_x_76:
[----:B------:R-:W4:Y:S04]  /*20b90*/  LDL.LU R17, [R1+0x3d0] ;  /* 0x0003d00001117983 */ /* 0x000f280000300800 */
[----:B------:R1:W-:Y:S04]  /*20ba0*/  STL.64 [R1+0x498], R4 ;  /* 0x0004980401007387 */ /* 0x0003e80000100a00 */
[----:B------:R-:W2:Y:S04]  /*20bb0*/  LDL.64 R22, [R1+0x3e8] ;  /* 0x0003e80001167983 */ /* 0x000ea80000100a00 */
[----:B-1----:R-:W2:Y:S01]  /*20bc0*/  LDL.64 R4, [R1+0x3e0] ;  /* 0x0003e00001047983 */ /* 0x002ea20000100a00 */
[----:B-----5:R-:W-:Y:S01]  /*20bd0*/  IMAD.U32 R7, R6, 0x10000, RZ ;  /* 0x0001000006077824 */ /* 0x020fe200078e00ff */
[----:B------:R-:W-:-:S03]  /*20be0*/  ISETP.GT.AND P3, PT, R0, 0x180, P1 ;  /* 0x000001800000780c */ /* 0x000fc60000f64270 */
[----:B------:R-:W-:Y:S01]  /*20bf0*/  FMUL R7, R7, R16 ;  /* 0x0000001007077220 */ /* 0x000fe20000400000 */
[----:B------:R-:W-:Y:S01]  /*20c00*/  ULDC.64 UR4, c[0x0][0x208] ;  /* 0x0000820000047ab9 */ /* 0x000fe20000000a00 */
[----:B--2---:R-:W-:Y:S02]  /*20c10*/  @P0 IMAD.MOV.U32 R23, RZ, RZ, R5 ;  /* 0x000000ffff170224 */ /* 0x004fe400078e0005 */
[----:B------:R1:W5:Y:S01]  /*20c20*/  LDL.LU.64 R4, [R1+0x498] ;  /* 0x0004980001047983 */ /* 0x0003620000300a00 */
[----:B----4-:R-:W-:-:S05]  /*20c30*/  FFMA R7, R17, R2, R7 ;  /* 0x0000000211077223 */ /* 0x010fca0000000007 */
[----:B------:R-:W-:Y:S01]  /*20c40*/  F2FP.BF16.F32.PACK_AB R7, RZ, R7 ;  /* 0x00000007ff07723e */ /* 0x000fe200000010ff */
[----:B------:R-:W-:Y:S04]  /*20c50*/  BSSY B1, `(.L_x_78) ;  /* 0x0000005000017945 */ /* 0x000fe80003800000 */
[----:B------:R1:W-:Y:S01]  /*20c60*/  @P0 STG.E.U16 desc[UR4][R22.64+0x10], R7 ;  /* 0x0000100716000986 */ /* 0x0003e2000c101504 */
[----:B------:R-:W-:Y:S05]  /*20c70*/  @!P3 BRA `(.L_x_79) ;  /* 0x000000000008b947 */ /* 0x000fea0003800000 */
[----:B------:R-:W-:Y:S02]  /*20c80*/  ULDC.64 UR4, c[0x0][0x208] ;  /* 0x0000820000047ab9 */ /* 0x000fe40000000a00 */
[----:B------:R2:W5:Y:S03]  /*20c90*/  LDG.E.LTC128B.U16 R6, desc[UR4][R14.64+0x12] ;  /* 0x000012040e067981 */ /* 0x000566000c1e1520 */
.L_x_79:
[----:B------:R-:W-:Y:S05]  /*20ca0*/  BSYNC B1 ;  /* 0x0000000000017941 */ /* 0x000fea0003800000 */
.L_x_78:
[----:B------:R-:W4:Y:S04]  /*20cb0*/  LDL.LU R17, [R1+0x3d4] ;  /* 0x0003d40001117983 */ /* 0x000f280000300800 */
[----:B-----5:R0:W-:Y:S04]  /*20cc0*/  STL.64 [R1+0x498], R4 ;  /* 0x0004980401007387 */ /* 0x0201e80000100a00 */
[----:B0-----:R-:W3:Y:S04]  /*20cd0*/  LDL.LU.64 R4, [R1+0x3e0] ;  /* 0x0003e00001047983 */ /* 0x001ee80000300a00 */
[----:B-1----:R-:W3:Y:S01]  /*20ce0*/  LDL.LU.64 R22, [R1+0x3e8] ;  /* 0x0003e80001167983 */ /* 0x002ee20000300a00 */
[----:B------:R-:W-:Y:S01]  /*20cf0*/  IMAD.U32 R7, R6, 0x10000, RZ ;  /* 0x0001000006077824 */ /* 0x000fe200078e00ff */
[----:B------:R-:W-:Y:S01]  /*20d00*/  ISETP.GT.AND P2, PT, R0, 0x188, P2 ;  /* 0x000001880000780c */ /* 0x000fe20001744270 */
[----:B------:R-:W-:-:S02]  /*20d10*/  ULDC.64 UR4, c[0x0][0x208] ;  /* 0x0000820000047ab9 */ /* 0x000fc40000000a00 */
[----:B------:R-:W-:Y:S01]  /*20d20*/  FMUL R7, R7, R16 ;  /* 0x0000001007077220 */ /* 0x000fe20000400000 */
[----:B------:R-:W-:Y:S03]  /*20d30*/  BSSY B1, `(.L_x_80) ;  /* 0x0000009000017945 */ /* 0x000fe60003800000 */
[----:B----4-:R-:W-:-:S05]  /*20d40*/  FFMA R7, R17, R2, R7 ;  /* 0x0000000211077223 */ /* 0x010fca0000000007 */
[----:B------:R-:W-:Y:S01]  /*20d50*/  F2FP.BF16.F32.PACK_AB R7, RZ, R7 ;  /* 0x00000007ff07723e */ /* 0x000fe200000010ff */
[----:B---3--:R-:W-:Y:S02]  /*20d60*/  @P3 IMAD.MOV.U32 R23, RZ, RZ, R5 ;  /* 0x000000ffff173224 */ /* 0x008fe400078e0005 */
[----:B------:R0:W5:Y:S04]  /*20d70*/  LDL.LU.64 R4, [R1+0x498] ;  /* 0x0004980001047983 */ /* 0x0001680000300a00 */
[----:B------:R0:W-:Y:S01]  /*20d80*/  @P3 STG.E.U16 desc[UR4][R22.64+0x12], R7 ;  /* 0x0000120716003986 */ /* 0x0001e2000c101504 */
[----:B------:R-:W-:Y:S05]  /*20d90*/  @!P2 BRA `(.L_x_81) ;  /* 0x000000000008a947 */ /* 0x000fea0003800000 */
[----:B------:R-:W-:Y:S02]  /*20da0*/  ULDC.64 UR4, c[0x0][0x208] ;  /* 0x0000820000047ab9 */ /* 0x000fe40000000a00 */
[----:B------:R1:W5:Y:S03]  /*20db0*/  LDG.E.LTC128B.U16 R6, desc[UR4][R10.64+0x10] ;  /* 0x000010040a067981 */ /* 0x000366000c1e1520 */
.L_x_81:
[----:B------:R-:W-:Y:S05]  /*20dc0*/  BSYNC B1 ;  /* 0x0000000000017941 */ /* 0x000fea0003800000 */
.L_x_80:
[----:B------:R-:W3:Y:S01]  /*20dd0*/  LDL.LU R17, [R1+0x3d8] ;  /* 0x0003d80001117983 */ /* 0x000ee20000300800 */
[----:B0----5:R-:W-:Y:S01]  /*20de0*/  IMAD.U32 R7, R6, 0x10000, RZ ;  /* 0x0001000006077824 */ /* 0x021fe200078e00ff */
        /* <DEDUP_REMOVED lines=10> */
.L_x_83:
[----:B------:R-:W-:Y:S05]  /*20e90*/  BSYNC B1 ;  /* 0x0000000000017941 */ /* 0x000fea0003800000 */
.L_x_82:
[----:B------:R-:W4:Y:S04]  /*20ea0*/  LDL.LU R17, [R1+0x3dc] ;  /* 0x0003dc0001117983 */ /* 0x000f280000300800 */
[----:B------:R1:W5:Y:S02]  /*20eb0*/  LDL.64 R22, [R1+0x440] ;  /* 0x0004400001167983 */ /* 0x0003640000100a00 */
[----:B0----5:R-:W-:Y:S01]  /*20ec0*/  SHF.L.U32 R7, R6, 0x10, RZ ;  /* 0x0000001006077819 */ /* 0x021fe200000006ff */
[----:B------:R-:W-:Y:S01]  /*20ed0*/  ULDC.64 UR4, c[0x0][0x208] ;  /* 0x0000820000047ab9 */ /* 0x000fe20000000a00 */
[----:B------:R-:W-:Y:S01]  /*20ee0*/  ISETP.GT.AND P3, PT, R3, 0x10, PT ;  /* 0x000000100300780c */ /* 0x000fe20003f64270 */
[----:B------:R-:W-:Y:S02]  /*20ef0*/  BSSY B1, `(.L_x_84) ;  /* 0x0000009000017945 */ /* 0x000fe40003800000 */
[----:B------:R-:W-:Y:S01]  /*20f00*/  FMUL R7, R7, R16 ;  /* 0x0000001007077220 */ /* 0x000fe20000400000 */
[----:B------:R-:W-:-:S03]  /*20f10*/  ISETP.GT.AND P0, PT, R0, RZ, P3 ;  /* 0x000000ff0000720c */ /* 0x000fc60001f04270 */
[----:B----4-:R-:W-:-:S05]  /*20f20*/  FFMA R7, R17, R2, R7 ;  /* 0x0000000211077223 */ /* 0x010fca0000000007 */
[----:B------:R-:W-:-:S05]  /*20f30*/  F2FP.BF16.F32.PACK_AB R7, RZ, R7 ;  /* 0x00000007ff07723e */ /* 0x000fca00000010ff */
[----:B------:R1:W-:Y:S01]  /*20f40*/  @P1 STG.E.U16 desc[UR4][R4.64+0x12], R7 ;  /* 0x0000120704001986 */ /* 0x0003e2000c101504 */
[----:B------:R-:W-:Y:S05]  /*20f50*/  @!P0 BRA `(.L_x_85) ;  /* 0x0000000000088947 */ /* 0x000fea0003800000 */
[----:B------:R-:W-:Y:S02]  /*20f60*/  ULDC.64 UR4, c[0x0][0x208] ;  /* 0x0000820000047ab9 */ /* 0x000fe40000000a00 */
[----:B------:R0:W5:Y:S03]  /*20f70*/  LDG.E.LTC128B.U16 R6, desc[UR4][R22.64+0x20] ;  /* 0x0000200416067981 */ /* 0x000166000c1e1520 */
.L_x_85:
[----:B------:R-:W-:Y:S05]  /*20f80*/  BSYNC B1 ;  /* 0x0000000000017941 */ /* 0x000fea0003800000 */
.L_x_84:
[----:B-1----:R-:W4:Y:S01]  /*20f90*/  LDL.LU R5, [R1+0x3a0] ;  /* 0x0003a00001057983 */ /* 0x002f220000300800 */
[----:B-----5:R-:W-:Y:S01]  /*20fa0*/  IMAD.U32 R4, R6, 0x10000, RZ ;  /* 0x0001000006047824 */ /* 0x020fe200078e00ff */
[----:B------:R-:W-:Y:S01]  /*20fb0*/  ISETP.GT.AND P2, PT, R3, 0x11, PT ;  /* 0x000000110300780c */ /* 0x000fe20003f44270 */
[----:B------:R-:W-:Y:S01]  /*20fc0*/  ULDC.64 UR4, c[0x0][0x208] ;  /* 0x0000820000047ab9 */ /* 0x000fe20000000a00 */
[----:B------:R-:W-:Y:S01]  /*20fd0*/  BSSY B1, `(.L_x_86) ;  /* 0x0000009000017945 */ /* 0x000fe20003800000 */
        /* <DEDUP_REMOVED lines=8> */
.L_x_87:
[----:B------:R-:W-:Y:S05]  /*21060*/  BSYNC B1 ;  /* 0x0000000000017941 */ /* 0x000fea0003800000 */
.L_x_86:
[----:B------:R-:W2:Y:S01]  /*21070*/  LDL.LU R5, [R1+0x3a4] ;  /* 0x0003a40001057983 */ /* 0x000ea20000300800 */
[----:B-1---5:R-:W-:Y:S01]  /*21080*/  IMAD.U32 R4, R6, 0x10000, RZ ;  /* 0x0001000006047824 */ /* 0x022fe200078e00ff */
        /* <DEDUP_REMOVED lines=8> */
[----:B0---4-:R-:W2:Y:S01]  /*21110*/  LDL.64 R22, [R1+0x420] ;  /* 0x0004200001167983 */ /* 0x011ea20000100a00 */
[----:B------:R-:W-:-:S03]  /*21120*/  ULDC.64 UR4, c[0x0][0x208] ;  /* 0x0000820000047ab9 */ /* 0x000fc60000000a00 */
[----:B--2---:R2:W5:Y:S02]  /*21130*/  LDG.E.LTC128B.U16 R6, desc[UR4][R22.64+0x20] ;  /* 0x0000200416067981 */ /* 0x004564000c1e1520 */
.L_x_89:
[----:B------:R-:W-:Y:S05]  /*21140*/  BSYNC B1 ;  /* 0x0000000000017941 */ /* 0x000fea0003800000 */
.L_x_88:
[----:B------:R-:W3:Y:S04]  /*21150*/  LDL.LU R5, [R1+0x3a8] ;  /* 0x0003a80001057983 */ /* 0x000ee80000300800 */
[----:B0-2-4-:R-:W2:Y:S01]  /*21160*/  LDL.64 R22, [R1+0x428] ;  /* 0x0004280001167983 */ /* 0x015ea20000100a00 */
[----:B-1---5:R-:W-:Y:S01]  /*21170*/  IMAD.U32 R4, R6, 0x10000, RZ ;  /* 0x0001000006047824 */ /* 0x022fe200078e00ff */
[----:B------:R-:W-:Y:S01]  /*21180*/  ISETP.GT.AND P4, PT, R0, 0x8, P2 ;  /* 0x000000080000780c */ /* 0x000fe20001784270 */
[----:B------:R-:W-:Y:S01]  /*21190*/  ULDC.64 UR4, c[0x0][0x208] ;  /* 0x0000820000047ab9 */ /* 0x000fe20000000a00 */
[----:B------:R-:W-:Y:S01]  /*211a0*/  BSSY B1, `(.L_x_90) ;  /* 0x0000009000017945 */ /* 0x000fe20003800000 */
[----:B------:R-:W-:-:S04]  /*211b0*/  FMUL R4, R4, R16 ;  /* 0x0000001004047220 */ /* 0x000fc80000400000 */
[----:B---3--:R-:W-:-:S05]  /*211c0*/  FFMA R4, R5, R2, R4 ;  /* 0x0000000205047223 */ /* 0x008fca0000000004 */
[----:B------:R-:W-:-:S05]  /*211d0*/  F2FP.BF16.F32.PACK_AB R4, RZ, R4 ;  /* 0x00000004ff04723e */ /* 0x000fca00000010ff */
[----:B--2---:R0:W-:Y:S01]  /*211e0*/  @P0 STG.E.U16 desc[UR4][R22.64+0x20], R4 ;  /* 0x0000200416000986 */ /* 0x0041e2000c101504 */
[----:B------:R-:W-:Y:S05]  /*211f0*/  @!P4 BRA `(.L_x_91) ;  /* 0x00000000000cc947 */ /* 0x000fea0003800000 */
[----:B0-----:R-:W2:Y:S01]  /*21200*/  LDL.64 R4, [R1+0x420] ;  /* 0x0004200001047983 */ /* 0x001ea20000100a00 */
[----:B------:R-:W-:-:S03]  /*21210*/  ULDC.64 UR4, c[0x0][0x208] ;  /* 0x0000820000047ab9 */ /* 0x000fc60000000a00 */
[----:B--2---:R1:W5:Y:S02]  /*21220*/  LDG.E.LTC128B.U16 R6, desc[UR4][R4.64+0x22] ;  /* 0x0000220404067981 */ /* 0x004364000c1e1520 */
.L_x_91:
[----:B------:R-:W-:Y:S05]  /*21230*/  BSYNC B1 ;  /* 0x0000000000017941 */ /* 0x000fea0003800000 */
.L_x_90:
[----:B-1----:R-:W2:Y:S01]  /*21240*/  LDL.LU R5, [R1+0x3ac] ;  /* 0x0003ac0001057983 */ /* 0x002ea20000300800 */
[----:B0----5:R-:W-:Y:S01]  /*21250*/  IMAD.U32 R4, R6, 0x10000, RZ ;  /* 0x0001000006047824 */ /* 0x021fe200078e00ff */
[----:B------:R-:W-:Y:S01]  /*21260*/  ISETP.GT.AND P1, PT, R3, 0x18, PT ;  /* 0x000000180300780c */ /* 0x000fe20003f24270 */
[----:B------:R-:W-:Y:S01]  /*21270*/  ULDC.64 UR4, c[0x0][0x208] ;  /* 0x0000820000047ab9 */ /* 0x000fe20000000a00 */
[----:B------:R-:W-:Y:S01]  /*21280*/  BSSY B1, `(.L_x_92) ;  /* 0x000000a000017945 */ /* 0x000fe20003800000 */
[----:B------:R-:W-:Y:S01]  /*21290*/  FMUL R4, R4, R16 ;  /* 0x0000001004047220 */ /* 0x000fe20000400000 */
[----:B------:R-:W-:-:S03]  /*212a0*/  ISETP.GT.AND P5, PT, R0, RZ, P1 ;  /* 0x000000ff0000720c */ /* 0x000fc60000fa4270 */
[----:B--2---:R-:W-:-:S05]  /*212b0*/  FFMA R4, R5, R2, R4 ;  /* 0x0000000205047223 */ /* 0x004fca0000000004 */
[----:B------:R-:W-:-:S05]  /*212c0*/  F2FP.BF16.F32.PACK_AB R4, RZ, R4 ;  /* 0x00000004ff04723e */ /* 0x000fca00000010ff */
[----:B------:R0:W-:Y:S01]  /*212d0*/  @P4 STG.E.U16 desc[UR4][R22.64+0x22], R4 ;  /* 0x0000220416004986 */ /* 0x0001e2000c101504 */
[----:B------:R-:W-:Y:S05]  /*212e0*/  @!P5 BRA `(.L_x_93) ;  /* 0x00000000000cd947 */ /* 0x000fea0003800000 */
[----:B0-----:R-:W2:Y:S01]  /*212f0*/  LDL.64 R4, [R1+0x440] ;  /* 0x0004400001047983 */ /* 0x001ea20000100a00 */
[----:B------:R-:W-:-:S03]  /*21300*/  ULDC.64 UR4, c[0x0][0x208] ;  /* 0x0000820000047ab9 */ /* 0x000fc60000000a00 */
[----:B--2---:R1:W5:Y:S02]  /*21310*/  LDG.E.LTC128B.U16 R6, desc[UR4][R4.64+0x30] ;  /* 0x0000300404067981 */ /* 0x004364000c1e1520 */
.L_x_93:
[----:B------:R-:W-:Y:S05]  /*21320*/  BSYNC B1 ;  /* 0x0000000000017941 */ /* 0x000fea0003800000 */
.L_x_92:
        /* <DEDUP_REMOVED lines=14> */
.L_x_95:
[----:B------:R-:W-:Y:S05]  /*21410*/  BSYNC B1 ;  /* 0x0000000000017941 */ /* 0x000fea0003800000 */
.L_x_94:
[----:B-1----:R-:W2:Y:S01]  /*21420*/  LDL.LU R5, [R1+0x3b4] ;  /* 0x0003b40001057983 */ /* 0x002ea20000300800 */
[----:B0----5:R-:W-:Y:S01]  /*21430*/  IMAD.U32 R4, R6, 0x10000, RZ ;  /* 0x0001000006047824 */ /* 0x021fe200078e00ff */
        /* <DEDUP_REMOVED lines=8> */
[----:B0-----:R-:W2:Y:S01]  /*214c0*/  LDL.64 R4, [R1+0x420] ;  /* 0x0004200001047983 */ /* 0x001ea20000100a00 */
[----:B------:R-:W-:-:S03]  /*214d0*/  ULDC.64 UR4, c[0x0][0x208] ;  /* 0x0000820000047ab9 */ /* 0x000fc60000000a00 */
[----:B--2---:R1:W5:Y:S02]  /*214e0*/  LDG.E.LTC128B.U16 R6, desc[UR4][R4.64+0x30] ;  /* 0x0000300404067981 */ /* 0x004364000c1e1520 */
.L_x_97:
[----:B------:R-:W-:Y:S05]  /*214f0*/  BSYNC B1 ;  /* 0x0000000000017941 */ /* 0x000fea0003800000 */
.L_x_96:
        /* <DEDUP_REMOVED lines=13> */
.L_x_99:
[----:B------:R-:W-:Y:S05]  /*215d0*/  BSYNC B1 ;  /* 0x0000000000017941 */ /* 0x000fea0003800000 */
.L_x_98:
        /* <DEDUP_REMOVED lines=12> */
.L_x_101:
[----:B------:R-:W-:Y:S05]  /*216a0*/  BSYNC B1 ;  /* 0x0000000000017941 */ /* 0x000fea0003800000 */
.L_x_100:
[----:B------:R-:W2:Y:S01]  /*216b0*/  LDL.LU R5, [R1+0x380] ;  /* 0x0003800001057983 */ /* 0x000ea20000300800 */
        /* <DEDUP_REMOVED lines=11> */
.L_x_103:
[----:B------:R-:W-:Y:S05]  /*21770*/  BSYNC B1 ;  /* 0x0000000000017941 */ /* 0x000fea0003800000 */
.L_x_102:
        /* <DEDUP_REMOVED lines=12> */
.L_x_105:
[----:B------:R-:W-:Y:S05]  /*21840*/  BSYNC B1 ;  /* 0x0000000000017941 */ /* 0x000fea0003800000 */
.L_x_104:
[----:B------:R-:W4:Y:S04]  /*21850*/  LDL.LU R5, [R1+0x388] ;  /* 0x0003880001057983 */ /* 0x000f280000300800 */
[----:B------:R-:W2:Y:S01]  /*21860*/  LDL.64 R22, [R1+0x400] ;  /* 0x0004000001167983 */ /* 0x000ea20000100a00 */
[----:B0----5:R-:W-:Y:S01]  /*21870*/  IMAD.U32 R4, R6, 0x10000, RZ ;  /* 0x0001000006047824 */ /* 0x021fe200078e00ff */
[----:B------:R-:W-:Y:S01]  /*21880*/  ISETP.GT.AND P4, PT, R0, 0x88, P2 ;  /* 0x000000880000780c */ /* 0x000fe20001784270 */
[----:B------:R-:W-:Y:S01]  /*21890*/  ULDC.64 UR4, c[0x0][0x208] ;  /* 0x0000820000047ab9 */ /* 0x000fe20000000a00 */
[----:B------:R-:W-:Y:S01]  /*218a0*/  BSSY B1, `(.L_x_106) ;  /* 0x0000008000017945 */ /* 0x000fe20003800000 */
[----:B------:R-:W-:-:S04]  /*218b0*/  FMUL R4, R4, R16 ;  /* 0x0000001004047220 */ /* 0x000fc80000400000 */
[----:B----4-:R-:W-:-:S05]  /*218c0*/  FFMA R4, R5, R2, R4 ;  /* 0x0000000205047223 */ /* 0x010fca0000000004 */
[----:B------:R-:W-:-:S05]  /*218d0*/  F2FP.BF16.F32.PACK_AB R4, RZ, R4 ;  /* 0x00000004ff04723e */ /* 0x000fca00000010ff */
[----:B--2---:R0:W-:Y:S01]  /*218e0*/  @P5 STG.E.U16 desc[UR4][R22.64+0x20], R4 ;  /* 0x0000200416005986 */ /* 0x0041e2000c101504 */
[----:B------:R-:W-:Y:S05]  /*218f0*/  @!P4 BRA `(.L_x_107) ;  /* 0x000000000008c947 */ /* 0x000fea0003800000 */
[----:B------:R-:W-:Y:S02]  /*21900*/  ULDC.64 UR4, c[0x0][0x208] ;  /* 0x0000820000047ab9 */ /* 0x000fe40000000a00 */
[----:B------:R2:W5:Y:S03]  /*21910*/  LDG.E.LTC128B.U16 R6, desc[UR4][R232.64+0x22] ;  /* 0x00002204e8067981 */ /* 0x000566000c1e1520 */
.L_x_107:
[----:B------:R-:W-:Y:S05]  /*21920*/  BSYNC B1 ;  /* 0x0000000000017941 */ /* 0x000fea0003800000 */
.L_x_106:
[----:B------:R-:W4:Y:S01]  /*21930*/  LDL.LU R5, [R1+0x38c] ;  /* 0x00038c0001057983 */ /* 0x000f220000300800 */
[----:B0----5:R-:W-:Y:S01]  /*21940*/  SHF.L.U32 R4, R6, 0x10, RZ ;  /* 0x0000001006047819 */ /* 0x021fe200000006ff */
[----:B------:R-:W-:Y:S01]  /*21950*/  ULDC.64 UR4, c[0x0][0x208] ;  /* 0x0000820000047ab9 */ /* 0x000fe20000000a00 */
[----:B------:R-:W-:Y:S01]  /*21960*/  ISETP.GT.AND P5, PT, R0, 0x80, P1 ;  /* 0x000000800000780c */ /* 0x000fe20000fa4270 */
[----:B------:R-:W-:Y:S02]  /*21970*/  BSSY B1, `(.L_x_108) ;  /* 0x0000008000017945 */ /* 0x000fe40003800000 */
[----:B------:R-:W-:-:S04]  /*21980*/  FMUL R4, R4, R16 ;  /* 0x0000001004047220 */ /* 0x000fc80000400000 */
[----:B----4-:R-:W-:-:S05]  /*21990*/  FFMA R4, R5, R2, R4 ;  /* 0x0000000205047223 */ /* 0x010fca0000000004 */
[----:B------:R-:W-:-:S05]  /*219a0*/  F2FP.BF16.F32.PACK_AB R4, RZ, R4 ;  /* 0x00000004ff04723e */ /* 0x000fca00000010ff */
[----:B------:R0:W-:Y:S01]  /*219b0*/  @P4 STG.E.U16 desc[UR4][R22.64+0x22], R4 ;  /* 0x0000220416004986 */ /* 0x0001e2000c101504 */
[----:B------:R-:W-:Y:S05]  /*219c0*/  @!P5 BRA `(.L_x_109) ;  /* 0x000000000008d947 */ /* 0x000fea0003800000 */
[----:B------:R-:W-:Y:S02]  /*219d0*/  ULDC.64 UR4, c[0x0][0x208] ;  /* 0x0000820000047ab9 */ /* 0x000fe40000000a00 */
[----:B------:R4:W5:Y:S03]  /*219e0*/  LDG.E.LTC128B.U16 R6, desc[UR4][R234.64+0x30] ;  /* 0x00003004ea067981 */ /* 0x000966000c1e1520 */
.L_x_109:
[----:B------:R-:W-:Y:S05]  /*219f0*/  BSYNC B1 ;  /* 0x0000000000017941 */ /* 0x000fea0003800000 */
.L_x_108:
        /* <DEDUP_REMOVED lines=12> */
.L_x_111:
[----:B------:R-:W-:Y:S05]  /*21ac0*/  BSYNC B1 ;  /* 0x0000000000017941 */ /* 0x000fea0003800000 */
.L_x_110:
        /* <DEDUP_REMOVED lines=12> */
.L_x_113:
[----:B------:R-:W-:Y:S05]  /*21b90*/  BSYNC B1 ;  /* 0x0000000000017941 */ /* 0x000fea0003800000 */
.L_x_112:
        /* <DEDUP_REMOVED lines=12> */
.L_x_115:
[----:B------:R-:W-:Y:S05]  /*21c60*/  BSYNC B1 ;  /* 0x0000000000017941 */ /* 0x000fea0003800000 */
.L_x_114:
[----:B------:R-:W3:Y:S01]  /*21c70*/  LDL.LU R5, [R1+0x39c] ;  /* 0x00039c0001057983 */ /* 0x000ee20000300800 */
[----:B0----5:R-:W-:Y:S01]  /*21c80*/  IMAD.U32 R4, R6, 0x10000, RZ ;  /* 0x0001000006047824 */ /* 0x021fe200078e00ff */
[----:B------:R-:W-:Y:S01]  /*21c90*/  ISETP.GT.AND P5, PT, R0, 0x100, P3 ;  /* 0x000001000000780c */ /* 0x000fe20001fa4270 */
[----:B------:R-:W-:Y:S01]  /*21ca0*/  ULDC.64 UR4, c[0x0][0x208] ;  /* 0x0000820000047ab9 */ /* 0x000fe20000000a00 */
[----:B------:R0:W-:Y:S01]  /*21cb0*/  STL.64 [R1+0x498], R8 ;  /* 0x0004980801007387 */ /* 0x0001e20000100a00 */
[----:B------:R-:W-:Y:S01]  /*21cc0*/  FMUL R4, R4, R16 ;  /* 0x0000001004047220 */ /* 0x000fe20000400000 */
[----:B------:R-:W-:Y:S02]  /*21cd0*/  IMAD.U32 R17, RZ, RZ, UR9 ;  /* 0x00000009ff117e24 */ /* 0x000fe4000f8e00ff */
[----:B0-----:R-:W4:Y:S01]  /*21ce0*/  LDL.LU.64 R8, [R1+0x430] ;  /* 0x0004300001087983 */ /* 0x001f220000300a00 */
[----:B---3--:R-:W-:-:S05]  /*21cf0*/  FFMA R4, R5, R2, R4 ;  /* 0x0000000205047223 */ /* 0x008fca0000000004 */
[----:B------:R-:W-:-:S05]  /*21d00*/  F2FP.BF16.F32.PACK_AB R4, RZ, R4 ;  /* 0x00000004ff04723e */ /* 0x000fca00000010ff */
[----:B------:R0:W-:Y:S04]  /*21d10*/  @P4 STG.E.U16 desc[UR4][R22.64+0x32], R4 ;  /* 0x0000320416004986 */ /* 0x0001e8000c101504 */
[----:B------:R-:W3:Y:S01]  /*21d20*/  @P5 LDG.E.LTC128B.U16 R6, desc[UR4][R20.64+0x20] ;  /* 0x0000200414065981 */ /* 0x000ee2000c1e1520 */
[----:B------:R-:W-:-:S04]  /*21d30*/  IMAD.U32 R5, RZ, RZ, UR8 ;  /* 0x00000008ff057e24 */ /* 0x000fc8000f8e00ff */
[----:B------:R-:W-:Y:S02]  /*21d40*/  IMAD.SHL.U32 R5, R5, 0x100, RZ ;  /* 0x0000010005057824 */ /* 0x000fe400078e00ff */
[----:B0-----:R-:W-:-:S05]  /*21d50*/  IMAD.U32 R22, RZ, RZ, UR8 ;  /* 0x00000008ff167e24 */ /* 0x001fca000f8e00ff */
[----:B------:R-:W-:Y:S02]  /*21d60*/  SHF.L.U64.HI R23, R22, 0x8, R17 ;  /* 0x0000000816177819 */ /* 0x000fe40000010211 */
[----:B------:R-:W2:Y:S04]  /*21d70*/  LDL.LU R17, [R1+0x360] ;  /* 0x0003600001117983 */ /* 0x000ea80000300800 */
[----:B------:R0:W-:Y:S01]  /*21d80*/  STL [R1+0x380], R5 ;  /* 0x0003800501007387 */ /* 0x0001e20000100800 */
[----:B------:R-:W-:Y:S01]  /*21d90*/  BSSY B1, `(.L_x_116) ;  /* 0x000000e000017945 */ /* 0x000fe20003800000 */
[----:B---3--:R-:W-:-:S04]  /*21da0*/  IMAD.U32 R4, R6, 0x10000, RZ ;  /* 0x0001000006047824 */ /* 0x008fc800078e00ff */
[----:B------:R-:W-:Y:S01]  /*21db0*/  FMUL R7, R4, R16 ;  /* 0x0000001004077220 */ /* 0x000fe20000400000 */
[----:B----4-:R-:W-:Y:S02]  /*21dc0*/  IADD3 R4, P4, R5, R8, RZ ;  /* 0x0000000805047210 */ /* 0x010fe40007f9e0ff */
[----:B------:R3:W5:Y:S04]  /*21dd0*/  LDL.LU.64 R8, [R1+0x498] ;  /* 0x0004980001087983 */ /* 0x0007680000300a00 */
[----:B------:R3:W-:Y:S01]  /*21de0*/  STL [R1+0x384], R23 ;  /* 0x0003841701007387 */ /* 0x0007e20000100800 */
[----:B0-----:R-:W-:Y:S01]  /*21df0*/  IMAD.X R5, R23, 0x1, R13, P4 ;  /* 0x0000000117057824 */ /* 0x001fe200020e060d */
[----:B------:R-:W-:Y:S01]  /*21e00*/  ISETP.GT.AND P4, PT, R0, 0x100, P2 ;  /* 0x000001000000780c */ /* 0x000fe20001784270 */
[----:B--2---:R-:W-:-:S05]  /*21e10*/  FFMA R7, R17, R2, R7 ;  /* 0x0000000211077223 */ /* 0x004fca0000000007 */
[----:B------:R-:W-:-:S05]  /*21e20*/  F2FP.BF16.F32.PACK_AB R7, RZ, R7 ;  /* 0x00000007ff07723e */ /* 0x000fca00000010ff */
[----:B------:R3:W-:Y:S02]  /*21e30*/  @P5 STG.E.U16 desc[UR4][R4.64+0x20], R7 ;  /* 0x0000200704005986 */ /* 0x0007e4000c101504 */
[----:B------:R-:W-:Y:S05]  /*21e40*/  @!P4 BRA `(.L_x_117) ;  /* 0x000000000008c947 */ /* 0x000fea0003800000 */
[----:B------:R-:W-:Y:S02]  /*21e50*/  ULDC.64 UR4, c[0x0][0x208] ;  /* 0x0000820000047ab9 */ /* 0x000fe40000000a00 */
[----:B------:R0:W5:Y:S03]  /*21e60*/  LDG.E.LTC128B.U16 R6, desc[UR4][R20.64+0x22] ;  /* 0x0000220414067981 */ /* 0x000166000c1e1520 */
.L_x_117:
[----:B------:R-:W-:Y:S05]  /*21e70*/  BSYNC B1 ;  /* 0x0000000000017941 */ /* 0x000fea0003800000 */
.L_x_116:
[----:B------:R2:W-:Y:S04]  /*21e80*/  STL [R1+0x494], R3 ;  /* 0x0004940301007387 */ /* 0x0005e80000100800 */
[----:B--2---:R-:W2:Y:S01]  /*21e90*/  LDL.LU R3, [R1+0x364] ;  /* 0x0003640001037983 */ /* 0x004ea20000300800 */
[----:B---3-5:R-:W-:Y:S01]  /*21ea0*/  IMAD.U32 R7, R6, 0x10000, RZ ;  /* 0x0001000006077824 */ /* 0x028fe200078e00ff */
[----:B------:R-:W-:Y:S01]  /*21eb0*/  ISETP.GT.AND P5, PT, R0, 0x108, P3 ;  /* 0x000001080000780c */ /* 0x000fe20001fa4270 */
[----:B------:R-:W-:Y:S01]  /*21ec0*/  ULDC.64 UR4, c[0x0][0x208] ;  /* 0x0000820000047ab9 */ /* 0x000fe20000000a00 */
[----:B------:R-:W3:Y:S01]  /*21ed0*/  LDL.LU R23, [R1+0x368] ;  /* 0x0003680001177983 */ /* 0x000ee20000300800 */
[----:B------:R-:W-:-:S03]  /*21ee0*/  FMUL R7, R7, R16 ;  /* 0x0000001007077220 */ /* 0x000fc60000400000 */
[----:B------:R-:W4:Y:S04]  /*21ef0*/  LDL R22, [R1+0x460] ;  /* 0x0004600001167983 */ /* 0x000f280000100800 */
[----:B------:R-:W3:Y:S01]  /*21f00*/  LDL R17, [R1+0x454] ;  /* 0x0004540001117983 */ /* 0x000ee20000100800 */
[----:B--2---:R-:W-:-:S03]  /*21f10*/  FFMA R7, R3, R2, R7 ;  /* 0x0000000203077223 */ /* 0x004fc60000000007 */
[----:B------:R2:W5:Y:S02]  /*21f20*/  LDL.LU R3, [R1+0x494] ;  /* 0x0004940001037983 */ /* 0x0005640000300800 */
[----:B------:R-:W-:-:S05]  /*21f30*/  F2FP.BF16.F32.PACK_AB R7, RZ, R7 ;  /* 0x00000007ff07723e */ /* 0x000fca00000010ff */
[----:B------:R1:W-:Y:S04]  /*21f40*/  @P4 STG.E.U16 desc[UR4][R4.64+0x22], R7 ;  /* 0x0000220704004986 */ /* 0x0003e8000c101504 */
[----:B------:R-:W1:Y:S01]  /*21f50*/  @P5 LDG.E.LTC128B.U16 R6, desc[UR4][R18.64+0x20] ;  /* 0x0000200412065981 */ /* 0x000e62000c1e1520 */
[----:B----4-:R-:W-:-:S05]  /*21f60*/  IADD3 R236, P4, R22, R4, RZ ;  /* 0x0000000416ec7210 */ /* 0x010fca0007f9e0ff */
[----:B---3--:R-:W-:Y:S01]  /*21f70*/  IMAD.X R237, R17, 0x1, R5, P4 ;  /* 0x0000000111ed7824 */ /* 0x008fe200020e0605 */
[----:B------:R-:W-:Y:S02]  /*21f80*/  ISETP.GT.AND P4, PT, R0, 0x108, P2 ;  /* 0x000001080000780c */ /* 0x000fe40001784270 */
[----:B-1----:R-:W-:-:S05]  /*21f90*/  SHF.L.U32 R7, R6, 0x10, RZ ;  /* 0x0000001006077819 */ /* 0x002fca00000006ff */
[----:B------:R-:W-:-:S04]  /*21fa0*/  FMUL R7, R7, R16 ;  /* 0x0000001007077220 */ /* 0x000fc80000400000 */
[----:B------:R-:W-:Y:S02]  /*21fb0*/  FFMA R7, R23, R2, R7 ;  /* 0x0000000217077223 */ /* 0x000fe40000000007 */
[----:B------:R-:W3:Y:S03]  /*21fc0*/  LDL.LU R23, [R1+0x36c] ;  /* 0x00036c0001177983 */ /* 0x000ee60000300800 */
[----:B------:R-:W-:-:S05]  /*21fd0*/  F2FP.BF16.F32.PACK_AB R7, RZ, R7 ;  /* 0x00000007ff07723e */ /* 0x000fca00000010ff */
[----:B------:R1:W-:Y:S04]  /*21fe0*/  @P5 STG.E.U16 desc[UR4][R236.64+0x20], R7 ;  /* 0x00002007ec005986 */ /* 0x0003e8000c101504 */
[----:B------:R-:W1:Y:S01]  /*21ff0*/  @P4 LDG.E.LTC128B.U16 R6, desc[UR4][R18.64+0x22] ;  /* 0x0000220412064981 */ /* 0x000e62000c1e1520 */
[----:B------:R-:W-:Y:S01]  /*22000*/  IADD3 R22, P5, R4, R22, RZ ;  /* 0x0000001604167210 */ /* 0x000fe20007fbe0ff */
[----:B------:R-:W-:Y:S01]  /*22010*/  BSSY B1, `(.L_x_118) ;  /* 0x000000b000017945 */ /* 0x000fe20003800000 */
[----:B-1----:R-:W-:-:S04]  /*22020*/  IMAD.U32 R7, R6, 0x10000, RZ ;  /* 0x0001000006077824 */ /* 0x002fc800078e00ff */
[----:B------:R-:W-:-:S04]  /*22030*/  FMUL R7, R7, R16 ;  /* 0x0000001007077220 */ /* 0x000fc80000400000 */
[----:B---3--:R-:W-:Y:S01]  /*22040*/  FFMA R7, R23, R2, R7 ;  /* 0x0000000217077223 */ /* 0x008fe20000000007 */
[----:B------:R-:W-:Y:S01]  /*22050*/  IMAD.X R23, R5, 0x1, R17, P5 ;  /* 0x0000000105177824 */ /* 0x000fe200028e0611 */
[----:B------:R-:W-:-:S03]  /*22060*/  ISETP.GT.AND P5, PT, R0, 0x100, P1 ;  /* 0x000001000000780c */ /* 0x000fc60000fa4270 */
[----:B------:R-:W-:-:S05]  /*22070*/  F2FP.BF16.F32.PACK_AB R7, RZ, R7 ;  /* 0x00000007ff07723e */ /* 0x000fca00000010ff */
[----:B------:R2:W-:Y:S05]  /*22080*/  @P4 STG.E.U16 desc[UR4][R22.64+0x22], R7 ;  /* 0x0000220716004986 */ /* 0x0005ea000c101504 */
[----:B------:R-:W-:Y:S05]  /*22090*/  @!P5 BRA `(.L_x_119) ;  /* 0x000000000008d947 */ /* 0x000fea0003800000 */
[----:B------:R-:W-:Y:S02]  /*220a0*/  ULDC.64 UR4, c[0x0][0x208] ;  /* 0x0000820000047ab9 */ /* 0x000fe40000000a00 */
[----:B------:R1:W5:Y:S03]  /*220b0*/  LDG.E.LTC128B.U16 R6, desc[UR4][R20.64+0x30] ;  /* 0x0000300414067981 */ /* 0x000366000c1e1520 */
.L_x_119:
[----:B------:R-:W-:Y:S05]  /*220c0*/  BSYNC B1 ;  /* 0x0000000000017941 */ /* 0x000fea0003800000 */
.L_x_118:
[----:B------:R-:W3:Y:S01]  /*220d0*/  LDL.LU R17, [R1+0x370] ;  /* 0x0003700001117983 */ /* 0x000ee20000300800 */
[----:B--2--5:R-:W-:Y:S01]  /*220e0*/  IMAD.U32 R7, R6, 0x10000, RZ ;  /* 0x0001000006077824 */ /* 0x024fe200078e00ff */
        /* <DEDUP_REMOVED lines=10> */
.L_x_121:
[----:B------:R-:W-:Y:S05]  /*22190*/  BSYNC B1 ;  /* 0x0000000000017941 */ /* 0x000fea0003800000 */
.L_x_120:
[----:B------:R-:W4:Y:S01]  /*221a0*/  LDL.LU R17, [R1+0x374] ;  /* 0x0003740001117983 */ /* 0x000f220000300800 */
[----:B--2--5:R-:W-:Y:S01]  /*221b0*/  IMAD.U32 R7, R6, 0x10000, RZ ;  /* 0x0001000006077824 */ /* 0x024fe200078e00ff */
        /* <DEDUP_REMOVED lines=10> */
.L_x_123:
[----:B------:R-:W-:Y:S05]  /*22260*/  BSYNC B1 ;  /* 0x0000000000017941 */ /* 0x000fea0003800000 */
.L_x_122:
        /* <DEDUP_REMOVED lines=12> */
.L_x_125:
[----:B------:R-:W-:Y:S05]  /*22330*/  BSYNC B1 ;  /* 0x0000000000017941 */ /* 0x000fea0003800000 */
.L_x_124:
[----:B------:R-:W4:Y:S01]  /*22340*/  LDL.LU R22, [R1+0x37c] ;  /* 0x00037c0001167983 */ /* 0x000f220000300800 */
[----:B--2--5:R-:W-:Y:S01]  /*22350*/  IMAD.U32 R7, R6, 0x10000, RZ ;  /* 0x0001000006077824 */ /* 0x024fe200078e00ff */
[----:B------:R-:W-:Y:S01]  /*22360*/  ISETP.GT.AND P5, PT, R0, 0x180, P3 ;  /* 0x000001800000780c */ /* 0x000fe20001fa4270 */
[----:B------:R-:W-:Y:S01]  /*22370*/  ULDC.64 UR4, c[0x0][0x208] ;  /* 0x0000820000047ab9 */ /* 0x000fe20000000a00 */
[----:B------:R-:W-:Y:S01]  /*22380*/  BSSY B1, `(.L_x_126) ;  /* 0x0000009000017945 */ /* 0x000fe20003800000 */
[----:B------:R-:W-:Y:S01]  /*22390*/  FMUL R7, R7, R16 ;  /* 0x0000001007077220 */ /* 0x000fe20000400000 */
[----:B------:R-:W-:-:S03]  /*223a0*/  PRMT R17, R6, 0x7610, R17 ;  /* 0x0000761006117816 */ /* 0x000fc60000000011 */
[----:B----4-:R-:W-:-:S05]  /*223b0*/  FFMA R7, R22, R2, R7 ;  /* 0x0000000216077223 */ /* 0x010fca0000000007 */
[----:B------:R-:W-:-:S05]  /*223c0*/  F2FP.BF16.F32.PACK_AB R7, RZ, R7 ;  /* 0x00000007ff07723e */ /* 0x000fca00000010ff */
[----:B------:R2:W-:Y:S01]  /*223d0*/  @P4 STG.E.U16 desc[UR4][R236.64+0x32], R7 ;  /* 0x00003207ec004986 */ /* 0x0005e2000c101504 */
[----:B------:R-:W-:Y:S05]  /*223e0*/  @!P5 BRA `(.L_x_127) ;  /* 0x000000000008d947 */ /* 0x000fea0003800000 */
[----:B------:R-:W-:Y:S02]  /*223f0*/  ULDC.64 UR4, c[0x0][0x208] ;  /* 0x0000820000047ab9 */ /* 0x000fe40000000a00 */
[----:B------:R4:W5:Y:S03]  /*22400*/  LDG.E.LTC128B.U16 R17, desc[UR4][R14.64+0x20] ;  /* 0x000020040e117981 */ /* 0x000966000c1e1520 */
.L_x_127:
[----:B------:R-:W-:Y:S05]  /*22410*/  BSYNC B1 ;  /* 0x0000000000017941 */ /* 0x000fea0003800000 */
.L_x_126:
[----:B--2---:R-:W2:Y:S01]  /*22420*/  LDL R7, [R1+0x380] ;  /* 0x0003800001077983 */ /* 0x004ea20000100800 */
[----:B-----5:R-:W-:-:S03]  /*22430*/  IMAD.U32 R6, R17, 0x10000, RZ ;  /* 0x0001000011067824 */ /* 0x020fc600078e00ff */
[----:B------:R-:W3:Y:S01]  /*22440*/  LDL R23, [R1+0x384] ;  /* 0x0003840001177983 */ /* 0x000ee20000100800 */
[----:B------:R-:W-:Y:S01]  /*22450*/  FMUL R22, R6, R16 ;  /* 0x0000001006167220 */ /* 0x000fe20000400000 */
[----:B--2---:R-:W-:Y:S02]  /*22460*/  IADD3 R6, P4, R7, R4, RZ ;  /* 0x0000000407067210 */ /* 0x004fe40007f9e0ff */
[----:B------:R-:W2:Y:S01]  /*22470*/  LDL.LU R7, [R1+0x340] ;  /* 0x0003400001077983 */ /* 0x000ea20000300800 */
[----:B------:R-:W-:Y:S01]  /*22480*/  ULDC.64 UR4, c[0x0][0x208] ;  /* 0x0000820000047ab9 */ /* 0x000fe20000000a00 */
[----:B------:R-:W-:Y:S01]  /*22490*/  BSSY B1, `(.L_x_128) ;  /* 0x0000009000017945 */ /* 0x000fe20003800000 */
[----:B--2---:R-:W-:Y:S01]  /*224a0*/  FFMA R22, R7, R2, R22 ;  /* 0x0000000207167223 */ /* 0x004fe20000000016 */
[----:B---3--:R-:W-:Y:S01]  /*224b0*/  IMAD.X R7, R23, 0x1, R5, P4 ;  /* 0x0000000117077824 */ /* 0x008fe200020e0605 */
[----:B------:R-:W-:-:S03]  /*224c0*/  ISETP.GT.AND P4, PT, R0, 0x180, P2 ;  /* 0x000001800000780c */ /* 0x000fc60001784270 */
[----:B------:R-:W-:-:S05]  /*224d0*/  F2FP.BF16.F32.PACK_AB R22, RZ, R22 ;  /* 0x00000016ff16723e */ /* 0x000fca00000010ff */
[----:B------:R2:W-:Y:S05]  /*224e0*/  @P5 STG.E.U16 desc[UR4][R6.64+0x20], R22 ;  /* 0x0000201606005986 */ /* 0x0005ea000c101504 */
[----:B------:R-:W-:Y:S05]  /*224f0*/  @!P4 BRA `(.L_x_129) ;  /* 0x000000000008c947 */ /* 0x000fea0003800000 */
[----:B------:R-:W-:Y:S02]  /*22500*/  ULDC.64 UR4, c[0x0][0x208] ;  /* 0x0000820000047ab9 */ /* 0x000fe40000000a00 */
[----:B------:R3:W5:Y:S03]  /*22510*/  LDG.E.LTC128B.U16 R17, desc[UR4][R14.64+0x22] ;  /* 0x000022040e117981 */ /* 0x000766000c1e1520 */
.L_x_129:
[----:B------:R-:W-:Y:S05]  /*22520*/  BSYNC B1 ;  /* 0x0000000000017941 */ /* 0x000fea0003800000 */
.L_x_128:
        /* <DEDUP_REMOVED lines=12> */
.L_x_131:
[----:B------:R-:W-:Y:S05]  /*225f0*/  BSYNC B1 ;  /* 0x0000000000017941 */ /* 0x000fea0003800000 */
.L_x_130:
[----:B------:R-:W3:Y:S01]  /*22600*/  LDL.LU R23, [R1+0x348] ;  /* 0x0003480001177983 */ /* 0x000ee20000300800 */
[----:B--2--5:R-:W-:-:S03]  /*22610*/  IMAD.U32 R22, R17, 0x10000, RZ ;  /* 0x0001000011167824 */ /* 0x024fc600078e00ff */
[----:B------:R2:W-:Y:S01]  /*22620*/  STL [R1+0x498], R4 ;  /* 0x0004980401007387 */ /* 0x0005e20000100800 */
[----:B------:R-:W-:-:S03]  /*22630*/  FMUL R22, R22, R16 ;  /* 0x0000001016167220 */ /* 0x000fc60000400000 */
[----:B------:R0:W-:Y:S01]  /*22640*/  STL [R1+0x494], R3 ;  /* 0x0004940301007387 */ /* 0x0001e20000100800 */
[----:B---3--:R-:W-:-:S03]  /*22650*/  FFMA R23, R23, R2, R22 ;  /* 0x0000000217177223 */ /* 0x008fc60000000016 */
[----:B------:R-:W3:Y:S02]  /*22660*/  LDL R22, [R1+0x460] ;  /* 0x0004600001167983 */ /* 0x000ee40000100800 */
[----:B------:R-:W-:-:S04]  /*22670*/  F2FP.BF16.F32.PACK_AB R23, RZ, R23 ;  /* 0x00000017ff17723e */ /* 0x000fc800000010ff */
[----:B--2---:R-:W-:Y:S02]  /*22680*/  PRMT R4, R23, 0x7610, R4 ;  /* 0x0000761017047816 */ /* 0x004fe40000000004 */
[----:B------:R-:W2:Y:S02]  /*22690*/  LDL R23, [R1+0x454] ;  /* 0x0004540001177983 */ /* 0x000ea40000100800 */
[----:B0-----:R-:W-:Y:S01]  /*226a0*/  PRMT R3, R4, 0x7610, R3 ;  /* 0x0000761004037816 */ /* 0x001fe20000000003 */
[----:B------:R-:W-:Y:S01]  /*226b0*/  ULDC.64 UR4, c[0x0][0x208] ;  /* 0x0000820000047ab9 */ /* 0x000fe20000000a00 */
[----:B------:R0:W5:Y:S01]  /*226c0*/  LDL.LU R4, [R1+0x498] ;  /* 0x0004980001047983 */ /* 0x0001620000300800 */
[----:B---3--:R-:W-:-:S04]  /*226d0*/  IADD3 R22, P4, R22, R6, RZ ;  /* 0x0000000616167210 */ /* 0x008fc80007f9e0ff */
[----:B--2---:R-:W-:-:S05]  /*226e0*/  IADD3.X R23, R23, R7, RZ, P4, !PT ;  /* 0x0000000717177210 */ /* 0x004fca00027fe4ff */
[----:B------:R2:W-:Y:S04]  /*226f0*/  @P3 STG.E.U16 desc[UR4][R22.64+0x20], R3 ;  /* 0x0000200316003986 */ /* 0x0005e8000c101504 */
[----:B--2---:R0:W5:Y:S01]  /*22700*/  LDL.LU R3, [R1+0x494] ;  /* 0x0004940001037983 */ /* 0x0041620000300800 */
[----:B------:R-:W-:Y:S01]  /*22710*/  ISETP.GT.AND P2, PT, R0, 0x188, P2 ;  /* 0x000001880000780c */ /* 0x000fe20001744270 */
[----:B------:R-:W-:-:S12]  /*22720*/  BSSY B1, `(.L_x_132) ;  /* 0x0000004000017945 */ /* 0x000fd80003800000 */
[----:B0-----:R-:W-:Y:S05]  /*22730*/  @!P2 BRA `(.L_x_133) ;  /* 0x000000000008a947 */ /* 0x001fea0003800000 */
[----:B------:R-:W-:Y:S02]  /*22740*/  ULDC.64 UR4, c[0x0][0x208] ;  /* 0x0000820000047ab9 */ /* 0x000fe40000000a00 */
[----:B------:R0:W5:Y:S03]  /*22750*/  LDG.E.LTC128B.U16 R17, desc[UR4][R10.64+0x22] ;  /* 0x000022040a117981 */ /* 0x000166000c1e1520 */
.L_x_133:
[----:B------:R-:W-:Y:S05]  /*22760*/  BSYNC B1 ;  /* 0x0000000000017941 */ /* 0x000fea0003800000 */
.L_x_132:
[----:B------:R-:W-:Y:S04]  /*22770*/  STL [R1+0x4b0], R12 ;  /* 0x0004b00c01007387 */ /* 0x000fe80000100800 */
[----:B------:R0:W-:Y:S04]  /*22780*/  STL [R1+0x4ac], R11 ;  /* 0x0004ac0b01007387 */ /* 0x0001e80000100800 */
[----:B0---4-:R-:W2:Y:S04]  /*22790*/  LDL.LU R11, [R1+0x34c] ;  /* 0x00034c00010b7983 */ /* 0x011ea80000300800 */
[----:B------:R-:W-:Y:S04]  /*227a0*/  STL [R1+0x4a8], R10 ;  /* 0x0004a80a01007387 */ /* 0x000fe80000100800 */
[----:B------:R0:W-:Y:S04]  /*227b0*/  STL [R1+0x4a4], R9 ;  /* 0x0004a40901007387 */ /* 0x0001e80000100800 */
[----:B0-----:R-:W3:Y:S04]  /*227c0*/  LDL.LU R9, [R1+0x384] ;  /* 0x0003840001097983 */ /* 0x001ee80000300800 */
[----:B------:R-:W-:Y:S04]  /*227d0*/  STL [R1+0x4a0], R8 ;  /* 0x0004a00801007387 */ /* 0x000fe80000100800 */
[----:B------:R0:W-:Y:S04]  /*227e0*/  STL.64 [R1+0x498], R6 ;  /* 0x0004980601007387 */ /* 0x0001e80000100a00 */
[----:B0-----:R-:W4:Y:S04]  /*227f0*/  LDL.LU R6, [R1+0x380] ;  /* 0x0003800001067983 */ /* 0x001f280000300800 */
[----:B------:R-:W4:Y:S01]  /*22800*/  LDL.LU R7, [R1+0x460] ;  /* 0x0004600001077983 */ /* 0x000f220000300800 */
[----:B-----5:R-:W-:-:S03]  /*22810*/  IMAD.U32 R12, R17, 0x10000, RZ ;  /* 0x00010000110c7824 */ /* 0x020fc600078e00ff */
[----:B------:R0:W-:Y:S01]  /*22820*/  STL [R1+0x494], R3 ;  /* 0x0004940301007387 */ /* 0x0001e20000100800 */
[----:B------:R-:W-:-:S04]  /*22830*/  FMUL R12, R12, R16 ;  /* 0x000000100c0c7220 */ /* 0x000fc80000400000 */
[----:B--2---:R-:W-:Y:S02]  /*22840*/  FFMA R11, R11, R2, R12 ;  /* 0x000000020b0b7223 */ /* 0x004fe4000000000c */
[----:B------:R2:W5:Y:S01]  /*22850*/  LDL.LU R12, [R1+0x4b0] ;  /* 0x0004b000010c7983 */ /* 0x0005620000300800 */
[----:B----4-:R-:W-:-:S03]  /*22860*/  IADD3 R6, P4, P5, R7, R4, R6 ;  /* 0x0000000407067210 */ /* 0x010fc60007d9e006 */
[----:B------:R-:W3:Y:S01]  /*22870*/  LDL.LU R7, [R1+0x454] ;  /* 0x0004540001077983 */ /* 0x000ee20000300800 */
[----:B------:R-:W-:Y:S01]  /*22880*/  F2FP.BF16.F32.PACK_AB R10, RZ, R11 ;  /* 0x0000000bff0a723e */ /* 0x000fe200000010ff */
[----:B------:R-:W-:Y:S02]  /*22890*/  ULDC.64 UR4, c[0x0][0x208] ;  /* 0x0000820000047ab9 */ /* 0x000fe40000000a00 */
[----:B------:R2:W5:Y:S01]  /*228a0*/  LDL.LU R11, [R1+0x4ac] ;  /* 0x0004ac00010b7983 */ /* 0x0005620000300800 */
[----:B------:R-:W-:-:S03]  /*228b0*/  PRMT R8, R10, 0x7610, R8 ;  /* 0x000076100a087816 */ /* 0x000fc60000000008 */
[----:B------:R2:W5:Y:S01]  /*228c0*/  LDL.LU R10, [R1+0x4a8] ;  /* 0x0004a800010a7983 */ /* 0x0005620000300800 */
[----:B0-----:R-:W-:Y:S02]  /*228d0*/  PRMT R3, R8, 0x7610, R3 ;  /* 0x0000761008037816 */ /* 0x001fe40000000003 */
[----:B------:R-:W-:Y:S02]  /*228e0*/  ISETP.GT.AND P3, PT, R0, 0x180, P1 ;  /* 0x000001800000780c */ /* 0x000fe40000f64270 */
[----:B---3--:R-:W-:Y:S02]  /*228f0*/  IADD3.X R7, R7, R5, R9, P4, P5 ;  /* 0x0000000507077210 */ /* 0x008fe400027ea409 */
[----:B------:R2:W5:Y:S04]  /*22900*/  LDL.LU R9, [R1+0x4a4] ;  /* 0x0004a40001097983 */ /* 0x0005680000300800 */
[----:B------:R2:W5:Y:S04]  /*22910*/  LDL.LU R8, [R1+0x4a0] ;  /* 0x0004a00001087983 */ /* 0x0005680000300800 */
[----:B------:R0:W-:Y:S04]  /*22920*/  @P2 STG.E.U16 desc[UR4][R6.64+0x22], R3 ;  /* 0x0000220306002986 */ /* 0x0001e8000c101504 */
[----:B0-----:R2:W5:Y:S04]  /*22930*/  LDL.LU.64 R6, [R1+0x498] ;  /* 0x0004980001067983 */ /* 0x0015680000300a00 */
[----:B------:R2:W5:Y:S01]  /*22940*/  LDL.LU R3, [R1+0x494] ;  /* 0x0004940001037983 */ /* 0x0005620000300800 */
[----:B------:R-:W-:Y:S04]  /*22950*/  BSSY B1, `(.L_x_134) ;  /* 0x0000004000017945 */ /* 0x000fe80003800000 */
[----:B------:R-:W-:Y:S05]  /*22960*/  @!P3 BRA `(.L_x_135) ;  /* 0x000000000008b947 */ /* 0x000fea0003800000 */
[----:B------:R-:W-:Y:S02]  /*22970*/  ULDC.64 UR4, c[0x0][0x208] ;  /* 0x0000820000047ab9 */ /* 0x000fe40000000a00 */
[----:B------:R0:W5:Y:S03]  /*22980*/  LDG.E.LTC128B.U16 R17, desc[UR4][R14.64+0x30] ;  /* 0x000030040e117981 */ /* 0x000166000c1e1520 */
.L_x_135:
[----:B------:R-:W-:Y:S05]  /*22990*/  BSYNC B1 ;  /* 0x0000000000017941 */ /* 0x000fea0003800000 */
.L_x_134:
[----:B-----5:R-:W-:Y:S04]  /*229a0*/  STL [R1+0x4a4], R9 ;  /* 0x0004a40901007387 */ /* 0x020fe80000100800 */
[----:B------:R3:W-:Y:S04]  /*229b0*/  STL [R1+0x4a0], R8 ;  /* 0x0004a00801007387 */ /* 0x0007e80000100800 */
[----:B---3--:R-:W3:Y:S01]  /*229c0*/  LDL.LU R8, [R1+0x350] ;  /* 0x0003500001087983 */ /* 0x008ee20000300800 */
[----:B------:R-:W-:-:S03]  /*229d0*/  IMAD.U32 R9, R17, 0x10000, RZ ;  /* 0x0001000011097824 */ /* 0x000fc600078e00ff */
[----:B------:R4:W-:Y:S01]  /*229e0*/  STL [R1+0x49c], R5 ;  /* 0x00049c0501007387 */ /* 0x0009e20000100800 */
[----:B------:R-:W-:-:S03]  /*229f0*/  FMUL R9, R9, R16 ;  /* 0x0000001009097220 */ /* 0x000fc60000400000 */
[----:B------:R1:W-:Y:S04]  /*22a00*/  STL [R1+0x498], R4 ;  /* 0x0004980401007387 */ /* 0x0003e80000100800 */
[----:B------:R2:W-:Y:S01]  /*22a10*/  STL [R1+0x494], R3 ;  /* 0x0004940301007387 */ /* 0x0005e20000100800 */
[----:B------:R-:W-:Y:S01]  /*22a20*/  ULDC.64 UR4, c[0x0][0x208] ;  /* 0x0000820000047ab9 */ /* 0x000fe20000000a00 */
[----:B---3--:R-:W-:Y:S02]  /*22a30*/  FFMA R8, R8, R2, R9 ;  /* 0x0000000208087223 */ /* 0x008fe40000000009 */
[----:B------:R3:W5:Y:S03]  /*22a40*/  LDL.LU R9, [R1+0x4a4] ;  /* 0x0004a40001097983 */ /* 0x0007660000300800 */
[----:B----4-:R-:W-:-:S02]  /*22a50*/  F2FP.BF16.F32.PACK_AB R5, RZ, R8 ;  /* 0x00000008ff05723e */ /* 0x010fc400000010ff */
[----:B------:R3:W5:Y:S02]  /*22a60*/  LDL.LU R8, [R1+0x4a0] ;  /* 0x0004a00001087983 */ /* 0x0007640000300800 */
[----:B-1----:R-:W-:Y:S02]  /*22a70*/  PRMT R4, R5, 0x7610, R4 ;  /* 0x0000761005047816 */ /* 0x002fe40000000004 */
[----:B------:R3:W5:Y:S01]  /*22a80*/  LDL.LU R5, [R1+0x49c] ;  /* 0x00049c0001057983 */ /* 0x0007620000300800 */
[----:B------:R-:W-:Y:S02]  /*22a90*/  ISETP.GT.AND P2, PT, R0, 0x180, P0 ;  /* 0x000001800000780c */ /* 0x000fe40000744270 */
[----:B--2---:R-:W-:Y:S02]  /*22aa0*/  PRMT R3, R4, 0x7610, R3 ;  /* 0x0000761004037816 */ /* 0x004fe40000000003 */
[----:B------:R3:W5:Y:S04]  /*22ab0*/  LDL.LU R4, [R1+0x498] ;  /* 0x0004980001047983 */ /* 0x0007680000300800 */
[----:B------:R1:W-:Y:S04]  /*22ac0*/  @P3 STG.E.U16 desc[UR4][R6.64+0x30], R3 ;  /* 0x0000300306003986 */ /* 0x0003e8000c101504 */
[----:B-1----:R3:W5:Y:S01]  /*22ad0*/  LDL.LU R3, [R1+0x494] ;  /* 0x0004940001037983 */ /* 0x0027620000300800 */
[----:B------:R-:W-:Y:S04]  /*22ae0*/  BSSY B1, `(.L_x_136) ;  /* 0x0000004000017945 */ /* 0x000fe80003800000 */
[----:B------:R-:W-:Y:S05]  /*22af0*/  @!P2 BRA `(.L_x_137) ;  /* 0x000000000008a947 */ /* 0x000fea0003800000 */
[----:B------:R-:W-:Y:S02]  /*22b00*/  ULDC.64 UR4, c[0x0][0x208] ;  /* 0x0000820000047ab9 */ /* 0x000fe40000000a00 */
[----:B------:R1:W5:Y:S03]  /*22b10*/  LDG.E.LTC128B.U16 R17, desc[UR4][R14.64+0x32] ;  /* 0x000032040e117981 */ /* 0x000366000c1e1520 */
.L_x_137:
[----:B------:R-:W-:Y:S05]  /*22b20*/  BSYNC B1 ;  /* 0x0000000000017941 */ /* 0x000fea0003800000 */
.L_x_136:
[----:B-----5:R-:W-:Y:S04]  /*22b30*/  STL [R1+0x4a4], R9 ;  /* 0x0004a40901007387 */ /* 0x020fe80000100800 */
[----:B------:R2:W-:Y:S04]  /*22b40*/  STL [R1+0x4a0], R8 ;  /* 0x0004a00801007387 */ /* 0x0005e80000100800 */
[----:B--2---:R-:W2:Y:S01]  /*22b50*/  LDL.LU R8, [R1+0x354] ;  /* 0x0003540001087983 */ /* 0x004ea20000300800 */
[----:B------:R-:W-:-:S03]  /*22b60*/  IMAD.U32 R9, R17, 0x10000, RZ ;  /* 0x0001000011097824 */ /* 0x000fc600078e00ff */
[----:B------:R4:W-:Y:S01]  /*22b70*/  STL [R1+0x49c], R5 ;  /* 0x00049c0501007387 */ /* 0x0009e20000100800 */
[----:B------:R-:W-:-:S03]  /*22b80*/  FMUL R9, R9, R16 ;  /* 0x0000001009097220 */ /* 0x000fc60000400000 */
[----:B------:R0:W-:Y:S04]  /*22b90*/  STL [R1+0x498], R4 ;  /* 0x0004980401007387 */ /* 0x0001e80000100800 */
[----:B------:R3:W-:Y:S01]  /*22ba0*/  STL [R1+0x494], R3 ;  /* 0x0004940301007387 */ /* 0x0007e20000100800 */
[----:B------:R-:W-:Y:S01]  /*22bb0*/  ULDC.64 UR4, c[0x0][0x208] ;  /* 0x0000820000047ab9 */ /* 0x000fe20000000a00 */
[----:B--2---:R-:W-:Y:S02]  /*22bc0*/  FFMA R8, R8, R2, R9 ;  /* 0x0000000208087223 */ /* 0x004fe40000000009 */
[----:B------:R2:W5:Y:S03]  /*22bd0*/  LDL.LU R9, [R1+0x4a4] ;  /* 0x0004a40001097983 */ /* 0x0005660000300800 */
[----:B----4-:R-:W-:-:S02]  /*22be0*/  F2FP.BF16.F32.PACK_AB R5, RZ, R8 ;  /* 0x00000008ff05723e */ /* 0x010fc400000010ff */
[----:B------:R2:W5:Y:S02]  /*22bf0*/  LDL.LU R8, [R1+0x4a0] ;  /* 0x0004a00001087983 */ /* 0x0005640000300800 */
[----:B0-----:R-:W-:Y:S02]  /*22c00*/  PRMT R4, R5, 0x7610, R4 ;  /* 0x0000761005047816 */ /* 0x001fe40000000004 */
[----:B------:R2:W5:Y:S01]  /*22c10*/  LDL.LU R5, [R1+0x49c] ;  /* 0x00049c0001057983 */ /* 0x0005620000300800 */
[----:B------:R-:W-:Y:S02]  /*22c20*/  ISETP.GT.AND P1, PT, R0, 0x188, P1 ;  /* 0x000001880000780c */ /* 0x000fe40000f24270 */
[----:B---3--:R-:W-:Y:S02]  /*22c30*/  PRMT R3, R4, 0x7610, R3 ;  /* 0x0000761004037816 */ /* 0x008fe40000000003 */
[----:B------:R2:W5:Y:S04]  /*22c40*/  LDL.LU R4, [R1+0x498] ;  /* 0x0004980001047983 */ /* 0x0005680000300800 */
[----:B------:R0:W-:Y:S04]  /*22c50*/  @P2 STG.E.U16 desc[UR4][R6.64+0x32], R3 ;  /* 0x0000320306002986 */ /* 0x0001e8000c101504 */
[----:B0-----:R2:W5:Y:S01]  /*22c60*/  LDL.LU R3, [R1+0x494] ;  /* 0x0004940001037983 */ /* 0x0015620000300800 */
[----:B------:R-:W-:Y:S04]  /*22c70*/  BSSY B1, `(.L_x_138) ;  /* 0x0000004000017945 */ /* 0x000fe80003800000 */
[----:B------:R-:W-:Y:S05]  /*22c80*/  @!P1 BRA `(.L_x_139) ;  /* 0x0000000000089947 */ /* 0x000fea0003800000 */
[----:B------:R-:W-:Y:S02]  /*22c90*/  ULDC.64 UR4, c[0x0][0x208] ;  /* 0x0000820000047ab9 */ /* 0x000fe40000000a00 */
[----:B------:R0:W5:Y:S03]  /*22ca0*/  LDG.E.LTC128B.U16 R17, desc[UR4][R10.64+0x30] ;  /* 0x000030040a117981 */ /* 0x000166000c1e1520 */
.L_x_139:
[----:B------:R-:W-:Y:S05]  /*22cb0*/  BSYNC B1 ;  /* 0x0000000000017941 */ /* 0x000fea0003800000 */
.L_x_138:
[----:B------:R-:W-:Y:S04]  /*22cc0*/  STL [R1+0x4a4], R7 ;  /* 0x0004a40701007387 */ /* 0x000fe80000100800 */
[----:B------:R3:W-:Y:S04]  /*22cd0*/  STL [R1+0x4a0], R6 ;  /* 0x0004a00601007387 */ /* 0x0007e80000100800 */
[----:B---3--:R-:W3:Y:S01]  /*22ce0*/  LDL.LU R6, [R1+0x358] ;  /* 0x0003580001067983 */ /* 0x008ee20000300800 */
[----:B-----5:R-:W-:-:S03]  /*22cf0*/  IMAD.U32 R7, R17, 0x10000, RZ ;  /* 0x0001000011077824 */ /* 0x020fc600078e00ff */
        /* <DEDUP_REMOVED lines=20> */
.L_x_141:
[----:B------:R-:W-:Y:S05]  /*22e40*/  BSYNC B1 ;  /* 0x0000000000017941 */ /* 0x000fea0003800000 */
.L_x_140:
[----:B------:R-:W-:Y:S04]  /*22e50*/  STL [R1+0x4a4], R8 ;  /* 0x0004a40801007387 */ /* 0x000fe80000100800 */
[----:B-----5:R2:W-:Y:S04]  /*22e60*/  STL [R1+0x4a0], R7 ;  /* 0x0004a00701007387 */ /* 0x0205e80000100800 */
        /* <DEDUP_REMOVED lines=8> */
[----:B------:R2:W5:Y:S01]  /*22ef0*/  LDL.LU R8, [R1+0x4a4] ;  /* 0x0004a40001087983 */ /* 0x0005620000300800 */
[----:B------:R-:W-:Y:S02]  /*22f00*/  ISETP.GT.AND P3, PT, R3, 0x20, PT ;  /* 0x000000200300780c */ /* 0x000fe40003f64270 */
[----:B----4-:R-:W-:-:S02]  /*22f10*/  F2FP.BF16.F32.PACK_AB R6, RZ, R7 ;  /* 0x00000007ff06723e */ /* 0x010fc400000010ff */
[----:B------:R2:W5:Y:S02]  /*22f20*/  LDL.LU R7, [R1+0x4a0] ;  /* 0x0004a00001077983 */ /* 0x0005640000300800 */
[----:B0-----:R-:W-:Y:S02]  /*22f30*/  PRMT R5, R6, 0x7610, R5 ;  /* 0x0000761006057816 */ /* 0x001fe40000000005 */
[----:B------:R2:W5:Y:S01]  /*22f40*/  LDL.LU R6, [R1+0x49c] ;  /* 0x00049c0001067983 */ /* 0x0005620000300800 */
[----:B------:R-:W-:Y:S02]  /*22f50*/  ISETP.GT.AND P1, PT, R0, RZ, P3 ;  /* 0x000000ff0000720c */ /* 0x000fe40001f24270 */
[----:B---3--:R-:W-:Y:S02]  /*22f60*/  PRMT R4, R5, 0x7610, R4 ;  /* 0x0000761005047816 */ /* 0x008fe40000000004 */
[----:B------:R2:W5:Y:S04]  /*22f70*/  LDL.LU R5, [R1+0x498] ;  /* 0x0004980001057983 */ /* 0x0005680000300800 */
[----:B------:R0:W-:Y:S04]  /*22f80*/  @P0 STG.E.U16 desc[UR4][R22.64+0x32], R4 ;  /* 0x0000320416000986 */ /* 0x0001e8000c101504 */
[----:B0-----:R2:W5:Y:S01]  /*22f90*/  LDL.LU R4, [R1+0x494] ;  /* 0x0004940001047983 */ /* 0x0015620000300800 */
[----:B------:R-:W-:Y:S04]  /*22fa0*/  BSSY B1, `(.L_x_142) ;  /* 0x0000007000017945 */ /* 0x000fe80003800000 */
[----:B------:R-:W-:Y:S05]  /*22fb0*/  @!P1 BRA `(.L_x_143) ;  /* 0x0000000000149947 */ /* 0x000fea0003800000 */
[----:B------:R0:W-:Y:S04]  /*22fc0*/  STL.64 [R1+0x498], R2 ;  /* 0x0004980201007387 */ /* 0x0001e80000100a00 */
[----:B0-----:R-:W3:Y:S01]  /*22fd0*/  LDL.64 R2, [R1+0x440] ;  /* 0x0004400001027983 */ /* 0x001ee20000100a00 */
[----:B------:R-:W-:-:S03]  /*22fe0*/  ULDC.64 UR4, c[0x0][0x208] ;  /* 0x0000820000047ab9 */ /* 0x000fc60000000a00 */
[----:B---3--:R0:W5:Y:S04]  /*22ff0*/  LDG.E.LTC128B.U16 R17, desc[UR4][R2.64+0x40] ;  /* 0x0000400402117981 */ /* 0x008168000c1e1520 */
[----:B------:R0:W5:Y:S02]  /*23000*/  LDL.LU.64 R2, [R1+0x498] ;  /* 0x0004980001027983 */ /* 0x0001640000300a00 */
.L_x_143:
[----:B------:R-:W-:Y:S05]  /*23010*/  BSYNC B1 ;  /* 0x0000000000017941 */ /* 0x000fea0003800000 */
.L_x_142:
[----:B------:R-:W-:Y:S04]  /*23020*/  STL [R1+0x4a4], R10 ;  /* 0x0004a40a01007387 */ /* 0x000fe80000100800 */
[----:B-----5:R3:W-:Y:S04]  /*23030*/  STL [R1+0x4a0], R7 ;  /* 0x0004a00701007387 */ /* 0x0207e80000100800 */
[----:B---3--:R-:W3:Y:S01]  /*23040*/  LDL.LU R7, [R1+0x320] ;  /* 0x0003200001077983 */ /* 0x008ee20000300800 */
[----:B-1----:R-:W-:-:S03]  /*23050*/  IMAD.U32 R10, R17, 0x10000, RZ ;  /* 0x00010000110a7824 */ /* 0x002fc600078e00ff */
[----:B------:R1:W-:Y:S01]  /*23060*/  STL [R1+0x49c], R6 ;  /* 0x00049c0601007387 */ /* 0x0003e20000100800 */
[----:B------:R-:W-:-:S03]  /*23070*/  FMUL R10, R10, R16 ;  /* 0x000000100a0a7220 */ /* 0x000fc60000400000 */
[----:B------:R4:W-:Y:S04]  /*23080*/  STL [R1+0x498], R5 ;  /* 0x0004980501007387 */ /* 0x0009e80000100800 */
[----:B------:R2:W-:Y:S01]  /*23090*/  STL [R1+0x494], R4 ;  /* 0x0004940401007387 */ /* 0x0005e20000100800 */
[----:B------:R-:W-:Y:S01]  /*230a0*/  ULDC.64 UR4, c[0x0][0x208] ;  /* 0x0000820000047ab9 */ /* 0x000fe20000000a00 */
[----:B---3--:R-:W-:Y:S02]  /*230b0*/  FFMA R7, R7, R2, R10 ;  /* 0x0000000207077223 */ /* 0x008fe4000000000a */
[----:B------:R3:W5:Y:S01]  /*230c0*/  LDL.LU R10, [R1+0x4a4] ;  /* 0x0004a400010a7983 */ /* 0x0007620000300800 */
[----:B------:R-:W-:Y:S02]  /*230d0*/  ISETP.GT.AND P2, PT, R3, 0x21, PT ;  /* 0x000000210300780c */ /* 0x000fe40003f44270 */
[----:B-1----:R-:W-:-:S02]  /*230e0*/  F2FP.BF16.F32.PACK_AB R6, RZ, R7 ;  /* 0x00000007ff06723e */ /* 0x002fc400000010ff */
[----:B------:R3:W5:Y:S02]  /*230f0*/  LDL.LU R7, [R1+0x4a0] ;  /* 0x0004a00001077983 */ /* 0x0007640000300800 */
[----:B----4-:R-:W-:Y:S02]  /*23100*/  PRMT R5, R6, 0x7610, R5 ;  /* 0x0000761006057816 */ /* 0x010fe40000000005 */
[----:B------:R3:W5:Y:S01]  /*23110*/  LDL.LU R6, [R1+0x49c] ;  /* 0x00049c0001067983 */ /* 0x0007620000300800 */
[----:B------:R-:W-:Y:S02]  /*23120*/  ISETP.GT.AND P0, PT, R0, RZ, P2 ;  /* 0x000000ff0000720c */ /* 0x000fe40001704270 */
[----:B--2---:R-:W-:Y:S02]  /*23130*/  PRMT R4, R5, 0x7610, R4 ;  /* 0x0000761005047816 */ /* 0x004fe40000000004 */
[----:B------:R3:W5:Y:S04]  /*23140*/  LDL.LU R5, [R1+0x498] ;  /* 0x0004980001057983 */ /* 0x0007680000300800 */
[----:B------:R1:W-:Y:S04]  /*23150*/  @P1 STG.E.U16 desc[UR4][R8.64+0x40], R4 ;  /* 0x0000400408001986 */ /* 0x0003e8000c101504 */
[----:B-1----:R3:W5:Y:S01]  /*23160*/  LDL.LU R4, [R1+0x494] ;  /* 0x0004940001047983 */ /* 0x0027620000300800 */
[----:B------:R-:W-:Y:S04]  /*23170*/  BSSY B1, `(.L_x_144) ;  /* 0x0000007000017945 */ /* 0x000fe80003800000 */
[----:B------:R-:W-:Y:S05]  /*23180*/  @!P0 BRA `(.L_x_145) ;  /* 0x0000000000148947 */ /* 0x000fea0003800000 */
[----:B------:R0:W-:Y:S04]  /*23190*/  STL.64 [R1+0x498], R2 ;  /* 0x0004980201007387 */ /* 0x0001e80000100a00 */
[----:B0-----:R-:W2:Y:S01]  /*231a0*/  LDL.64 R2, [R1+0x440] ;  /* 0x0004400001027983 */ /* 0x001ea20000100a00 */
[----:B------:R-:W-:-:S03]  /*231b0*/  ULDC.64 UR4, c[0x0][0x208] ;  /* 0x0000820000047ab9 */ /* 0x000fc60000000a00 */
[----:B--2---:R1:W5:Y:S04]  /*231c0*/  LDG.E.LTC128B.U16 R17, desc[UR4][R2.64+0x42] ;  /* 0x0000420402117981 */ /* 0x004368000c1e1520 */
[----:B------:R1:W5:Y:S02]  /*231d0*/  LDL.LU.64 R2, [R1+0x498] ;  /* 0x0004980001027983 */ /* 0x0003640000300a00 */
.L_x_145:
[----:B------:R-:W-:Y:S05]  /*231e0*/  BSYNC B1 ;  /* 0x0000000000017941 */ /* 0x000fea0003800000 */
.L_x_144:
        /* <DEDUP_REMOVED lines=16> */
[----:B-1----:R-:W-:Y:S02]  /*232f0*/  PRMT R3, R4, 0x7610, R3 ;  /* 0x0000761004037816 */ /* 0x002fe40000000003 */
[----:B------:R2:W5:Y:S04]  /*23300*/  LDL.LU R4, [R1+0x498] ;  /* 0x0004980001047983 */ /* 0x0005680000300800 */
[----:B------:R0:W-:Y:S04]  /*23310*/  @P0 STG.E.U16 desc[UR4][R8.64+0x42], R3 ;  /* 0x0000420308000986 */ /* 0x0001e8000c101504 */
[----:B0-----:R2:W5:Y:S01]  /*23320*/  LDL.LU R3, [R1+0x494] ;  /* 0x0004940001037983 */ /* 0x0015620000300800 */
[----:B------:R-:W-:Y:S04]  /*23330*/  BSSY B1, `(.L_x_146) ;  /* 0x0000007000017945 */ /* 0x000fe80003800000 */
[----:B------:R-:W-:Y:S05]  /*23340*/  @!P1 BRA `(.L_x_147) ;  /* 0x0000000000149947 */ /* 0x000fea0003800000 */
[----:B-----5:R0:W-:Y:S04]  /*23350*/  STL.64 [R1+0x498], R2 ;  /* 0x0004980201007387 */ /* 0x0201e80000100a00 */
[----:B0-----:R-:W4:Y:S01]  /*23360*/  LDL.64 R2, [R1+0x420] ;  /* 0x0004200001027983 */ /* 0x001f220000100a00 */
[----:B------:R-:W-:-:S03]  /*23370*/  ULDC.64 UR4, c[0x0][0x208] ;  /* 0x0000820000047ab9 */ /* 0x000fc60000000a00 */
[----:B----4-:R0:W5:Y:S04]  /*23380*/  LDG.E.LTC128B.U16 R17, desc[UR4][R2.64+0x40] ;  /* 0x0000400402117981 */ /* 0x010168000c1e1520 */
[----:B------:R0:W5:Y:S02]  /*23390*/  LDL.LU.64 R2, [R1+0x498] ;  /* 0x0004980001027983 */ /* 0x0001640000300a00 */
.L_x_147:
[----:B------:R-:W-:Y:S05]  /*233a0*/  BSYNC B1 ;  /* 0x0000000000017941 */ /* 0x000fea0003800000 */
.L_x_146:
[----:B------:R-:W-:Y:S04]  /*233b0*/  STL [R1+0x4ac], R9 ;  /* 0x0004ac0901007387 */ /* 0x000fe80000100800 */
[----:B------:R1:W-:Y:S04]  /*233c0*/  STL [R1+0x4a8], R8 ;  /* 0x0004a80801007387 */ /* 0x0003e80000100800 */
[----:B-1----:R-:W4:Y:S04]  /*233d0*/  LDL.LU R8, [R1+0x328] ;  /* 0x0003280001087983 */ /* 0x002f280000300800 */
[----:B-----5:R-:W-:Y:S04]  /*233e0*/  STL [R1+0x4a4], R7 ;  /* 0x0004a40701007387 */ /* 0x020fe80000100800 */
[----:B------:R-:W-:Y:S04]  /*233f0*/  STL [R1+0x4a0], R6 ;  /* 0x0004a00601007387 */ /* 0x000fe80000100800 */
[----:B------:R1:W-:Y:S04]  /*23400*/  STL.64 [R1+0x498], R4 ;  /* 0x0004980401007387 */ /* 0x0003e80000100a00 */
[----:B-1----:R-:W2:Y:S01]  /*23410*/  LDL.64 R4, [R1+0x428] ;  /* 0x0004280001047983 */ /* 0x002ea20000100a00 */
[----:B------:R-:W-:-:S03]  /*23420*/  IMAD.U32 R9, R17, 0x10000, RZ ;  /* 0x0001000011097824 */ /* 0x000fc600078e00ff */
[----:B------:R0:W-:Y:S01]  /*23430*/  STL [R1+0x494], R3 ;  /* 0x0004940301007387 */ /* 0x0001e20000100800 */
[----:B------:R-:W-:Y:S01]  /*23440*/  FMUL R9, R9, R16 ;  /* 0x0000001009097220 */ /* 0x000fe20000400000 */
[----:B------:R-:W-:-:S03]  /*23450*/  ULDC.64 UR4, c[0x0][0x208] ;  /* 0x0000820000047ab9 */ /* 0x000fc60000000a00 */
[----:B----4-:R-:W-:Y:S02]  /*23460*/  FFMA R8, R8, R2, R9 ;  /* 0x0000000208087223 */ /* 0x010fe40000000009 */
[----:B------:R1:W5:Y:S03]  /*23470*/  LDL.LU R9, [R1+0x4ac] ;  /* 0x0004ac0001097983 */ /* 0x0003660000300800 */
[----:B------:R-:W-:Y:S02]  /*23480*/  F2FP.BF16.F32.PACK_AB R7, RZ, R8 ;  /* 0x00000008ff07723e */ /* 0x000fe400000010ff */
[----:B------:R1:W5:Y:S02]  /*23490*/  LDL.LU R8, [R1+0x4a8] ;  /* 0x0004a80001087983 */ /* 0x0003640000300800 */
[----:B------:R-:W-:Y:S02]  /*234a0*/  PRMT R6, R7, 0x7610, R6 ;  /* 0x0000761007067816 */ /* 0x000fe40000000006 */
[----:B------:R1:W5:Y:S01]  /*234b0*/  LDL.LU R7, [R1+0x4a4] ;  /* 0x0004a40001077983 */ /* 0x0003620000300800 */
[----:B------:R-:W-:-:S02]  /*234c0*/  ISETP.GT.AND P0, PT, R0, 0x8, P2 ;  /* 0x000000080000780c */ /* 0x000fc40001704270 */
[----:B0-----:R-:W-:Y:S02]  /*234d0*/  PRMT R3, R6, 0x7610, R3 ;  /* 0x0000761006037816 */ /* 0x001fe40000000003 */
[----:B------:R1:W5:Y:S04]  /*234e0*/  LDL.LU R6, [R1+0x4a0] ;  /* 0x0004a00001067983 */ /* 0x0003680000300800 */
[----:B--2---:R0:W-:Y:S04]  /*234f0*/  @P1 STG.E.U16 desc[UR4][R4.64+0x40], R3 ;  /* 0x0000400304001986 */ /* 0x0041e8000c101504 */
[----:B0-----:R1:W5:Y:S04]  /*23500*/  LDL.LU.64 R4, [R1+0x498] ;  /* 0x0004980001047983 */ /* 0x0013680000300a00 */
[----:B------:R1:W5:Y:S01]  /*23510*/  LDL.LU R3, [R1+0x494] ;  /* 0x0004940001037983 */ /* 0x0003620000300800 */
[----:B------:R-:W-:Y:S04]  /*23520*/  BSSY B1, `(.L_x_148) ;  /* 0x0000007000017945 */ /* 0x000fe80003800000 */
[----:B------:R-:W-:Y:S05]  /*23530*/  @!P0 BRA `(.L_x_149) ;  /* 0x0000000000148947 */ /* 0x000fea0003800000 */
[----:B-----5:R0:W-:Y:S04]  /*23540*/  STL.64 [R1+0x498], R2 ;  /* 0x0004980201007387 */ /* 0x0201e80000100a00 */
[----:B0-----:R-:W2:Y:S01]  /*23550*/  LDL.64 R2, [R1+0x420] ;  /* 0x0004200001027983 */ /* 0x001ea20000100a00 */
[----:B------:R-:W-:-:S03]  /*23560*/  ULDC.64 UR4, c[0x0][0x208] ;  /* 0x0000820000047ab9 */ /* 0x000fc60000000a00 */
[----:B--2---:R0:W5:Y:S04]  /*23570*/  LDG.E.LTC128B.U16 R17, desc[UR4][R2.64+0x42] ;  /* 0x0000420402117981 */ /* 0x004168000c1e1520 */
[----:B------:R0:W5:Y:S02]  /*23580*/  LDL.LU.64 R2, [R1+0x498] ;  /* 0x0004980001027983 */ /* 0x0001640000300a00 */
.L_x_149:
[----:B------:R-:W-:Y:S05]  /*23590*/  BSYNC B1 ;  /* 0x0000000000017941 */ /* 0x000fea0003800000 */
.L_x_148:
[----:B------:R-:W-:Y:S04]  /*235a0*/  STL [R1+0x4ac], R10 ;  /* 0x0004ac0a01007387 */ /* 0x000fe80000100800 */
[----:B-----5:R2:W-:Y:S04]  /*235b0*/  STL [R1+0x4a8], R9 ;  /* 0x0004a80901007387 */ /* 0x0205e80000100800 */
[----:B--2---:R-:W2:Y:S04]  /*235c0*/  LDL.LU R9, [R1+0x32c] ;  /* 0x00032c0001097983 */ /* 0x004ea80000300800 */
[----:B------:R-:W-:Y:S04]  /*235d0*/  STL [R1+0x4a4], R8 ;  /* 0x0004a40801007387 */ /* 0x000fe80000100800 */
[----:B------:R-:W-:Y:S04]  /*235e0*/  STL [R1+0x4a0], R5 ;  /* 0x0004a00501007387 */ /* 0x000fe80000100800 */
[----:B------:R4:W-:Y:S04]  /*235f0*/  STL.64 [R1+0x498], R6 ;  /* 0x0004980601007387 */ /* 0x0009e80000100a00 */
[----:B----4-:R-:W4:Y:S01]  /*23600*/  LDL.64 R6, [R1+0x428] ;  /* 0x0004280001067983 */ /* 0x010f220000100a00 */
[----:B------:R-:W-:-:S03]  /*23610*/  IMAD.U32 R10, R17, 0x10000, RZ ;  /* 0x00010000110a7824 */ /* 0x000fc600078e00ff */
[----:B------:R1:W-:Y:S01]  /*23620*/  STL [R1+0x494], R4 ;  /* 0x0004940401007387 */ /* 0x0003e20000100800 */
[----:B------:R-:W-:Y:S01]  /*23630*/  FMUL R10, R10, R16 ;  /* 0x000000100a0a7220 */ /* 0x000fe20000400000 */
[----:B------:R-:W-:-:S03]  /*23640*/  ULDC.64 UR4, c[0x0][0x208] ;  /* 0x0000820000047ab9 */ /* 0x000fc60000000a00 */
[----:B--2---:R-:W-:Y:S02]  /*23650*/  FFMA R9, R9, R2, R10 ;  /* 0x0000000209097223 */ /* 0x004fe4000000000a */
[----:B------:R2:W5:Y:S01]  /*23660*/  LDL.LU R10, [R1+0x4ac] ;  /* 0x0004ac00010a7983 */ /* 0x0005620000300800 */
[----:B------:R-:W-:Y:S02]  /*23670*/  ISETP.GT.AND P1, PT, R3, 0x28, PT ;  /* 0x000000280300780c */ /* 0x000fe40003f24270 */
[----:B------:R-:W-:Y:S02]  /*23680*/  F2FP.BF16.F32.PACK_AB R8, RZ, R9 ;  /* 0x00000009ff08723e */ /* 0x000fe400000010ff */
[----:B------:R2:W5:Y:S02]  /*23690*/  LDL.LU R9, [R1+0x4a8] ;  /* 0x0004a80001097983 */ /* 0x0005640000300800 */
[----:B------:R-:W-:Y:S02]  /*236a0*/  PRMT R5, R8, 0x7610, R5 ;  /* 0x0000761008057816 */ /* 0x000fe40000000005 */
[----:B------:R2:W5:Y:S01]  /*236b0*/  LDL.LU R8, [R1+0x4a4] ;  /* 0x0004a40001087983 */ /* 0x0005620000300800 */
[----:B------:R-:W-:-:S02]  /*236c0*/  ISETP.GT.AND P5, PT, R0, RZ, P1 ;  /* 0x000000ff0000720c */ /* 0x000fc40000fa4270 */
[----:B-1----:R-:W-:Y:S02]  /*236d0*/  PRMT R4, R5, 0x7610, R4 ;  /* 0x0000761005047816 */ /* 0x002fe40000000004 */
[----:B------:R2:W5:Y:S04]  /*236e0*/  LDL.LU R5, [R1+0x4a0] ;  /* 0x0004a00001057983 */ /* 0x0005680000300800 */
[----:B----4-:R1:W-:Y:S04]  /*236f0*/  @P0 STG.E.U16 desc[UR4][R6.64+0x42], R4 ;  /* 0x0000420406000986 */ /* 0x0103e8000c101504 */
[----:B-1----:R2:W5:Y:S04]  /*23700*/  LDL.LU.64 R6, [R1+0x498] ;  /* 0x0004980001067983 */ /* 0x0025680000300a00 */
[----:B------:R2:W5:Y:S01]  /*23710*/  LDL.LU R4, [R1+0x494] ;  /* 0x0004940001047983 */ /* 0x0005620000300800 */
[----:B------:R-:W-:Y:S04]  /*23720*/  BSSY B1, `(.L_x_150) ;  /* 0x0000007000017945 */ /* 0x000fe80003800000 */
[----:B------:R-:W-:Y:S05]  /*23730*/  @!P5 BRA `(.L_x_151) ;  /* 0x000000000014d947 */ /* 0x000fea0003800000 */
[----:B------:R0:W-:Y:S04]  /*23740*/  STL.64 [R1+0x498], R2 ;  /* 0x0004980201007387 */ /* 0x0001e80000100a00 */
[----:B0-----:R-:W4:Y:S01]  /*23750*/  LDL.64 R2, [R1+0x440] ;  /* 0x0004400001027983 */ /* 0x001f220000100a00 */
[----:B------:R-:W-:-:S03]  /*23760*/  ULDC.64 UR4, c[0x0][0x208] ;  /* 0x0000820000047ab9 */ /* 0x000fc60000000a00 */
[----:B----4-:R1:W5:Y:S04]  /*23770*/  LDG.E.LTC128B.U16 R17, desc[UR4][R2.64+0x50] ;  /* 0x0000500402117981 */ /* 0x010368000c1e1520 */
[----:B------:R1:W5:Y:S02]  /*23780*/  LDL.LU.64 R2, [R1+0x498] ;  /* 0x0004980001027983 */ /* 0x0003640000300a00 */
.L_x_151:
[----:B------:R-:W-:Y:S05]  /*23790*/  BSYNC B1 ;  /* 0x0000000000017941 */ /* 0x000fea0003800000 */
.L_x_150:
[----:B-----5:R-:W-:Y:S04]  /*237a0*/  STL [R1+0x4a4], R10 ;  /* 0x0004a40a01007387 */ /* 0x020fe80000100800 */
[----:B------:R4:W-:Y:S04]  /*237b0*/  STL [R1+0x4a0], R7 ;  /* 0x0004a00701007387 */ /* 0x0009e80000100800 */
[----:B----4-:R-:W4:Y:S01]  /*237c0*/  LDL.LU R7, [R1+0x330] ;  /* 0x0003300001077983 */ /* 0x010f220000300800 */
[----:B------:R-:W-:-:S03]  /*237d0*/  IMAD.U32 R10, R17, 0x10000, RZ ;  /* 0x00010000110a7824 */ /* 0x000fc600078e00ff */
[----:B------:R0:W-:Y:S01]  /*237e0*/  STL [R1+0x49c], R6 ;  /* 0x00049c0601007387 */ /* 0x0001e20000100800 */
[----:B------:R-:W-:-:S03]  /*237f0*/  FMUL R10, R10, R16 ;  /* 0x000000100a0a7220 */ /* 0x000fc60000400000 */
[----:B------:R2:W-:Y:S04]  /*23800*/  STL [R1+0x498], R5 ;  /* 0x0004980501007387 */ /* 0x0005e80000100800 */
[----:B------:R3:W-:Y:S01]  /*23810*/  STL [R1+0x494], R4 ;  /* 0x0004940401007387 */ /* 0x0007e20000100800 */
[----:B------:R-:W-:Y:S01]  /*23820*/  ULDC.64 UR4, c[0x0][0x208] ;  /* 0x0000820000047ab9 */ /* 0x000fe20000000a00 */
[----:B----4-:R-:W-:Y:S02]  /*23830*/  FFMA R7, R7, R2, R10 ;  /* 0x0000000207077223 */ /* 0x010fe4000000000a */
[----:B------:R4:W5:Y:S01]  /*23840*/  LDL.LU R10, [R1+0x4a4] ;  /* 0x0004a400010a7983 */ /* 0x0009620000300800 */
[----:B------:R-:W-:Y:S02]  /*23850*/  ISETP.GT.AND P0, PT, R3, 0x29, PT ;  /* 0x000000290300780c */ /* 0x000fe40003f04270 */
[----:B0-----:R-:W-:-:S02]  /*23860*/  F2FP.BF16.F32.PACK_AB R6, RZ, R7 ;  /* 0x00000007ff06723e */ /* 0x001fc400000010ff */
[----:B------:R4:W5:Y:S02]  /*23870*/  LDL.LU R7, [R1+0x4a0] ;  /* 0x0004a00001077983 */ /* 0x0009640000300800 */
[----:B--2---:R-:W-:Y:S02]  /*23880*/  PRMT R5, R6, 0x7610, R5 ;  /* 0x0000761006057816 */ /* 0x004fe40000000005 */
        /* <DEDUP_REMOVED lines=9> */
[----:B-1----:R-:W2:Y:S01]  /*23920*/  LDL.64 R2, [R1+0x440] ;  /* 0x0004400001027983 */ /* 0x002ea20000100a00 */
[----:B------:R-:W-:-:S03]  /*23930*/  ULDC.64 UR4, c[0x0][0x208] ;  /* 0x0000820000047ab9 */ /* 0x000fc60000000a00 */
[----:B--2---:R0:W5:Y:S04]  /*23940*/  LDG.E.LTC128B.U16 R17, desc[UR4][R2.64+0x52] ;  /* 0x0000520402117981 */ /* 0x004168000c1e1520 */
[----:B------:R0:W5:Y:S02]  /*23950*/  LDL.LU.64 R2, [R1+0x498] ;  /* 0x0004980001027983 */ /* 0x0001640000300a00 */
.L_x_153:
[----:B------:R-:W-:Y:S05]  /*23960*/  BSYNC B1 ;  /* 0x0000000000017941 */ /* 0x000fea0003800000 */
.L_x_152:
        /* <DEDUP_REMOVED lines=11> */
[----:B---3--:R-:W-:-:S02]  /*23a20*/  F2FP.BF16.F32.PACK_AB R5, RZ, R6 ;  /* 0x00000006ff05723e */ /* 0x008fc400000010ff */
[----:B------:R2:W5:Y:S02]  /*23a30*/  LDL.LU R6, [R1+0x4a0] ;  /* 0x0004a00001067983 */ /* 0x0005640000300800 */
[----:B-1----:R-:W-:Y:S02]  /*23a40*/  PRMT R4, R5, 0x7610, R4 ;  /* 0x0000761005047816 */ /* 0x002fe40000000004 */
[----:B------:R2:W5:Y:S01]  /*23a50*/  LDL.LU R5, [R1+0x49c] ;  /* 0x00049c0001057983 */ /* 0x0005620000300800 */
[----:B------:R-:W-:Y:S02]  /*23a60*/  ISETP.GT.AND P5, PT, R0, 0x8, P1 ;  /* 0x000000080000780c */ /* 0x000fe40000fa4270 */
[----:B0-----:R-:W-:Y:S02]  /*23a70*/  PRMT R3, R4, 0x7610, R3 ;  /* 0x0000761004037816 */ /* 0x001fe40000000003 */
[----:B------:R2:W5:Y:S04]  /*23a80*/  LDL.LU R4, [R1+0x498] ;  /* 0x0004980001047983 */ /* 0x0005680000300800 */
[----:B------:R0:W-:Y:S04]  /*23a90*/  @P4 STG.E.U16 desc[UR4][R8.64+0x52], R3 ;  /* 0x0000520308004986 */ /* 0x0001e8000c101504 */
[----:B0-----:R2:W5:Y:S01]  /*23aa0*/  LDL.LU R3, [R1+0x494] ;  /* 0x0004940001037983 */ /* 0x0015620000300800 */
[----:B------:R-:W-:Y:S04]  /*23ab0*/  BSSY B1, `(.L_x_154) ;  /* 0x0000007000017945 */ /* 0x000fe80003800000 */
[----:B------:R-:W-:Y:S05]  /*23ac0*/  @!P5 BRA `(.L_x_155) ;  /* 0x000000000014d947 */ /* 0x000fea0003800000 */
[----:B-----5:R0:W-:Y:S04]  /*23ad0*/  STL.64 [R1+0x498], R2 ;  /* 0x0004980201007387 */ /* 0x0201e80000100a00 */
[----:B0-----:R-:W3:Y:S01]  /*23ae0*/  LDL.64 R2, [R1+0x420] ;  /* 0x0004200001027983 */ /* 0x001ee20000100a00 */
[----:B------:R-:W-:-:S03]  /*23af0*/  ULDC.64 UR4, c[0x0][0x208] ;  /* 0x0000820000047ab9 */ /* 0x000fc60000000a00 */
[----:B---3--:R0:W5:Y:S04]  /*23b00*/  LDG.E.LTC128B.U16 R17, desc[UR4][R2.64+0x50] ;  /* 0x0000500402117981 */ /* 0x008168000c1e1520 */
[----:B------:R0:W5:Y:S02]  /*23b10*/  LDL.LU.64 R2, [R1+0x498] ;  /* 0x0004980001027983 */ /* 0x0001640000300a00 */
.L_x_155:
[----:B------:R-:W-:Y:S05]  /*23b20*/  BSYNC B1 ;  /* 0x0000000000017941 */ /* 0x000fea0003800000 */
.L_x_154:
[----:B------:R-:W-:Y:S04]  /*23b30*/  STL [R1+0x4ac], R9 ;  /* 0x0004ac0901007387 */ /* 0x000fe80000100800 */
[----:B------:R1:W-:Y:S04]  /*23b40*/  STL [R1+0x4a8], R8 ;  /* 0x0004a80801007387 */ /* 0x0003e80000100800 */
[----:B-1----:R-:W3:Y:S04]  /*23b50*/  LDL.LU R8, [R1+0x338] ;  /* 0x0003380001087983 */ /* 0x002ee80000300800 */
[----:B-----5:R-:W-:Y:S04]  /*23b60*/  STL [R1+0x4a4], R7 ;  /* 0x0004a40701007387 */ /* 0x020fe80000100800 */
[----:B------:R-:W-:Y:S04]  /*23b70*/  STL [R1+0x4a0], R6 ;  /* 0x0004a00601007387 */ /* 0x000fe80000100800 */
[----:B------:R1:W-:Y:S04]  /*23b80*/  STL.64 [R1+0x498], R4 ;  /* 0x0004980401007387 */ /* 0x0003e80000100a00 */
[----:B-1----:R-:W2:Y:S01]  /*23b90*/  LDL.64 R4, [R1+0x428] ;  /* 0x0004280001047983 */ /* 0x002ea20000100a00 */
[----:B------:R-:W-:-:S03]  /*23ba0*/  SHF.L.U32 R9, R17, 0x10, RZ ;  /* 0x0000001011097819 */ /* 0x000fc600000006ff */
[----:B------:R0:W-:Y:S02]  /*23bb0*/  STL [R1+0x494], R3 ;  /* 0x0004940301007387 */ /* 0x0001e40000100800 */
[----:B------:R-:W-:Y:S01]  /*23bc0*/  FMUL R9, R9, R16 ;  /* 0x0000001009097220 */ /* 0x000fe20000400000 */
[----:B------:R-:W-:-:S03]  /*23bd0*/  ULDC.64 UR4, c[0x0][0x208] ;  /* 0x0000820000047ab9 */ /* 0x000fc60000000a00 */
[----:B---3--:R-:W-:Y:S02]  /*23be0*/  FFMA R8, R8, R2, R9 ;  /* 0x0000000208087223 */ /* 0x008fe40000000009 */
        /* <DEDUP_REMOVED lines=18> */
.L_x_157:
[----:B------:R-:W-:Y:S05]  /*23d10*/  BSYNC B1 ;  /* 0x0000000000017941 */ /* 0x000fea0003800000 */
.L_x_156:
[----:B-----5:R-:W-:Y:S04]  /*23d20*/  STL [R1+0x4ac], R9 ;  /* 0x0004ac0901007387 */ /* 0x020fe80000100800 */
[----:B------:R2:W-:Y:S04]  /*23d30*/  STL [R1+0x4a8], R8 ;  /* 0x0004a80801007387 */ /* 0x0005e80000100800 */
[----:B--2---:R-:W2:Y:S04]  /*23d40*/  LDL.LU R8, [R1+0x33c] ;  /* 0x00033c0001087983 */ /* 0x004ea80000300800 */
[----:B------:R-:W-:Y:S04]  /*23d50*/  STL [R1+0x4a4], R7 ;  /* 0x0004a40701007387 */ /* 0x000fe80000100800 */
[----:B------:R-:W-:Y:S04]  /*23d60*/  STL [R1+0x4a0], R6 ;  /* 0x0004a00601007387 */ /* 0x000fe80000100800 */
[----:B------:R3:W-:Y:S04]  /*23d70*/  STL.64 [R1+0x498], R4 ;  /* 0x0004980401007387 */ /* 0x0007e80000100a00 */
[----:B---3--:R-:W3:Y:S01]  /*23d80*/  LDL.64 R4, [R1+0x428] ;  /* 0x0004280001047983 */ /* 0x008ee20000100a00 */
[----:B------:R-:W-:-:S03]  /*23d90*/  IMAD.U32 R9, R17, 0x10000, RZ ;  /* 0x0001000011097824 */ /* 0x000fc600078e00ff */
[----:B------:R0:W-:Y:S01]  /*23da0*/  STL [R1+0x494], R3 ;  /* 0x0004940301007387 */ /* 0x0001e20000100800 */
[----:B------:R-:W-:Y:S01]  /*23db0*/  FMUL R9, R9, R16 ;  /* 0x0000001009097220 */ /* 0x000fe20000400000 */
[----:B------:R-:W-:-:S03]  /*23dc0*/  ULDC.64 UR4, c[0x0][0x208] ;  /* 0x0000820000047ab9 */ /* 0x000fc60000000a00 */
[----:B--2---:R-:W-:Y:S02]  /*23dd0*/  FFMA R8, R8, R2, R9 ;  /* 0x0000000208087223 */ /* 0x004fe40000000009 */
        /* <DEDUP_REMOVED lines=8> */
[----:B---3--:R0:W-:Y:S04]  /*23e60*/  @P4 STG.E.U16 desc[UR4][R4.64+0x52], R3 ;  /* 0x0000520304004986 */ /* 0x0081e8000c101504 */
[----:B0-----:R2:W5:Y:S04]  /*23e70*/  LDL.LU.64 R4, [R1+0x498] ;  /* 0x0004980001047983 */ /* 0x0015680000300a00 */
[----:B------:R2:W5:Y:S01]  /*23e80*/  LDL.LU R3, [R1+0x494] ;  /* 0x0004940001037983 */ /* 0x0005620000300800 */
[----:B------:R-:W-:Y:S04]  /*23e90*/  BSSY B1, `(.L_x_158) ;  /* 0x0000004000017945 */ /* 0x000fe80003800000 */
[----:B------:R-:W-:Y:S05]  /*23ea0*/  @!P5 BRA `(.L_x_159) ;  /* 0x000000000008d947 */ /* 0x000fea0003800000 */
[----:B------:R-:W-:Y:S02]  /*23eb0*/  ULDC.64 UR4, c[0x0][0x208] ;  /* 0x0000820000047ab9 */ /* 0x000fe40000000a00 */
[----:B------:R0:W5:Y:S03]  /*23ec0*/  LDG.E.LTC128B.U16 R17, desc[UR4][R234.64+0x40] ;  /* 0x00004004ea117981 */ /* 0x000166000c1e1520 */
.L_x_159:
[----:B------:R-:W-:Y:S05]  /*23ed0*/  BSYNC B1 ;  /* 0x0000000000017941 */ /* 0x000fea0003800000 */
.L_x_158:
        /* <DEDUP_REMOVED lines=11> */
[----:B-1----:R-:W-:-:S02]  /*23f90*/  F2FP.BF16.F32.PACK_AB R5, RZ, R6 ;  /* 0x00000006ff05723e */ /* 0x002fc400000010ff */
[----:B------:R3:W5:Y:S02]  /*23fa0*/  LDL.LU R6, [R1+0x4a0] ;  /* 0x0004a00001067983 */ /* 0x0007640000300800 */
[----:B--2---:R-:W-:Y:S02]  /*23fb0*/  PRMT R4, R5, 0x7610, R4 ;  /* 0x0000761005047816 */ /* 0x004fe40000000004 */
[----:B------:R3:W5:Y:S01]  /*23fc0*/  LDL.LU R5, [R1+0x49c] ;  /* 0x00049c0001057983 */ /* 0x0007620000300800 */
[----:B------:R-:W-:Y:S02]  /*23fd0*/  ISETP.GT.AND P4, PT, R0, 0x80, P2 ;  /* 0x000000800000780c */ /* 0x000fe40001784270 */
[----:B----4-:R-:W-:Y:S02]  /*23fe0*/  PRMT R3, R4, 0x7610, R3 ;  /* 0x0000761004037816 */ /* 0x010fe40000000003 */
[----:B------:R3:W5:Y:S04]  /*23ff0*/  LDL.LU R4, [R1+0x498] ;  /* 0x0004980001047983 */ /* 0x0007680000300800 */
[----:B------:R1:W-:Y:S04]  /*24000*/  @P5 STG.E.U16 desc[UR4][R12.64+0x40], R3 ;  /* 0x000040030c005986 */ /* 0x0003e8000c101504 */
[----:B-1----:R3:W5:Y:S01]  /*24010*/  LDL.LU R3, [R1+0x494] ;  /* 0x0004940001037983 */ /* 0x0027620000300800 */
[----:B------:R-:W-:Y:S04]  /*24020*/  BSSY B1, `(.L_x_160) ;  /* 0x0000004000017945 */ /* 0x000fe80003800000 */
[----:B------:R-:W-:Y:S05]  /*24030*/  @!P4 BRA `(.L_x_161) ;  /* 0x000000000008c947 */ /* 0x000fea0003800000 */
[----:B------:R-:W-:Y:S02]  /*24040*/  ULDC.64 UR4, c[0x0][0x208] ;  /* 0x0000820000047ab9 */ /* 0x000fe40000000a00 */
[----:B------:R1:W5:Y:S03]  /*24050*/  LDG.E.LTC128B.U16 R17, desc[UR4][R234.64+0x42] ;  /* 0x00004204ea117981 */ /* 0x000366000c1e1520 */
.L_x_161:
[----:B------:R-:W-:Y:S05]  /*24060*/  BSYNC B1 ;  /* 0x0000000000017941 */ /* 0x000fea0003800000 */
.L_x_160:
        /* <DEDUP_REMOVED lines=24> */
.L_x_163:
[----:B------:R-:W-:Y:S05]  /*241f0*/  BSYNC B1 ;  /* 0x0000000000017941 */ /* 0x000fea0003800000 */
.L_x_162:
[----:B------:R-:W-:Y:S04]  /*24200*/  STL [R1+0x4ac], R9 ;  /* 0x0004ac0901007387 */ /* 0x000fe80000100800 */
[----:B------:R3:W-:Y:S04]  /*24210*/  STL [R1+0x4a8], R8 ;  /* 0x0004a80801007387 */ /* 0x0007e80000100800 */
[----:B---3--:R-:W3:Y:S04]  /*24220*/  LDL.LU R8, [R1+0x308] ;  /* 0x0003080001087983 */ /* 0x008ee80000300800 */
[----:B-----5:R-:W-:Y:S04]  /*24230*/  STL [R1+0x4a4], R7 ;  /* 0x0004a40701007387 */ /* 0x020fe80000100800 */
[----:B------:R-:W-:Y:S04]  /*24240*/  STL [R1+0x4a0], R6 ;  /* 0x0004a00601007387 */ /* 0x000fe80000100800 */
[----:B------:R4:W-:Y:S04]  /*24250*/  STL.64 [R1+0x498], R4 ;  /* 0x0004980401007387 */ /* 0x0009e80000100a00 */
[----:B----4-:R-:W4:Y:S01]  /*24260*/  LDL.64 R4, [R1+0x400] ;  /* 0x0004000001047983 */ /* 0x010f220000100a00 */
[----:B------:R-:W-:-:S03]  /*24270*/  IMAD.U32 R9, R17, 0x10000, RZ ;  /* 0x0001000011097824 */ /* 0x000fc600078e00ff */
[----:B------:R1:W-:Y:S01]  /*24280*/  STL [R1+0x494], R3 ;  /* 0x0004940301007387 */ /* 0x0003e20000100800 */
        /* <DEDUP_REMOVED lines=9> */
[----:B-1----:R-:W-:Y:S02]  /*24320*/  PRMT R3, R6, 0x7610, R3 ;  /* 0x0000761006037816 */ /* 0x002fe40000000003 */
[----:B------:R3:W5:Y:S04]  /*24330*/  LDL.LU R6, [R1+0x4a0] ;  /* 0x0004a00001067983 */ /* 0x0007680000300800 */
[----:B----4-:R1:W-:Y:S04]  /*24340*/  @P5 STG.E.U16 desc[UR4][R4.64+0x40], R3 ;  /* 0x0000400304005986 */ /* 0x0103e8000c101504 */
[----:B-1----:R3:W5:Y:S04]  /*24350*/  LDL.LU.64 R4, [R1+0x498] ;  /* 0x0004980001047983 */ /* 0x0027680000300a00 */
[----:B------:R3:W5:Y:S01]  /*24360*/  LDL.LU R3, [R1+0x494] ;  /* 0x0004940001037983 */ /* 0x0007620000300800 */
[----:B------:R-:W-:Y:S04]  /*24370*/  BSSY B1, `(.L_x_164) ;  /* 0x0000004000017945 */ /* 0x000fe80003800000 */
[----:B------:R-:W-:Y:S05]  /*24380*/  @!P4 BRA `(.L_x_165) ;  /* 0x000000000008c947 */ /* 0x000fea0003800000 */
[----:B------:R-:W-:Y:S02]  /*24390*/  ULDC.64 UR4, c[0x0][0x208] ;  /* 0x0000820000047ab9 */ /* 0x000fe40000000a00 */
[----:B------:R1:W5:Y:S03]  /*243a0*/  LDG.E.LTC128B.U16 R17, desc[UR4][R232.64+0x42] ;  /* 0x00004204e8117981 */ /* 0x000366000c1e1520 */
.L_x_165:
[----:B------:R-:W-:Y:S05]  /*243b0*/  BSYNC B1 ;  /* 0x0000000000017941 */ /* 0x000fea0003800000 */
.L_x_164:
[----:B-----5:R-:W-:Y:S04]  /*243c0*/  STL [R1+0x4ac], R9 ;  /* 0x0004ac0901007387 */ /* 0x020fe80000100800 */
[----:B------:R4:W-:Y:S04]  /*243d0*/  STL [R1+0x4a8], R8 ;  /* 0x0004a80801007387 */ /* 0x0009e80000100800 */
[----:B----4-:R-:W4:Y:S04]  /*243e0*/  LDL.LU R8, [R1+0x30c] ;  /* 0x00030c0001087983 */ /* 0x010f280000300800 */
[----:B------:R-:W-:Y:S04]  /*243f0*/  STL [R1+0x4a4], R7 ;  /* 0x0004a40701007387 */ /* 0x000fe80000100800 */
[----:B------:R-:W-:Y:S04]  /*24400*/  STL [R1+0x4a0], R6 ;  /* 0x0004a00601007387 */ /* 0x000fe80000100800 */
[----:B------:R0:W-:Y:S04]  /*24410*/  STL.64 [R1+0x498], R4 ;  /* 0x0004980401007387 */ /* 0x0001e80000100a00 */
[----:B0-----:R-:W2:Y:S01]  /*24420*/  LDL.64 R4, [R1+0x400] ;  /* 0x0004000001047983 */ /* 0x001ea20000100a00 */
        /* <DEDUP_REMOVED lines=18> */
[----:B------:R-:W-:Y:S02]  /*24550*/  ULDC.64 UR4, c[0x0][0x208] ;  /* 0x0000820000047ab9 */ /* 0x000fe40000000a00 */
[----:B------:R0:W5:Y:S03]  /*24560*/  LDG.E.LTC128B.U16 R17, desc[UR4][R234.64+0x50] ;  /* 0x00005004ea117981 */ /* 0x000166000c1e1520 */
.L_x_167:
[----:B------:R-:W-:Y:S05]  /*24570*/  BSYNC B1 ;  /* 0x0000000000017941 */ /* 0x000fea0003800000 */
.L_x_166:
        /* <DEDUP_REMOVED lines=11> */
[----:B-1----:R-:W-:-:S02]  /*24630*/  F2FP.BF16.F32.PACK_AB R5, RZ, R6 ;  /* 0x00000006ff05723e */ /* 0x002fc400000010ff */
[----:B------:R2:W5:Y:S02]  /*24640*/  LDL.LU R6, [R1+0x4a0] ;  /* 0x0004a00001067983 */ /* 0x0005640000300800 */
[----:B---3--:R-:W-:Y:S02]  /*24650*/  PRMT R4, R5, 0x7610, R4 ;  /* 0x0000761005047816 */ /* 0x008fe40000000004 */
        /* <DEDUP_REMOVED lines=10> */
.L_x_169:
[----:B------:R-:W-:Y:S05]  /*24700*/  BSYNC B1 ;  /* 0x0000000000017941 */ /* 0x000fea0003800000 */
.L_x_168:
        /* <DEDUP_REMOVED lines=13> */
[----:B0-----:R-:W-:Y:S02]  /*247e0*/  PRMT R4, R5, 0x7610, R4 ;  /* 0x0000761005047816 */ /* 0x001fe40000000004 */
[----:B------:R3:W5:Y:S01]  /*247f0*/  LDL.LU R5, [R1+0x49c] ;  /* 0x00049c0001057983 */ /* 0x0007620000300800 */
[----:B------:R-:W-:Y:S02]  /*24800*/  ISETP.GT.AND P5, PT, R0, 0x88, P1 ;  /* 0x000000880000780c */ /* 0x000fe40000fa4270 */
[----:B--2---:R-:W-:Y:S02]  /*24810*/  PRMT R3, R4, 0x7610, R3 ;  /* 0x0000761004037816 */ /* 0x004fe40000000003 */
[----:B------:R3:W5:Y:S04]  /*24820*/  LDL.LU R4, [R1+0x498] ;  /* 0x0004980001047983 */ /* 0x0007680000300800 */
[----:B------:R0:W-:Y:S04]  /*24830*/  @P4 STG.E.U16 desc[UR4][R12.64+0x52], R3 ;  /* 0x000052030c004986 */ /* 0x0001e8000c101504 */
[----:B0-----:R3:W5:Y:S01]  /*24840*/  LDL.LU R3, [R1+0x494] ;  /* 0x0004940001037983 */ /* 0x0017620000300800 */
[----:B------:R-:W-:Y:S04]  /*24850*/  BSSY B1, `(.L_x_170) ;  /* 0x0000004000017945 */ /* 0x000fe80003800000 */
[----:B------:R-:W-:Y:S05]  /*24860*/  @!P5 BRA `(.L_x_171) ;  /* 0x000000000008d947 */ /* 0x000fea0003800000 */
[----:B------:R-:W-:Y:S02]  /*24870*/  ULDC.64 UR4, c[0x0][0x208] ;  /* 0x0000820000047ab9 */ /* 0x000fe40000000a00 */
[----:B------:R0:W5:Y:S03]  /*24880*/  LDG.E.LTC128B.U16 R17, desc[UR4][R232.64+0x50] ;  /* 0x00005004e8117981 */ /* 0x000166000c1e1520 */
.L_x_171:
[----:B------:R-:W-:Y:S05]  /*24890*/  BSYNC B1 ;  /* 0x0000000000017941 */ /* 0x000fea0003800000 */
.L_x_170:
[----:B------:R-:W-:Y:S04]  /*248a0*/  STL [R1+0x4ac], R9 ;  /* 0x0004ac0901007387 */ /* 0x000fe80000100800 */
[----:B------:R2:W-:Y:S04]  /*248b0*/  STL [R1+0x4a8], R8 ;  /* 0x0004a80801007387 */ /* 0x0005e80000100800 */
[----:B--2---:R-:W2:Y:S04]  /*248c0*/  LDL.LU R8, [R1+0x318] ;  /* 0x0003180001087983 */ /* 0x004ea80000300800 */
        /* <DEDUP_REMOVED lines=24> */
.L_x_173:
[----:B------:R-:W-:Y:S05]  /*24a50*/  BSYNC B1 ;  /* 0x0000000000017941 */ /* 0x000fea0003800000 */
.L_x_172:
        /* <DEDUP_REMOVED lines=27> */
.L_x_175:
[----:B------:R-:W-:Y:S05]  /*24c10*/  BSYNC B1 ;  /* 0x0000000000017941 */ /* 0x000fea0003800000 */
.L_x_174:
        /* <DEDUP_REMOVED lines=24> */
.L_x_177:
[----:B------:R-:W-:Y:S05]  /*24da0*/  BSYNC B1 ;  /* 0x0000000000017941 */ /* 0x000fea0003800000 */
.L_x_176:
        /* <DEDUP_REMOVED lines=24> */
.L_x_179:
[----:B------:R-:W-:Y:S05]  /*24f30*/  BSYNC B1 ;  /* 0x0000000000017941 */ /* 0x000fea0003800000 */
.L_x_178:
[----:B-----5:R-:W-:Y:S04]  /*24f40*/  STL [R1+0x4a4], R7 ;  /* 0x0004a40701007387 */ /* 0x020fe80000100800 */
[----:B------:R2:W-:Y:S04]  /*24f50*/  STL [R1+0x4a0], R6 ;  /* 0x0004a00601007387 */ /* 0x0005e80000100800 */
[----:B--2---:R-:W2:Y:S01]  /*24f60*/  LDL.LU R6, [R1+0x2e8] ;  /* 0x0002e80001067983 */ /* 0x004ea20000300800 */
[----:B------:R-:W-:-:S03]  /*24f70*/  SHF.L.U32 R7, R17, 0x10, RZ ;  /* 0x0000001011077819 */ /* 0x000fc600000006ff */
[----:B------:R4:W-:Y:S02]  /*24f80*/  STL [R1+0x49c], R5 ;  /* 0x00049c0501007387 */ /* 0x0009e40000100800 */
[----:B------:R-:W-:Y:S02]  /*24f90*/  FMUL R7, R7, R16 ;  /* 0x0000001007077220 */ /* 0x000fe40000400000 */
[----:B------:R1:W-:Y:S04]  /*24fa0*/  STL [R1+0x498], R4 ;  /* 0x0004980401007387 */ /* 0x0003e80000100800 */
[----:B------:R3:W-:Y:S01]  /*24fb0*/  STL [R1+0x494], R3 ;  /* 0x0004940301007387 */ /* 0x0007e20000100800 */
[----:B------:R-:W-:Y:S01]  /*24fc0*/  ULDC.64 UR4, c[0x0][0x208] ;  /* 0x0000820000047ab9 */ /* 0x000fe20000000a00 */
[----:B--2---:R-:W-:-:S02]  /*24fd0*/  FFMA R6, R6, R2, R7 ;  /* 0x0000000206067223 */ /* 0x004fc40000000007 */
[----:B------:R2:W5:Y:S03]  /*24fe0*/  LDL.LU R7, [R1+0x4a4] ;  /* 0x0004a40001077983 */ /* 0x0005660000300800 */
[----:B----4-:R-:W-:Y:S02]  /*24ff0*/  F2FP.BF16.F32.PACK_AB R5, RZ, R6 ;  /* 0x00000006ff05723e */ /* 0x010fe400000010ff */
[----:B------:R2:W5:Y:S02]  /*25000*/  LDL.LU R6, [R1+0x4a0] ;  /* 0x0004a00001067983 */ /* 0x0005640000300800 */
[----:B-1----:R-:W-:Y:S02]  /*25010*/  PRMT R4, R5, 0x7610, R4 ;  /* 0x0000761005047816 */ /* 0x002fe40000000004 */
[----:B------:R2:W5:Y:S01]  /*25020*/  LDL.LU R5, [R1+0x49c] ;  /* 0x00049c0001057983 */ /* 0x0005620000300800 */
[----:B------:R-:W-:-:S02]  /*25030*/  ISETP.GT.AND P4, PT, R0, 0x108, P2 ;  /* 0x000001080000780c */ /* 0x000fc40001784270 */
[----:B---3--:R-:W-:Y:S02]  /*25040*/  PRMT R3, R4, 0x7610, R3 ;  /* 0x0000761004037816 */ /* 0x008fe40000000003 */
[----:B------:R2:W5:Y:S04]  /*25050*/  LDL.LU R4, [R1+0x498] ;  /* 0x0004980001047983 */ /* 0x0005680000300800 */
[----:B------:R1:W-:Y:S04]  /*25060*/  @P5 STG.E.U16 desc[UR4][R236.64+0x40], R3 ;  /* 0x00004003ec005986 */ /* 0x0003e8000c101504 */
[----:B-1----:R2:W5:Y:S01]  /*25070*/  LDL.LU R3, [R1+0x494] ;  /* 0x0004940001037983 */ /* 0x0025620000300800 */
[----:B------:R-:W-:Y:S04]  /*25080*/  BSSY B1, `(.L_x_180) ;  /* 0x0000004000017945 */ /* 0x000fe80003800000 */
[----:B------:R-:W-:Y:S05]  /*25090*/  @!P4 BRA `(.L_x_181) ;  /* 0x000000000008c947 */ /* 0x000fea0003800000 */
[----:B------:R-:W-:Y:S02]  /*250a0*/  ULDC.64 UR4, c[0x0][0x208] ;  /* 0x0000820000047ab9 */ /* 0x000fe40000000a00 */
[----:B------:R1:W5:Y:S03]  /*250b0*/  LDG.E.LTC128B.U16 R17, desc[UR4][R18.64+0x42] ;  /* 0x0000420412117981 */ /* 0x000366000c1e1520 */
.L_x_181:
[----:B------:R-:W-:Y:S05]  /*250c0*/  BSYNC B1 ;  /* 0x0000000000017941 */ /* 0x000fea0003800000 */
.L_x_180:
        /* <DEDUP_REMOVED lines=24> */
.L_x_183:
[----:B------:R-:W-:Y:S05]  /*25250*/  BSYNC B1 ;  /* 0x0000000000017941 */ /* 0x000fea0003800000 */
.L_x_182:
[----:B------:R-:W-:Y:S04]  /*25260*/  STL [R1+0x4a4], R9 ;  /* 0x0004a40901007387 */ /* 0x000fe80000100800 */
[----:B------:R2:W-:Y:S04]  /*25270*/  STL [R1+0x4a0], R8 ;  /* 0x0004a00801007387 */ /* 0x0005e80000100800 */
[----:B--2---:R-:W2:Y:S01]  /*25280*/  LDL.LU R8, [R1+0x2f0] ;  /* 0x0002f00001087983 */ /* 0x004ea20000300800 */
[----:B-----5:R-:W-:-:S03]  /*25290*/  IMAD.U32 R9, R17, 0x10000, RZ ;  /* 0x0001000011097824 */ /* 0x020fc600078e00ff */
        /* <DEDUP_REMOVED lines=9> */
[----:B-1----:R-:W-:Y:S02]  /*25330*/  PRMT R6, R7, 0x7610, R6 ;  /* 0x0000761007067816 */ /* 0x002fe40000000006 */
[----:B------:R2:W5:Y:S01]  /*25340*/  LDL.LU R7, [R1+0x49c] ;  /* 0x00049c0001077983 */ /* 0x0005620000300800 */
[----:B------:R-:W-:Y:S02]  /*25350*/  ISETP.GT.AND P4, PT, R0, 0x100, P0 ;  /* 0x000001000000780c */ /* 0x000fe40000784270 */
        /* <DEDUP_REMOVED lines=8> */
.L_x_185:
[----:B------:R-:W-:Y:S05]  /*253e0*/  BSYNC B1 ;  /* 0x0000000000017941 */ /* 0x000fea0003800000 */
.L_x_184:
        /* <DEDUP_REMOVED lines=24> */
.L_x_187:
[----:B------:R-:W-:Y:S05]  /*25570*/  BSYNC B1 ;  /* 0x0000000000017941 */ /* 0x000fea0003800000 */
.L_x_186:
        /* <DEDUP_REMOVED lines=24> */
.L_x_189:
[----:B------:R-:W-:Y:S05]  /*25700*/  BSYNC B1 ;  /* 0x0000000000017941 */ /* 0x000fea0003800000 */
.L_x_188:
        /* <DEDUP_REMOVED lines=24> */
.L_x_191:
[----:B------:R-:W-:Y:S05]  /*25890*/  BSYNC B1 ;  /* 0x0000000000017941 */ /* 0x000fea0003800000 */
.L_x_190:
        /* <DEDUP_REMOVED lines=24> */
.L_x_193:
[----:B------:R-:W-:Y:S05]  /*25a20*/  BSYNC B1 ;  /* 0x0000000000017941 */ /* 0x000fea0003800000 */
.L_x_192:
        /* <DEDUP_REMOVED lines=24> */
.L_x_195:
[----:B------:R-:W-:Y:S05]  /*25bb0*/  BSYNC B1 ;  /* 0x0000000000017941 */ /* 0x000fea0003800000 */
.L_x_194:
        /* <DEDUP_REMOVED lines=24> */
.L_x_197:
[----:B------:R-:W-:Y:S05]  /*25d40*/  BSYNC B1 ;  /* 0x0000000000017941 */ /* 0x000fea0003800000 */
.L_x_196:
        /* <DEDUP_REMOVED lines=24> */
.L_x_199:
[----:B------:R-:W-:Y:S05]  /*25ed0*/  BSYNC B1 ;  /* 0x0000000000017941 */ /* 0x000fea0003800000 */
.L_x_198:
        /* <DEDUP_REMOVED lines=24> */
.L_x_201:
[----:B------:R-:W-:Y:S05]  /*26060*/  BSYNC B1 ;  /* 0x0000000000017941 */ /* 0x000fea0003800000 */
.L_x_200:
        /* <DEDUP_REMOVED lines=24> */
.L_x_203:
[----:B------:R-:W-:Y:S05]  /*261f0*/  BSYNC B1 ;  /* 0x0000000000017941 */ /* 0x000fea0003800000 */
.L_x_202:
[----:B------:R-:W-:Y:S04]  /*26200*/  STL [R1+0x4a4], R7 ;  /* 0x0004a40701007387 */ /* 0x000fe80000100800 */
[----:B------:R2:W-:Y:S04]  /*26210*/  STL [R1+0x4a0], R6 ;  /* 0x0004a00601007387 */ /* 0x0005e80000100800 */
[----:B--2---:R-:W2:Y:S01]  /*26220*/  LDL.LU R6, [R1+0x2d8] ;  /* 0x0002d80001067983 */ /* 0x004ea20000300800 */
[----:B-----5:R-:W-:-:S03]  /*26230*/  SHF.L.U32 R7, R17, 0x10, RZ ;  /* 0x0000001011077819 */ /* 0x020fc600000006ff */
        /* <DEDUP_REMOVED lines=20> */
.L_x_205:
[----:B------:R-:W-:Y:S05]  /*26380*/  BSYNC B1 ;  /* 0x0000000000017941 */ /* 0x000fea0003800000 */
.L_x_204:
[----:B------:R-:W-:Y:S04]  /*26390*/  STL [R1+0x4a4], R8 ;  /* 0x0004a40801007387 */ /* 0x000fe80000100800 */
[----:B-----5:R3:W-:Y:S04]  /*263a0*/  STL [R1+0x4a0], R7 ;  /* 0x0004a00701007387 */ /* 0x0207e80000100800 */
        /* <DEDUP_REMOVED lines=10> */
[----:B----4-:R-:W-:-:S02]  /*26450*/  F2FP.BF16.F32.PACK_AB R6, RZ, R7 ;  /* 0x00000007ff06723e */ /* 0x010fc400000010ff */
[----:B------:R3:W5:Y:S02]  /*26460*/  LDL.LU R7, [R1+0x4a0] ;  /* 0x0004a00001077983 */ /* 0x0007640000300800 */
[----:B0-----:R-:W-:Y:S02]  /*26470*/  PRMT R5, R6, 0x7610, R5 ;  /* 0x0000761006057816 */ /* 0x001fe40000000005 */
[----:B------:R3:W5:Y:S01]  /*26480*/  LDL.LU R6, [R1+0x49c] ;  /* 0x00049c0001067983 */ /* 0x0007620000300800 */
[----:B------:R-:W-:Y:S02]  /*26490*/  ISETP.GT.AND P1, PT, R0, RZ, P3 ;  /* 0x000000ff0000720c */ /* 0x000fe40001f24270 */
[----:B--2---:R-:W-:Y:S02]  /*264a0*/  PRMT R4, R5, 0x7610, R4 ;  /* 0x0000761005047816 */ /* 0x004fe40000000004 */
[----:B------:R3:W5:Y:S04]  /*264b0*/  LDL.LU R5, [R1+0x498] ;  /* 0x0004980001057983 */ /* 0x0007680000300800 */
[----:B------:R0:W-:Y:S04]  /*264c0*/  @P0 STG.E.U16 desc[UR4][R22.64+0x52], R4 ;  /* 0x0000520416000986 */ /* 0x0001e8000c101504 */
[----:B0-----:R3:W5:Y:S01]  /*264d0*/  LDL.LU R4, [R1+0x494] ;  /* 0x0004940001047983 */ /* 0x0017620000300800 */
[----:B------:R-:W-:Y:S04]  /*264e0*/  BSSY B1, `(.L_x_206) ;  /* 0x0000007000017945 */ /* 0x000fe80003800000 */
[----:B------:R-:W-:Y:S05]  /*264f0*/  @!P1 BRA `(.L_x_207) ;  /* 0x0000000000149947 */ /* 0x000fea0003800000 */
[----:B------:R0:W-:Y:S04]  /*26500*/  STL.64 [R1+0x498], R2 ;  /* 0x0004980201007387 */ /* 0x0001e80000100a00 */
[----:B0-----:R-:W2:Y:S01]  /*26510*/  LDL.64 R2, [R1+0x440] ;  /* 0x0004400001027983 */ /* 0x001ea20000100a00 */
[----:B------:R-:W-:-:S03]  /*26520*/  ULDC.64 UR4, c[0x0][0x208] ;  /* 0x0000820000047ab9 */ /* 0x000fc60000000a00 */
[----:B--2---:R0:W5:Y:S04]  /*26530*/  LDG.E.LTC128B.U16 R17, desc[UR4][R2.64+0x60] ;  /* 0x0000600402117981 */ /* 0x004168000c1e1520 */
[----:B------:R0:W5:Y:S02]  /*26540*/  LDL.LU.64 R2, [R1+0x498] ;  /* 0x0004980001027983 */ /* 0x0001640000300a00 */
.L_x_207:
[----:B------:R-:W-:Y:S05]  /*26550*/  BSYNC B1 ;  /* 0x0000000000017941 */ /* 0x000fea0003800000 */
.L_x_206:
[----:B------:R-:W-:Y:S04]  /*26560*/  STL [R1+0x4a4], R10 ;  /* 0x0004a40a01007387 */ /* 0x000fe80000100800 */
[----:B-----5:R2:W-:Y:S04]  /*26570*/  STL [R1+0x4a0], R7 ;  /* 0x0004a00701007387 */ /* 0x0205e80000100800 */
[----:B--2---:R-:W2:Y:S01]  /*26580*/  LDL.LU R7, [R1+0x2a0] ;  /* 0x0002a00001077983 */ /* 0x004ea20000300800 */
[----:B-1----:R-:W-:-:S03]  /*26590*/  IMAD.U32 R10, R17, 0x10000, RZ ;  /* 0x00010000110a7824 */ /* 0x002fc600078e00ff */
        /* <DEDUP_REMOVED lines=8> */
[----:B-1----:R-:W-:-:S02]  /*26620*/  F2FP.BF16.F32.PACK_AB R6, RZ, R7 ;  /* 0x00000007ff06723e */ /* 0x002fc400000010ff */
[----:B------:R2:W5:Y:S02]  /*26630*/  LDL.LU R7, [R1+0x4a0] ;  /* 0x0004a00001077983 */ /* 0x0005640000300800 */
[----:B----4-:R-:W-:Y:S02]  /*26640*/  PRMT R5, R6, 0x7610, R5 ;  /* 0x0000761006057816 */ /* 0x010fe40000000005 */
[----:B------:R2:W5:Y:S01]  /*26650*/  LDL.LU R6, [R1+0x49c] ;  /* 0x00049c0001067983 */ /* 0x0005620000300800 */
[----:B------:R-:W-:Y:S02]  /*26660*/  ISETP.GT.AND P0, PT, R0, RZ, P2 ;  /* 0x000000ff0000720c */ /* 0x000fe40001704270 */
[----:B---3--:R-:W-:Y:S02]  /*26670*/  PRMT R4, R5, 0x7610, R4 ;  /* 0x0000761005047816 */ /* 0x008fe40000000004 */
[----:B------:R2:W5:Y:S04]  /*26680*/  LDL.LU R5, [R1+0x498] ;  /* 0x0004980001057983 */ /* 0x0005680000300800 */
[----:B------:R1:W-:Y:S04]  /*26690*/  @P1 STG.E.U16 desc[UR4][R8.64+0x60], R4 ;  /* 0x0000600408001986 */ /* 0x0003e8000c101504 */
[----:B-1----:R2:W5:Y:S01]  /*266a0*/  LDL.LU R4, [R1+0x494] ;  /* 0x0004940001047983 */ /* 0x0025620000300800 */
[----:B------:R-:W-:Y:S04]  /*266b0*/  BSSY B1, `(.L_x_208) ;  /* 0x0000007000017945 */ /* 0x000fe80003800000 */
[----:B------:R-:W-:Y:S05]  /*266c0*/  @!P0 BRA `(.L_x_209) ;  /* 0x0000000000148947 */ /* 0x000fea0003800000 */
[----:B------:R0:W-:Y:S04]  /*266d0*/  STL.64 [R1+0x498], R2 ;  /* 0x0004980201007387 */ /* 0x0001e80000100a00 */
[----:B0-----:R-:W3:Y:S01]  /*266e0*/  LDL.64 R2, [R1+0x440] ;  /* 0x0004400001027983 */ /* 0x001ee20000100a00 */
[----:B------:R-:W-:-:S03]  /*266f0*/  ULDC.64 UR4, c[0x0][0x208] ;  /* 0x0000820000047ab9 */ /* 0x000fc60000000a00 */
[----:B---3--:R1:W5:Y:S04]  /*26700*/  LDG.E.LTC128B.U16 R17, desc[UR4][R2.64+0x62] ;  /* 0x0000620402117981 */ /* 0x008368000c1e1520 */
[----:B------:R1:W5:Y:S02]  /*26710*/  LDL.LU.64 R2, [R1+0x498] ;  /* 0x0004980001027983 */ /* 0x0003640000300a00 */
.L_x_209:
[----:B------:R-:W-:Y:S05]  /*26720*/  BSYNC B1 ;  /* 0x0000000000017941 */ /* 0x000fea0003800000 */
.L_x_208:
        /* <DEDUP_REMOVED lines=27> */
.L_x_211:
[----:B------:R-:W-:Y:S05]  /*268e0*/  BSYNC B1 ;  /* 0x0000000000017941 */ /* 0x000fea0003800000 */
.L_x_210:
        /* <DEDUP_REMOVED lines=30> */
.L_x_213:
[----:B------:R-:W-:Y:S05]  /*26ad0*/  BSYNC B1 ;  /* 0x0000000000017941 */ /* 0x000fea0003800000 */
.L_x_212:
        /* <DEDUP_REMOVED lines=31> */
.L_x_215:
[----:B------:R-:W-:Y:S05]  /*26cd0*/  BSYNC B1 ;  /* 0x0000000000017941 */ /* 0x000fea0003800000 */
.L_x_214:
        /* <DEDUP_REMOVED lines=28> */
.L_x_217:
[----:B------:R-:W-:Y:S05]  /*26ea0*/  BSYNC B1 ;  /* 0x0000000000017941 */ /* 0x000fea0003800000 */
.L_x_216:
        /* <DEDUP_REMOVED lines=27> */
.L_x_219:
[----:B------:R-:W-:Y:S05]  /*27060*/  BSYNC B1 ;  /* 0x0000000000017941 */ /* 0x000fea0003800000 */
.L_x_218:
[----:B------:R-:W-:Y:S04]  /*27070*/  STL [R1+0x4ac], R9 ;  /* 0x0004ac0901007387 */ /* 0x000fe80000100800 */
[----:B------:R1:W-:Y:S04]  /*27080*/  STL [R1+0x4a8], R8 ;  /* 0x0004a80801007387 */ /* 0x0003e80000100800 */
[----:B-1----:R-:W3:Y:S04]  /*27090*/  LDL.LU R8, [R1+0x2b8] ;  /* 0x0002b80001087983 */ /* 0x002ee80000300800 */
        /* <DEDUP_REMOVED lines=27> */
.L_x_221:
[----:B------:R-:W-:Y:S05]  /*27250*/  BSYNC B1 ;  /* 0x0000000000017941 */ /* 0x000fea0003800000 */
.L_x_220:
        /* <DEDUP_REMOVED lines=27> */
.L_x_223:
[----:B------:R-:W-:Y:S05]  /*27410*/  BSYNC B1 ;  /* 0x0000000000017941 */ /* 0x000fea0003800000 */
.L_x_222:
        /* <DEDUP_REMOVED lines=24> */
.L_x_225:
[----:B------:R-:W-:Y:S05]  /*275a0*/  BSYNC B1 ;  /* 0x0000000000017941 */ /* 0x000fea0003800000 */
.L_x_224:
        /* <DEDUP_REMOVED lines=24> */
.L_x_227:
[----:B------:R-:W-:Y:S05]  /*27730*/  BSYNC B1 ;  /* 0x0000000000017941 */ /* 0x000fea0003800000 */
.L_x_226:
[----:B------:R-:W-:Y:S04]  /*27740*/  STL [R1+0x4ac], R9 ;  /* 0x0004ac0901007387 */ /* 0x000fe80000100800 */
[----:B------:R3:W-:Y:S04]  /*27750*/  STL [R1+0x4a8], R8 ;  /* 0x0004a80801007387 */ /* 0x0007e80000100800 */
[----:B---3--:R-:W3:Y:S04]  /*27760*/  LDL.LU R8, [R1+0x288] ;  /* 0x0002880001087983 */ /* 0x008ee80000300800 */
[----:B-----5:R-:W-:Y:S04]  /*27770*/  STL [R1+0x4a4], R7 ;  /* 0x0004a40701007387 */ /* 0x020fe80000100800 */
[----:B------:R-:W-:Y:S04]  /*27780*/  STL [R1+0x4a0], R6 ;  /* 0x0004a00601007387 */ /* 0x000fe80000100800 */
[----:B------:R4:W-:Y:S04]  /*27790*/  STL.64 [R1+0x498], R4 ;  /* 0x0004980401007387 */ /* 0x0009e80000100a00 */
[----:B----4-:R-:W4:Y:S01]  /*277a0*/  LDL.64 R4, [R1+0x400] ;  /* 0x0004000001047983 */ /* 0x010f220000100a00 */
        /* <DEDUP_REMOVED lines=20> */
.L_x_229:
[----:B------:R-:W-:Y:S05]  /*278f0*/  BSYNC B1 ;  /* 0x0000000000017941 */ /* 0x000fea0003800000 */
.L_x_228:
        /* <DEDUP_REMOVED lines=27> */
.L_x_231:
[----:B------:R-:W-:Y:S05]  /*27ab0*/  BSYNC B1 ;  /* 0x0000000000017941 */ /* 0x000fea0003800000 */
.L_x_230:
        /* <DEDUP_REMOVED lines=24> */
.L_x_233:
[----:B------:R-:W-:Y:S05]  /*27c40*/  BSYNC B1 ;  /* 0x0000000000017941 */ /* 0x000fea0003800000 */
.L_x_232:
        /* <DEDUP_REMOVED lines=24> */
.L_x_235:
[----:B------:R-:W-:Y:S05]  /*27dd0*/  BSYNC B1 ;  /* 0x0000000000017941 */ /* 0x000fea0003800000 */
.L_x_234:
        /* <DEDUP_REMOVED lines=27> */
.L_x_237:
[----:B------:R-:W-:Y:S05]  /*27f90*/  BSYNC B1 ;  /* 0x0000000000017941 */ /* 0x000fea0003800000 */
.L_x_236:
        /* <DEDUP_REMOVED lines=27> */
.L_x_239:
[----:B------:R-:W-:Y:S05]  /*28150*/  BSYNC B1 ;  /* 0x0000000000017941 */ /* 0x000fea0003800000 */
.L_x_238:
        /* <DEDUP_REMOVED lines=24> */
.L_x_241:
[----:B------:R-:W-:Y:S05]  /*282e0*/  BSYNC B1 ;  /* 0x0000000000017941 */ /* 0x000fea0003800000 */
.L_x_240:
        /* <DEDUP_REMOVED lines=24> */
.L_x_243:
[----:B------:R-:W-:Y:S05]  /*28470*/  BSYNC B1 ;  /* 0x0000000000017941 */ /* 0x000fea0003800000 */
.L_x_242:
        /* <DEDUP_REMOVED lines=24> */
.L_x_245:
[----:B------:R-:W-:Y:S05]  /*28600*/  BSYNC B1 ;  /* 0x0000000000017941 */ /* 0x000fea0003800000 */
.L_x_244:
        /* <DEDUP_REMOVED lines=24> */
.L_x_247:
[----:B------:R-:W-:Y:S05]  /*28790*/  BSYNC B1 ;  /* 0x0000000000017941 */ /* 0x000fea0003800000 */
.L_x_246:
        /* <DEDUP_REMOVED lines=24> */
.L_x_249:
[----:B------:R-:W-:Y:S05]  /*28920*/  BSYNC B1 ;  /* 0x0000000000017941 */ /* 0x000fea0003800000 */
.L_x_248:
        /* <DEDUP_REMOVED lines=24> */
.L_x_251:
[----:B------:R-:W-:Y:S05]  /*28ab0*/  BSYNC B1 ;  /* 0x0000000000017941 */ /* 0x000fea0003800000 */
.L_x_250:
        /* <DEDUP_REMOVED lines=24> */
.L_x_253:
[----:B------:R-:W-:Y:S05]  /*28c40*/  BSYNC B1 ;  /* 0x0000000000017941 */ /* 0x000fea0003800000 */
.L_x_252:
        /* <DEDUP_REMOVED lines=24> */
.L_x_255:
[----:B------:R-:W-:Y:S05]  /*28dd0*/  BSYNC B1 ;  /* 0x0000000000017941 */ /* 0x000fea0003800000 */
.L_x_254:
        /* <DEDUP_REMOVED lines=24> */
.L_x_257:
[----:B------:R-:W-:Y:S05]  /*28f60*/  BSYNC B1 ;  /* 0x0000000000017941 */ /* 0x000fea0003800000 */
.L_x_256:
        /* <DEDUP_REMOVED lines=24> */
.L_x_259:
[----:B------:R-:W-:Y:S05]  /*290f0*/  BSYNC B1 ;  /* 0x0000000000017941 */ /* 0x000fea0003800000 */
.L_x_258:
        /* <DEDUP_REMOVED lines=24> */
.L_x_261:
[----:B------:R-:W-:Y:S05]  /*29280*/  BSYNC B1 ;  /* 0x0000000000017941 */ /* 0x000fea0003800000 */
.L_x_260:
        /* <DEDUP_REMOVED lines=24> */
.L_x_263:
[----:B------:R-:W-:Y:S05]  /*29410*/  BSYNC B1 ;  /* 0x0000000000017941 */ /* 0x000fea0003800000 */
.L_x_262:
        /* <DEDUP_REMOVED lines=24> */
.L_x_265:
[----:B------:R-:W-:Y:S05]  /*295a0*/  BSYNC B1 ;  /* 0x0000000000017941 */ /* 0x000fea0003800000 */
.L_x_264:
        /* <DEDUP_REMOVED lines=24> */
.L_x_267:
[----:B------:R-:W-:Y:S05]  /*29730*/  BSYNC B1 ;  /* 0x0000000000017941 */ /* 0x000fea0003800000 */
.L_x_266:
        /* <DEDUP_REMOVED lines=24> */
.L_x_269:
[----:B------:R-:W-:Y:S05]  /*298c0*/  BSYNC B1 ;  /* 0x0000000000017941 */ /* 0x000fea0003800000 */
.L_x_268:
        /* <DEDUP_REMOVED lines=28> */
.L_x_271:
[----:B------:R-:W-:Y:S05]  /*29a90*/  BSYNC B1 ;  /* 0x0000000000017941 */ /* 0x000fea0003800000 */
.L_x_270:
        /* <DEDUP_REMOVED lines=28> */
.L_x_273:
[----:B------:R-:W-:Y:S05]  /*29c60*/  BSYNC B1 ;  /* 0x0000000000017941 */ /* 0x000fea0003800000 */
.L_x_272:
        /* <DEDUP_REMOVED lines=27> */
.L_x_275:
[----:B------:R-:W-:Y:S05]  /*29e20*/  BSYNC B1 ;  /* 0x0000000000017941 */ /* 0x000fea0003800000 */
.L_x_274:
[----:B------:R-:W-:Y:S04]  /*29e30*/  STL [R1+0x4ac], R9 ;  /* 0x0004ac0901007387 */ /* 0x000fe80000100800 */
[----:B------:R1:W-:Y:S04]  /*29e40*/  STL [R1+0x4a8], R8 ;  /* 0x0004a80801007387 */ /* 0x0003e80000100800 */
[----:B-1----:R-:W4:Y:S04]  /*29e50*/  LDL.LU R8, [R1+0x228] ;  /* 0x0002280001087983 */ /* 0x002f280000300800 */
        /* <DEDUP_REMOVED lines=27> */
.L_x_277:
[----:B------:R-:W-:Y:S05]  /*2a010*/  BSYNC B1 ;  /* 0x0000000000017941 */ /* 0x000fea0003800000 */
.L_x_276:
        /* <DEDUP_REMOVED lines=31> */
.L_x_279:
[----:B------:R-:W-:Y:S05]  /*2a210*/  BSYNC B1 ;  /* 0x0000000000017941 */ /* 0x000fea0003800000 */
.L_x_278:
        /* <DEDUP_REMOVED lines=28> */
.L_x_281:
[----:B------:R-:W-:Y:S05]  /*2a3e0*/  BSYNC B1 ;  /* 0x0000000000017941 */ /* 0x000fea0003800000 */
.L_x_280:
        /* <DEDUP_REMOVED lines=27> */
.L_x_283:
[----:B------:R-:W-:Y:S05]  /*2a5a0*/  BSYNC B1 ;  /* 0x0000000000017941 */ /* 0x000fea0003800000 */
.L_x_282:
        /* <DEDUP_REMOVED lines=30> */
.L_x_285:
[----:B------:R-:W-:Y:S05]  /*2a790*/  BSYNC B1 ;  /* 0x0000000000017941 */ /* 0x000fea0003800000 */
.L_x_284:
        /* <DEDUP_REMOVED lines=27> */
.L_x_287:
[----:B------:R-:W-:Y:S05]  /*2a950*/  BSYNC B1 ;  /* 0x0000000000017941 */ /* 0x000fea0003800000 */
.L_x_286:
        /* <DEDUP_REMOVED lines=24> */
.L_x_289:
[----:B------:R-:W-:Y:S05]  /*2aae0*/  BSYNC B1 ;  /* 0x0000000000017941 */ /* 0x000fea0003800000 */
.L_x_288:
        /* <DEDUP_REMOVED lines=24> */
.L_x_291:
[----:B------:R-:W-:Y:S05]  /*2ac70*/  BSYNC B1 ;  /* 0x0000000000017941 */ /* 0x000fea0003800000 */
.L_x_290:
        /* <DEDUP_REMOVED lines=27> */
.L_x_293:
[----:B------:R-:W-:Y:S05]  /*2ae30*/  BSYNC B1 ;  /* 0x0000000000017941 */ /* 0x000fea0003800000 */
.L_x_292:
        /* <DEDUP_REMOVED lines=27> */
.L_x_295:
[----:B------:R-:W-:Y:S05]  /*2aff0*/  BSYNC B1 ;  /* 0x0000000000017941 */ /* 0x000fea0003800000 */
.L_x_294:
        /* <DEDUP_REMOVED lines=24> */
.L_x_297:
[----:B------:R-:W-:Y:S05]  /*2b180*/  BSYNC B1 ;  /* 0x0000000000017941 */ /* 0x000fea0003800000 */
.L_x_296:
        /* <DEDUP_REMOVED lines=24> */
.L_x_299:
[----:B------:R-:W-:Y:S05]  /*2b310*/  BSYNC B1 ;  /* 0x0000000000017941 */ /* 0x000fea0003800000 */
.L_x_298:
[----:B------:R-:W-:Y:S04]  /*2b320*/  STL [R1+0x4ac], R9 ;  /* 0x0004ac0901007387 */ /* 0x000fe80000100800 */
[----:B------:R2:W-:Y:S04]  /*2b330*/  STL [R1+0x4a8], R8 ;  /* 0x0004a80801007387 */ /* 0x0005e80000100800 */
[----:B--2---:R-:W2:Y:S04]  /*2b340*/  LDL.LU R8, [R1+0x218] ;  /* 0x0002180001087983 */ /* 0x004ea80000300800 */
        /* <DEDUP_REMOVED lines=24> */
.L_x_301:
[----:B------:R-:W-:Y:S05]  /*2b4d0*/  BSYNC B1 ;  /* 0x0000000000017941 */ /* 0x000fea0003800000 */
.L_x_300:
        /* <DEDUP_REMOVED lines=27> */
.L_x_303:
[----:B------:R-:W-:Y:S05]  /*2b690*/  BSYNC B1 ;  /* 0x0000000000017941 */ /* 0x000fea0003800000 */
.L_x_302:
        /* <DEDUP_REMOVED lines=24> */
.L_x_305:
[----:B------:R-:W-:Y:S05]  /*2b820*/  BSYNC B1 ;  /* 0x0000000000017941 */ /* 0x000fea0003800000 */
.L_x_304:
        /* <DEDUP_REMOVED lines=24> */
.L_x_307:
[----:B------:R-:W-:Y:S05]  /*2b9b0*/  BSYNC B1 ;  /* 0x0000000000017941 */ /* 0x000fea0003800000 */
.L_x_306:
        /* <DEDUP_REMOVED lines=24> */
.L_x_309:
[----:B------:R-:W-:Y:S05]  /*2bb40*/  BSYNC B1 ;  /* 0x0000000000017941 */ /* 0x000fea0003800000 */
.L_x_308:
        /* <DEDUP_REMOVED lines=24> */
.L_x_311:
[----:B------:R-:W-:Y:S05]  /*2bcd0*/  BSYNC B1 ;  /* 0x0000000000017941 */ /* 0x000fea0003800000 */
.L_x_310:
        /* <DEDUP_REMOVED lines=24> */
.L_x_313:
[----:B------:R-:W-:Y:S05]  /*2be60*/  BSYNC B1 ;  /* 0x0000000000017941 */ /* 0x000fea0003800000 */
.L_x_312:
        /* <DEDUP_REMOVED lines=24> */
.L_x_315:
[----:B------:R-:W-:Y:S05]  /*2bff0*/  BSYNC B1 ;  /* 0x0000000000017941 */ /* 0x000fea0003800000 */
.L_x_314:
        /* <DEDUP_REMOVED lines=24> */
.L_x_317:
[----:B------:R-:W-:Y:S05]  /*2c180*/  BSYNC B1 ;  /* 0x0000000000017941 */ /* 0x000fea0003800000 */
.L_x_316:
        /* <DEDUP_REMOVED lines=24> */
.L_x_319:
[----:B------:R-:W-:Y:S05]  /*2c310*/  BSYNC B1 ;  /* 0x0000000000017941 */ /* 0x000fea0003800000 */
.L_x_318:
        /* <DEDUP_REMOVED lines=24> */
.L_x_321:
[----:B------:R-:W-:Y:S05]  /*2c4a0*/  BSYNC B1 ;  /* 0x0000000000017941 */ /* 0x000fea0003800000 */
.L_x_320:
        /* <DEDUP_REMOVED lines=24> */
.L_x_323:
[----:B------:R-:W-:Y:S05]  /*2c630*/  BSYNC B1 ;  /* 0x0000000000017941 */ /* 0x000fea0003800000 */
.L_x_322:
        /* <DEDUP_REMOVED lines=24> */
.L_x_325:
[----:B------:R-:W-:Y:S05]  /*2c7c0*/  BSYNC B1 ;  /* 0x0000000000017941 */ /* 0x000fea0003800000 */
.L_x_324:
        /* <DEDUP_REMOVED lines=24> */
.L_x_327:
[----:B------:R-:W-:Y:S05]  /*2c950*/  BSYNC B1 ;  /* 0x0000000000017941 */ /* 0x000fea0003800000 */
.L_x_326:
        /* <DEDUP_REMOVED lines=24> */
.L_x_329:
[----:B------:R-:W-:Y:S05]  /*2cae0*/  BSYNC B1 ;  /* 0x0000000000017941 */ /* 0x000fea0003800000 */
.L_x_328:
        /* <DEDUP_REMOVED lines=24> */
.L_x_331:
[----:B------:R-:W-:Y:S05]  /*2cc70*/  BSYNC B1 ;  /* 0x0000000000017941 */ /* 0x000fea0003800000 */
.L_x_330:
        /* <DEDUP_REMOVED lines=24> */
.L_x_333:
[----:B------:R-:W-:Y:S05]  /*2ce00*/  BSYNC B1 ;  /* 0x0000000000017941 */ /* 0x000fea0003800000 */
.L_x_332:
        /* <DEDUP_REMOVED lines=28> */
.L_x_335:
[----:B------:R-:W-:Y:S05]  /*2cfd0*/  BSYNC B1 ;  /* 0x0000000000017941 */ /* 0x000fea0003800000 */
.L_x_334:
        /* <DEDUP_REMOVED lines=28> */
.L_x_337:
[----:B------:R-:W-:Y:S05]  /*2d1a0*/  BSYNC B1 ;  /* 0x0000000000017941 */ /* 0x000fea0003800000 */
.L_x_336:
        /* <DEDUP_REMOVED lines=27> */
.L_x_339:
[----:B------:R-:W-:Y:S05]  /*2d360*/  BSYNC B1 ;  /* 0x0000000000017941 */ /* 0x000fea0003800000 */
.L_x_338:
        /* <DEDUP_REMOVED lines=30> */
.L_x_341:
[----:B------:R-:W-:Y:S05]  /*2d550*/  BSYNC B1 ;  /* 0x0000000000017941 */ /* 0x000fea0003800000 */
.L_x_340:
        /* <DEDUP_REMOVED lines=31> */
.L_x_343:
[----:B------:R-:W-:Y:S05]  /*2d750*/  BSYNC B1 ;  /* 0x0000000000017941 */ /* 0x000fea0003800000 */
.L_x_342:
        /* <DEDUP_REMOVED lines=28> */
.L_x_345:
[----:B------:R-:W-:Y:S05]  /*2d920*/  BSYNC B1 ;  /* 0x0000000000017941 */ /* 0x000fea0003800000 */
.L_x_344:
        /* <DEDUP_REMOVED lines=27> */
.L_x_347:
[----:B------:R-:W-:Y:S05]  /*2dae0*/  BSYNC B1 ;  /* 0x0000000000017941 */ /* 0x000fea0003800000 */
.L_x_346:
        /* <DEDUP_REMOVED lines=30> */
.L_x_349:
[----:B------:R-:W-:Y:S05]  /*2dcd0*/  BSYNC B1 ;  /* 0x0000000000017941 */ /* 0x000fea0003800000 */
.L_x_348:
        /* <DEDUP_REMOVED lines=27> */
.L_x_351:
[----:B------:R-:W-:Y:S05]  /*2de90*/  BSYNC B1 ;  /* 0x0000000000017941 */ /* 0x000fea0003800000 */
.L_x_350:
        /* <DEDUP_REMOVED lines=24> */
.L_x_353:
[----:B------:R-:W-:Y:S05]  /*2e020*/  BSYNC B1 ;  /* 0x0000000000017941 */ /* 0x000fea0003800000 */
.L_x_352:
        /* <DEDUP_REMOVED lines=24> */
.L_x_355:
[----:B------:R-:W-:Y:S05]  /*2e1b0*/  BSYNC B1 ;  /* 0x0000000000017941 */ /* 0x000fea0003800000 */
.L_x_354:
        /* <DEDUP_REMOVED lines=27> */
.L_x_357:
[----:B------:R-:W-:Y:S05]  /*2e370*/  BSYNC B1 ;  /* 0x0000000000017941 */ /* 0x000fea0003800000 */
.L_x_356:
        /* <DEDUP_REMOVED lines=27> */
.L_x_359:
[----:B------:R-:W-:Y:S05]  /*2e530*/  BSYNC B1 ;  /* 0x0000000000017941 */ /* 0x000fea0003800000 */
.L_x_358:
        /* <DEDUP_REMOVED lines=24> */
.L_x_361:
[----:B------:R-:W-:Y:S05]  /*2e6c0*/  BSYNC B1 ;  /* 0x0000000000017941 */ /* 0x000fea0003800000 */
.L_x_360:
        /* <DEDUP_REMOVED lines=24> */
.L_x_363:
[----:B------:R-:W-:Y:S05]  /*2e850*/  BSYNC B1 ;  /* 0x0000000000017941 */ /* 0x000fea0003800000 */
.L_x_362:
        /* <DEDUP_REMOVED lines=27> */
.L_x_365:
[----:B------:R-:W-:Y:S05]  /*2ea10*/  BSYNC B1 ;  /* 0x0000000000017941 */ /* 0x000fea0003800000 */
.L_x_364:
        /* <DEDUP_REMOVED lines=27> */
.L_x_367:
[----:B------:R-:W-:Y:S05]  /*2ebd0*/  BSYNC B1 ;  /* 0x0000000000017941 */ /* 0x000fea0003800000 */
.L_x_366:
        /* <DEDUP_REMOVED lines=24> */
.L_x_369:
[----:B------:R-:W-:Y:S05]  /*2ed60*/  BSYNC B1 ;  /* 0x0000000000017941 */ /* 0x000fea0003800000 */
.L_x_368:
        /* <DEDUP_REMOVED lines=24> */
.L_x_371:
[----:B------:R-:W-:Y:S05]  /*2eef0*/  BSYNC B1 ;  /* 0x0000000000017941 */ /* 0x000fea0003800000 */
.L_x_370:
        /* <DEDUP_REMOVED lines=24> */
.L_x_373:
[----:B------:R-:W-:Y:S05]  /*2f080*/  BSYNC B1 ;  /* 0x0000000000017941 */ /* 0x000fea0003800000 */
.L_x_372:
        /* <DEDUP_REMOVED lines=24> */
.L_x_375:
[----:B------:R-:W-:Y:S05]  /*2f210*/  BSYNC B1 ;  /* 0x0000000000017941 */ /* 0x000fea0003800000 */
.L_x_374:
        /* <DEDUP_REMOVED lines=24> */
.L_x_377:
[----:B------:R-:W-:Y:S05]  /*2f3a0*/  BSYNC B1 ;  /* 0x0000000000017941 */ /* 0x000fea0003800000 */
.L_x_376:
        /* <DEDUP_REMOVED lines=24> */
.L_x_379:
[----:B------:R-:W-:Y:S05]  /*2f530*/  BSYNC B1 ;  /* 0x0000000000017941 */ /* 0x000fea0003800000 */
.L_x_378:
        /* <DEDUP_REMOVED lines=24> */
.L_x_381:
[----:B------:R-:W-:Y:S05]  /*2f6c0*/  BSYNC B1 ;  /* 0x0000000000017941 */ /* 0x000fea0003800000 */
.L_x_380:
        /* <DEDUP_REMOVED lines=24> */
.L_x_383:
[----:B------:R-:W-:Y:S05]  /*2f850*/  BSYNC B1 ;  /* 0x0000000000017941 */ /* 0x000fea0003800000 */
.L_x_382:
        /* <DEDUP_REMOVED lines=24> */
.L_x_385:
[----:B------:R-:W-:Y:S05]  /*2f9e0*/  BSYNC B1 ;  /* 0x0000000000017941 */ /* 0x000fea0003800000 */
.L_x_384:
        /* <DEDUP_REMOVED lines=24> */
.L_x_387:
[----:B------:R-:W-:Y:S05]  /*2fb70*/  BSYNC B1 ;  /* 0x0000000000017941 */ /* 0x000fea0003800000 */
.L_x_386:
        /* <DEDUP_REMOVED lines=24> */
.L_x_389:
[----:B------:R-:W-:Y:S05]  /*2fd00*/  BSYNC B1 ;  /* 0x0000000000017941 */ /* 0x000fea0003800000 */
.L_x_388:
        /* <DEDUP_REMOVED lines=24> */
.L_x_391:
[----:B------:R-:W-:Y:S05]  /*2fe90*/  BSYNC B1 ;  /* 0x0000000000017941 */ /* 0x000fea0003800000 */
.L_x_390:
        /* <DEDUP_REMOVED lines=24> */
.L_x_393:
[----:B------:R-:W-:Y:S05]  /*30020*/  BSYNC B1 ;  /* 0x0000000000017941 */ /* 0x000fea0003800000 */
.L_x_392:
        /* <DEDUP_REMOVED lines=24> */
.L_x_395:
[----:B------:R-:W-:Y:S05]  /*301b0*/  BSYNC B1 ;  /* 0x0000000000017941 */ /* 0x000fea0003800000 */
.L_x_394:
        /* <DEDUP_REMOVED lines=24> */
.L_x_397:
[----:B------:R-:W-:Y:S05]  /*30340*/  BSYNC B1 ;  /* 0x0000000000017941 */ /* 0x000fea0003800000 */
.L_x_396:
        /* <DEDUP_REMOVED lines=28> */
.L_x_399:
[----:B------:R-:W-:Y:S05]  /*30510*/  BSYNC B1 ;  /* 0x0000000000017941 */ /* 0x000fea0003800000 */
.L_x_398:
        /* <DEDUP_REMOVED lines=28> */
.L_x_401:
[----:B------:R-:W-:Y:S05]  /*306e0*/  BSYNC B1 ;  /* 0x0000000000017941 */ /* 0x000fea0003800000 */
.L_x_400:
        /* <DEDUP_REMOVED lines=27> */
.L_x_403:
[----:B------:R-:W-:Y:S05]  /*308a0*/  BSYNC B1 ;  /* 0x0000000000017941 */ /* 0x000fea0003800000 */
.L_x_402:
        /* <DEDUP_REMOVED lines=30> */
.L_x_405:
[----:B------:R-:W-:Y:S05]  /*30a90*/  BSYNC B1 ;  /* 0x0000000000017941 */ /* 0x000fea0003800000 */
.L_x_404:
        /* <DEDUP_REMOVED lines=31> */
.L_x_407:
[----:B------:R-:W-:Y:S05]  /*30c90*/  BSYNC B1 ;  /* 0x0000000000017941 */ /* 0x000fea0003800000 */
.L_x_406:
        /* <DEDUP_REMOVED lines=28> */
.L_x_409:
[----:B------:R-:W-:Y:S05]  /*30e60*/  BSYNC B1 ;  /* 0x0000000000017941 */ /* 0x000fea0003800000 */
.L_x_408:
        /* <DEDUP_REMOVED lines=27> */
.L_x_411:
[----:B------:R-:W-:Y:S05]  /*31020*/  BSYNC B1 ;  /* 0x0000000000017941 */ /* 0x000fea0003800000 */
.L_x_410:
        /* <DEDUP_REMOVED lines=30> */
.L_x_413:
[----:B------:R-:W-:Y:S05]  /*31210*/  BSYNC B1 ;  /* 0x0000000000017941 */ /* 0x000fea0003800000 */
.L_x_412:
        /* <DEDUP_REMOVED lines=27> */
.L_x_415:
[----:B------:R-:W-:Y:S05]  /*313d0*/  BSYNC B1 ;  /* 0x0000000000017941 */ /* 0x000fea0003800000 */
.L_x_414:
        /* <DEDUP_REMOVED lines=24> */
.L_x_417:
[----:B------:R-:W-:Y:S05]  /*31560*/  BSYNC B1 ;  /* 0x0000000000017941 */ /* 0x000fea0003800000 */
.L_x_416:
        /* <DEDUP_REMOVED lines=24> */
.L_x_419:
[----:B------:R-:W-:Y:S05]  /*316f0*/  BSYNC B1 ;  /* 0x0000000000017941 */ /* 0x000fea0003800000 */
.L_x_418:
        /* <DEDUP_REMOVED lines=27> */
.L_x_421:
[----:B------:R-:W-:Y:S05]  /*318b0*/  BSYNC B1 ;  /* 0x0000000000017941 */ /* 0x000fea0003800000 */
.L_x_420:
        /* <DEDUP_REMOVED lines=27> */
.L_x_423:
[----:B------:R-:W-:Y:S05]  /*31a70*/  BSYNC B1 ;  /* 0x0000000000017941 */ /* 0x000fea0003800000 */
.L_x_422:
        /* <DEDUP_REMOVED lines=24> */
.L_x_425:
[----:B------:R-:W-:Y:S05]  /*31c00*/  BSYNC B1 ;  /* 0x0000000000017941 */ /* 0x000fea0003800000 */
.L_x_424:
        /* <DEDUP_REMOVED lines=24> */
.L_x_427:
[----:B------:R-:W-:Y:S05]  /*31d90*/  BSYNC B1 ;  /* 0x0000000000017941 */ /* 0x000fea0003800000 */
.L_x_426:
        /* <DEDUP_REMOVED lines=27> */
.L_x_429:
[----:B------:R-:W-:Y:S05]  /*31f50*/  BSYNC B1 ;  /* 0x0000000000017941 */ /* 0x000fea0003800000 */
.L_x_428:
        /* <DEDUP_REMOVED lines=27> */
.L_x_431:
[----:B------:R-:W-:Y:S05]  /*32110*/  BSYNC B1 ;  /* 0x0000000000017941 */ /* 0x000fea0003800000 */
.L_x_430:
        /* <DEDUP_REMOVED lines=24> */
.L_x_433:
[----:B------:R-:W-:Y:S05]  /*322a0*/  BSYNC B1 ;  /* 0x0000000000017941 */ /* 0x000fea0003800000 */
.L_x_432:
        /* <DEDUP_REMOVED lines=24> */
.L_x_435:
[----:B------:R-:W-:Y:S05]  /*32430*/  BSYNC B1 ;  /* 0x0000000000017941 */ /* 0x000fea0003800000 */
.L_x_434:
        /* <DEDUP_REMOVED lines=24> */
.L_x_437:
[----:B------:R-:W-:Y:S05]  /*325c0*/  BSYNC B1 ;  /* 0x0000000000017941 */ /* 0x000fea0003800000 */
.L_x_436:
        /* <DEDUP_REMOVED lines=24> */
.L_x_439:
[----:B------:R-:W-:Y:S05]  /*32750*/  BSYNC B1 ;  /* 0x0000000000017941 */ /* 0x000fea0003800000 */
.L_x_438:
        /* <DEDUP_REMOVED lines=24> */
.L_x_441:
[----:B------:R-:W-:Y:S05]  /*328e0*/  BSYNC B1 ;  /* 0x0000000000017941 */ /* 0x000fea0003800000 */
.L_x_440:
        /* <DEDUP_REMOVED lines=24> */
.L_x_443:
[----:B------:R-:W-:Y:S05]  /*32a70*/  BSYNC B1 ;  /* 0x0000000000017941 */ /* 0x000fea0003800000 */
.L_x_442:
        /* <DEDUP_REMOVED lines=24> */
.L_x_445:
[----:B------:R-:W-:Y:S05]  /*32c00*/  BSYNC B1 ;  /* 0x0000000000017941 */ /* 0x000fea0003800000 */
.L_x_444:
        /* <DEDUP_REMOVED lines=24> */
.L_x_447:
[----:B------:R-:W-:Y:S05]  /*32d90*/  BSYNC B1 ;  /* 0x0000000000017941 */ /* 0x000fea0003800000 */
.L_x_446:
        /* <DEDUP_REMOVED lines=24> */
.L_x_449:
[----:B------:R-:W-:Y:S05]  /*32f20*/  BSYNC B1 ;  /* 0x0000000000017941 */ /* 0x000fea0003800000 */
.L_x_448:
        /* <DEDUP_REMOVED lines=24> */
.L_x_451:
[----:B------:R-:W-:Y:S05]  /*330b0*/  BSYNC B1 ;  /* 0x0000000000017941 */ /* 0x000fea0003800000 */
.L_x_450:
        /* <DEDUP_REMOVED lines=24> */
.L_x_453:
[----:B------:R-:W-:Y:S05]  /*33240*/  BSYNC B1 ;  /* 0x0000000000017941 */ /* 0x000fea0003800000 */
.L_x_452:
        /* <DEDUP_REMOVED lines=24> */
.L_x_455:
[----:B------:R-:W-:Y:S05]  /*333d0*/  BSYNC B1 ;  /* 0x0000000000017941 */ /* 0x000fea0003800000 */
.L_x_454:
        /* <DEDUP_REMOVED lines=24> */
.L_x_457:
[----:B------:R-:W-:Y:S05]  /*33560*/  BSYNC B1 ;  /* 0x0000000000017941 */ /* 0x000fea0003800000 */
.L_x_456:
        /* <DEDUP_REMOVED lines=24> */
.L_x_459:
[----:B------:R-:W-:Y:S05]  /*336f0*/  BSYNC B1 ;  /* 0x0000000000017941 */ /* 0x000fea0003800000 */
.L_x_458:
        /* <DEDUP_REMOVED lines=24> */
.L_x_461:
[----:B------:R-:W-:Y:S05]  /*33880*/  BSYNC B1 ;  /* 0x0000000000017941 */ /* 0x000fea0003800000 */
.L_x_460:
        /* <DEDUP_REMOVED lines=28> */
.L_x_463:
[----:B------:R-:W-:Y:S05]  /*33a50*/  BSYNC B1 ;  /* 0x0000000000017941 */ /* 0x000fea0003800000 */
.L_x_462:
        /* <DEDUP_REMOVED lines=28> */
.L_x_465:
[----:B------:R-:W-:Y:S05]  /*33c20*/  BSYNC B1 ;  /* 0x0000000000017941 */ /* 0x000fea0003800000 */
.L_x_464:
        /* <DEDUP_REMOVED lines=27> */
.L_x_467:
[----:B------:R-:W-:Y:S05]  /*33de0*/  BSYNC B1 ;  /* 0x0000000000017941 */ /* 0x000fea0003800000 */
.L_x_466:
        /* <DEDUP_REMOVED lines=30> */
.L_x_469:
[----:B------:R-:W-:Y:S05]  /*33fd0*/  BSYNC B1 ;  /* 0x0000000000017941 */ /* 0x000fea0003800000 */
.L_x_468:
        /* <DEDUP_REMOVED lines=31> */
.L_x_471:
[----:B------:R-:W-:Y:S05]  /*341d0*/  BSYNC B1 ;  /* 0x0000000000017941 */ /* 0x000fea0003800000 */
.L_x_470:
        /* <DEDUP_REMOVED lines=28> */
.L_x_473:
[----:B------:R-:W-:Y:S05]  /*343a0*/  BSYNC B1 ;  /* 0x0000000000017941 */ /* 0x000fea0003800000 */
.L_x_472:
        /* <DEDUP_REMOVED lines=27> */
.L_x_475:
[----:B------:R-:W-:Y:S05]  /*34560*/  BSYNC B1 ;  /* 0x0000000000017941 */ /* 0x000fea0003800000 */
.L_x_474:
        /* <DEDUP_REMOVED lines=30> */
.L_x_477:
[----:B------:R-:W-:Y:S05]  /*34750*/  BSYNC B1 ;  /* 0x0000000000017941 */ /* 0x000fea0003800000 */
.L_x_476:
        /* <DEDUP_REMOVED lines=27> */
.L_x_479:
[----:B------:R-:W-:Y:S05]  /*34910*/  BSYNC B1 ;  /* 0x0000000000017941 */ /* 0x000fea0003800000 */
.L_x_478:
        /* <DEDUP_REMOVED lines=24> */
.L_x_481:
[----:B------:R-:W-:Y:S05]  /*34aa0*/  BSYNC B1 ;  /* 0x0000000000017941 */ /* 0x000fea0003800000 */
.L_x_480:
        /* <DEDUP_REMOVED lines=24> */
.L_x_483:
[----:B------:R-:W-:Y:S05]  /*34c30*/  BSYNC B1 ;  /* 0x0000000000017941 */ /* 0x000fea0003800000 */
.L_x_482:
        /* <DEDUP_REMOVED lines=27> */
.L_x_485:
[----:B------:R-:W-:Y:S05]  /*34df0*/  BSYNC B1 ;  /* 0x0000000000017941 */ /* 0x000fea0003800000 */
.L_x_484:
        /* <DEDUP_REMOVED lines=27> */
.L_x_487:
[----:B------:R-:W-:Y:S05]  /*34fb0*/  BSYNC B1 ;  /* 0x0000000000017941 */ /* 0x000fea0003800000 */
.L_x_486:
        /* <DEDUP_REMOVED lines=24> */
.L_x_489:
[----:B------:R-:W-:Y:S05]  /*35140*/  BSYNC B1 ;  /* 0x0000000000017941 */ /* 0x000fea0003800000 */
.L_x_488:
        /* <DEDUP_REMOVED lines=24> */
.L_x_491:
[----:B------:R-:W-:Y:S05]  /*352d0*/  BSYNC B1 ;  /* 0x0000000000017941 */ /* 0x000fea0003800000 */
.L_x_490:
        /* <DEDUP_REMOVED lines=27> */
.L_x_493:
[----:B------:R-:W-:Y:S05]  /*35490*/  BSYNC B1 ;  /* 0x0000000000017941 */ /* 0x000fea0003800000 */
.L_x_492:
        /* <DEDUP_REMOVED lines=27> */
.L_x_495:
[----:B------:R-:W-:Y:S05]  /*35650*/  BSYNC B1 ;  /* 0x0000000000017941 */ /* 0x000fea0003800000 */
.L_x_494:
        /* <DEDUP_REMOVED lines=24> */
.L_x_497:
[----:B------:R-:W-:Y:S05]  /*357e0*/  BSYNC B1 ;  /* 0x0000000000017941 */ /* 0x000fea0003800000 */
.L_x_496:
        /* <DEDUP_REMOVED lines=24> */
.L_x_499:
[----:B------:R-:W-:Y:S05]  /*35970*/  BSYNC B1 ;  /* 0x0000000000017941 */ /* 0x000fea0003800000 */
.L_x_498:
        /* <DEDUP_REMOVED lines=24> */
.L_x_501:
[----:B------:R-:W-:Y:S05]  /*35b00*/  BSYNC B1 ;  /* 0x0000000000017941 */ /* 0x000fea0003800000 */
.L_x_500:
        /* <DEDUP_REMOVED lines=24> */
.L_x_503:
[----:B------:R-:W-:Y:S05]  /*35c90*/  BSYNC B1 ;  /* 0x0000000000017941 */ /* 0x000fea0003800000 */
.L_x_502:
        /* <DEDUP_REMOVED lines=24> */
.L_x_505:
[----:B------:R-:W-:Y:S05]  /*35e20*/  BSYNC B1 ;  /* 0x0000000000017941 */ /* 0x000fea0003800000 */
.L_x_504:
        /* <DEDUP_REMOVED lines=24> */
.L_x_507:
[----:B------:R-:W-:Y:S05]  /*35fb0*/  BSYNC B1 ;  /* 0x0000000000017941 */ /* 0x000fea0003800000 */
.L_x_506:
        /* <DEDUP_REMOVED lines=24> */
.L_x_509:
[----:B------:R-:W-:Y:S05]  /*36140*/  BSYNC B1 ;  /* 0x0000000000017941 */ /* 0x000fea0003800000 */
.L_x_508:
        /* <DEDUP_REMOVED lines=24> */
.L_x_511:
[----:B------:R-:W-:Y:S05]  /*362d0*/  BSYNC B1 ;  /* 0x0000000000017941 */ /* 0x000fea0003800000 */
.L_x_510:
        /* <DEDUP_REMOVED lines=24> */
.L_x_513:
[----:B------:R-:W-:Y:S05]  /*36460*/  BSYNC B1 ;  /* 0x0000000000017941 */ /* 0x000fea0003800000 */
.L_x_512:
        /* <DEDUP_REMOVED lines=24> */
.L_x_515:
[----:B------:R-:W-:Y:S05]  /*365f0*/  BSYNC B1 ;  /* 0x0000000000017941 */ /* 0x000fea0003800000 */
.L_x_514:
        /* <DEDUP_REMOVED lines=24> */
.L_x_517:
[----:B------:R-:W-:Y:S05]  /*36780*/  BSYNC B1 ;  /* 0x0000000000017941 */ /* 0x000fea0003800000 */
.L_x_516:
        /* <DEDUP_REMOVED lines=24> */
.L_x_519:
[----:B------:R-:W-:Y:S05]  /*36910*/  BSYNC B1 ;  /* 0x0000000000017941 */ /* 0x000fea0003800000 */
.L_x_518:
        /* <DEDUP_REMOVED lines=24> */
.L_x_521:
[----:B------:R-:W-:Y:S05]  /*36aa0*/  BSYNC B1 ;  /* 0x0000000000017941 */ /* 0x000fea0003800000 */
.L_x_520:
        /* <DEDUP_REMOVED lines=24> */
.L_x_523:
[----:B------:R-:W-:Y:S05]  /*36c30*/  BSYNC B1 ;  /* 0x0000000000017941 */ /* 0x000fea0003800000 */
.L_x_522:
        /* <DEDUP_REMOVED lines=24> */
.L_x_525:
[----:B------:R-:W-:Y:S05]  /*36dc0*/  BSYNC B1 ;  /* 0x0000000000017941 */ /* 0x000fea0003800000 */
.L_x_524:
        /* <DEDUP_REMOVED lines=28> */
.L_x_527:
[----:B------:R-:W-:Y:S05]  /*36f90*/  BSYNC B1 ;  /* 0x0000000000017941 */ /* 0x000fea0003800000 */
.L_x_526:
        /* <DEDUP_REMOVED lines=28> */
.L_x_529:
[----:B------:R-:W-:Y:S05]  /*37160*/  BSYNC B1 ;  /* 0x0000000000017941 */ /* 0x000fea0003800000 */
.L_x_528:
        /* <DEDUP_REMOVED lines=27> */
.L_x_531:
[----:B------:R-:W-:Y:S05]  /*37320*/  BSYNC B1 ;  /* 0x0000000000017941 */ /* 0x000fea0003800000 */
.L_x_530:
        /* <DEDUP_REMOVED lines=30> */
.L_x_533:
[----:B------:R-:W-:Y:S05]  /*37510*/  BSYNC B1 ;  /* 0x0000000000017941 */ /* 0x000fea0003800000 */
.L_x_532:
        /* <DEDUP_REMOVED lines=31> */
.L_x_535:
[----:B------:R-:W-:Y:S05]  /*37710*/  BSYNC B1 ;  /* 0x0000000000017941 */ /* 0x000fea0003800000 */
.L_x_534:
        /* <DEDUP_REMOVED lines=28> */
.L_x_537:
[----:B------:R-:W-:Y:S05]  /*378e0*/  BSYNC B1 ;  /* 0x0000000000017941 */ /* 0x000fea0003800000 */
.L_x_536:
        /* <DEDUP_REMOVED lines=27> */
.L_x_539:
[----:B------:R-:W-:Y:S05]  /*37aa0*/  BSYNC B1 ;  /* 0x0000000000017941 */ /* 0x000fea0003800000 */
.L_x_538:
        /* <DEDUP_REMOVED lines=30> */
.L_x_541:
[----:B------:R-:W-:Y:S05]  /*37c90*/  BSYNC B1 ;  /* 0x0000000000017941 */ /* 0x000fea0003800000 */
.L_x_540:
        /* <DEDUP_REMOVED lines=27> */
.L_x_543:
[----:B------:R-:W-:Y:S05]  /*37e50*/  BSYNC B1 ;  /* 0x0000000000017941 */ /* 0x000fea0003800000 */
.L_x_542:
[----:B-----5:R-:W-:Y:S04]  /*37e60*/  STL [R1+0x4a4], R7 ;  /* 0x0004a40701007387 */ /* 0x020fe80000100800 */
[----:B------:R3:W-:Y:S04]  /*37e70*/  STL [R1+0x4a0], R6 ;  /* 0x0004a00601007387 */ /* 0x0007e80000100800 */
[----:B---3--:R-:W3:Y:S01]  /*37e80*/  LDL.LU R6, [R1] ;  /* 0x0000000001067983 */ /* 0x008ee20000300800 */
        /* <DEDUP_REMOVED lines=21> */
.L_x_545:
[----:B------:R-:W-:Y:S05]  /*37fe0*/  BSYNC B1 ;  /* 0x0000000000017941 */ /* 0x000fea0003800000 */
.L_x_544:
        /* <DEDUP_REMOVED lines=24> */
.L_x_547:
[----:B------:R-:W-:Y:S05]  /*38170*/  BSYNC B1 ;  /* 0x0000000000017941 */ /* 0x000fea0003800000 */
.L_x_546:
        /* <DEDUP_REMOVED lines=27> */
.L_x_549:
[----:B------:R-:W-:Y:S05]  /*38330*/  BSYNC B1 ;  /* 0x0000000000017941 */ /* 0x000fea0003800000 */
.L_x_548:
        /* <DEDUP_REMOVED lines=27> */
.L_x_551:
[----:B------:R-:W-:Y:S05]  /*384f0*/  BSYNC B1 ;  /* 0x0000000000017941 */ /* 0x000fea0003800000 */
.L_x_550:
        /* <DEDUP_REMOVED lines=24> */
.L_x_553:
[----:B------:R-:W-:Y:S05]  /*38680*/  BSYNC B1 ;  /* 0x0000000000017941 */ /* 0x000fea0003800000 */
.L_x_552:
        /* <DEDUP_REMOVED lines=24> */
.L_x_555:
[----:B------:R-:W-:Y:S05]  /*38810*/  BSYNC B1 ;  /* 0x0000000000017941 */ /* 0x000fea0003800000 */
.L_x_554:
        /* <DEDUP_REMOVED lines=27> */
.L_x_557:
[----:B------:R-:W-:Y:S05]  /*389d0*/  BSYNC B1 ;  /* 0x0000000000017941 */ /* 0x000fea0003800000 */
.L_x_556:
        /* <DEDUP_REMOVED lines=27> */
.L_x_559:
[----:B------:R-:W-:Y:S05]  /*38b90*/  BSYNC B1 ;  /* 0x0000000000017941 */ /* 0x000fea0003800000 */
.L_x_558:
[----:B-----5:R2:W-:Y:S02]  /*38ba0*/  STL [R1+0x494], R3 ;  /* 0x0004940301007387 */ /* 0x0205e40000100800 */
[----:B--2---:R-:W-:-:S04]  /*38bb0*/  IMAD.U32 R3, R17, 0x10000, RZ ;  /* 0x0001000011037824 */ /* 0x004fc800078e00ff */
[----:B------:R-:W-:-:S04]  /*38bc0*/  FMUL R3, R3, R16 ;  /* 0x0000001003037220 */ /* 0x000fc80000400000 */
[----:B------:R-:W-:Y:S02]  /*38bd0*/  FFMA R224, R224, R2, R3 ;  /* 0x00000002e0e07223 */ /* 0x000fe40000000003 */
[----:B------:R2:W5:Y:S01]  /*38be0*/  LDL.LU R3, [R1+0x494] ;  /* 0x0004940001037983 */ /* 0x0005620000300800 */
[----:B------:R-:W-:Y:S01]  /*38bf0*/  ISETP.GT.AND P4, PT, R0, 0x100, P2 ;  /* 0x000001000000780c */ /* 0x000fe20001784270 */
[----:B------:R-:W-:Y:S01]  /*38c00*/  ULDC.64 UR4, c[0x0][0x208] ;  /* 0x0000820000047ab9 */ /* 0x000fe20000000a00 */
[----:B------:R-:W-:Y:S01]  /*38c10*/  F2FP.BF16.F32.PACK_AB R224, RZ, R224 ;  /* 0x000000e0ffe0723e */ /* 0x000fe200000010ff */
[----:B------:R-:W-:Y:S04]  /*38c20*/  BSSY B1, `(.L_x_560) ;  /* 0x0000005000017945 */ /* 0x000fe80003800000 */
[----:B------:R2:W-:Y:S06]  /*38c30*/  @P5 STG.E.U16 desc[UR4][R4.64+0x100], R224 ;  /* 0x000100e004005986 */ /* 0x0005ec000c101504 */
[----:B------:R-:W-:Y:S05]  /*38c40*/  @!P4 BRA `(.L_x_561) ;  /* 0x000000000008c947 */ /* 0x000fea0003800000 */
[----:B------:R-:W-:Y:S02]  /*38c50*/  ULDC.64 UR4, c[0x0][0x208] ;  /* 0x0000820000047ab9 */ /* 0x000fe40000000a00 */
[----:B------:R0:W5:Y:S03]  /*38c60*/  LDG.E.LTC128B.U16 R17, desc[UR4][R20.64+0x102] ;  /* 0x0001020414117981 */ /* 0x000166000c1e1520 */
.L_x_561:
[----:B------:R-:W-:Y:S05]  /*38c70*/  BSYNC B1 ;  /* 0x0000000000017941 */ /* 0x000fea0003800000 */
.L_x_560:
[----:B--2--5:R-:W-:Y:S01]  /*38c80*/  IMAD.U32 R224, R17, 0x10000, RZ ;  /* 0x0001000011e07824 */ /* 0x024fe200078e00ff */
[----:B------:R-:W-:Y:S01]  /*38c90*/  ISETP.GT.AND P5, PT, R0, 0x108, P3 ;  /* 0x000001080000780c */ /* 0x000fe20001fa4270 */
[----:B------:R-:W-:Y:S01]  /*38ca0*/  ULDC.64 UR4, c[0x0][0x208] ;  /* 0x0000820000047ab9 */ /* 0x000fe20000000a00 */
[----:B------:R-:W-:Y:S01]  /*38cb0*/  BSSY B1, `(.L_x_562) ;  /* 0x0000008000017945 */ /* 0x000fe20003800000 */
[----:B------:R-:W-:-:S04]  /*38cc0*/  FMUL R224, R224, R16 ;  /* 0x00000010e0e07220 */ /* 0x000fc80000400000 */
[----:B------:R-:W-:-:S05]  /*38cd0*/  FFMA R224, R225, R2, R224 ;  /* 0x00000002e1e07223 */ /* 0x000fca00000000e0 */
[----:B------:R-:W-:-:S05]  /*38ce0*/  F2FP.BF16.F32.PACK_AB R224, RZ, R224 ;  /* 0x000000e0ffe0723e */ /* 0x000fca00000010ff */
[----:B------:R2:W-:Y:S01]  /*38cf0*/  @P4 STG.E.U16 desc[UR4][R4.64+0x102], R224 ;  /* 0x000102e004004986 */ /* 0x0005e2000c101504 */
[----:B------:R-:W-:Y:S05]  /*38d00*/  @!P5 BRA `(.L_x_563) ;  /* 0x000000000008d947 */ /* 0x000fea0003800000 */
[----:B------:R-:W-:Y:S02]  /*38d10*/  ULDC.64 UR4, c[0x0][0x208] ;  /* 0x0000820000047ab9 */ /* 0x000fe40000000a00 */
[----:B------:R0:W5:Y:S03]  /*38d20*/  LDG.E.LTC128B.U16 R17, desc[UR4][R18.64+0x100] ;  /* 0x0001000412117981 */ /* 0x000166000c1e1520 */
.L_x_563:
[----:B------:R-:W-:Y:S05]  /*38d30*/  BSYNC B1 ;  /* 0x0000000000017941 */ /* 0x000fea0003800000 */
.L_x_562:
[----:B--2--5:R-:W-:Y:S01]  /*38d40*/  SHF.L.U32 R224, R17, 0x10, RZ ;  /* 0x0000001011e07819 */ /* 0x024fe200000006ff */
[----:B------:R-:W-:Y:S01]  /*38d50*/  ULDC.64 UR4, c[0x0][0x208] ;  /* 0x0000820000047ab9 */ /* 0x000fe20000000a00 */
[----:B------:R-:W-:Y:S01]  /*38d60*/  ISETP.GT.AND P4, PT, R0, 0x108, P2 ;  /* 0x000001080000780c */ /* 0x000fe20001784270 */
[----:B------:R-:W-:Y:S02]  /*38d70*/  BSSY B1, `(.L_x_564) ;  /* 0x0000008000017945 */ /* 0x000fe40003800000 */
[----:B------:R-:W-:-:S04]  /*38d80*/  FMUL R224, R224, R16 ;  /* 0x00000010e0e07220 */ /* 0x000fc80000400000 */
[----:B------:R-:W-:-:S05]  /*38d90*/  FFMA R224, R226, R2, R224 ;  /* 0x00000002e2e07223 */ /* 0x000fca00000000e0 */
[----:B------:R-:W-:-:S05]  /*38da0*/  F2FP.BF16.F32.PACK_AB R224, RZ, R224 ;  /* 0x000000e0ffe0723e */ /* 0x000fca00000010ff */
[----:B------:R2:W-:Y:S01]  /*38db0*/  @P5 STG.E.U16 desc[UR4][R236.64+0x100], R224 ;  /* 0x000100e0ec005986 */ /* 0x0005e2000c101504 */
[----:B------:R-:W-:Y:S05]  /*38dc0*/  @!P4 BRA `(.L_x_565) ;  /* 0x000000000008c947 */ /* 0x000fea0003800000 */
[----:B------:R-:W-:Y:S02]  /*38dd0*/  ULDC.64 UR4, c[0x0][0x208] ;  /* 0x0000820000047ab9 */ /* 0x000fe40000000a00 */
[----:B------:R0:W5:Y:S03]  /*38de0*/  LDG.E.LTC128B.U16 R17, desc[UR4][R18.64+0x102] ;  /* 0x0001020412117981 */ /* 0x000166000c1e1520 */
.L_x_565:
[----:B------:R-:W-:Y:S05]  /*38df0*/  BSYNC B1 ;  /* 0x0000000000017941 */ /* 0x000fea0003800000 */
.L_x_564:
        /* <DEDUP_REMOVED lines=11> */
.L_x_567:
[----:B------:R-:W-:Y:S05]  /*38eb0*/  BSYNC B1 ;  /* 0x0000000000017941 */ /* 0x000fea0003800000 */
.L_x_566:
        /* <DEDUP_REMOVED lines=11> */
.L_x_569:
[----:B------:R-:W-:Y:S05]  /*38f70*/  BSYNC B1 ;  /* 0x0000000000017941 */ /* 0x000fea0003800000 */
.L_x_568:
        /* <DEDUP_REMOVED lines=11> */
.L_x_571:
[----:B------:R-:W-:Y:S05]  /*39030*/  BSYNC B1 ;  /* 0x0000000000017941 */ /* 0x000fea0003800000 */
.L_x_570:
        /* <DEDUP_REMOVED lines=11> */
.L_x_573:
[----:B------:R-:W-:Y:S05]  /*390f0*/  BSYNC B1 ;  /* 0x0000000000017941 */ /* 0x000fea0003800000 */
.L_x_572:
        /* <DEDUP_REMOVED lines=11> */
.L_x_575:
[----:B------:R-:W-:Y:S05]  /*391b0*/  BSYNC B1 ;  /* 0x0000000000017941 */ /* 0x000fea0003800000 */
.L_x_574:
        /* <DEDUP_REMOVED lines=11> */
.L_x_577:
[----:B------:R-:W-:Y:S05]  /*39270*/  BSYNC B1 ;  /* 0x0000000000017941 */ /* 0x000fea0003800000 */
.L_x_576:
        /* <DEDUP_REMOVED lines=11> */
.L_x_579:
[----:B------:R-:W-:Y:S05]  /*39330*/  BSYNC B1 ;  /* 0x0000000000017941 */ /* 0x000fea0003800000 */
.L_x_578:
        /* <DEDUP_REMOVED lines=11> */
.L_x_581:
[----:B------:R-:W-:Y:S05]  /*393f0*/  BSYNC B1 ;  /* 0x0000000000017941 */ /* 0x000fea0003800000 */
.L_x_580:
        /* <DEDUP_REMOVED lines=11> */
.L_x_583:
[----:B------:R-:W-:Y:S05]  /*394b0*/  BSYNC B1 ;  /* 0x0000000000017941 */ /* 0x000fea0003800000 */
.L_x_582:
        /* <DEDUP_REMOVED lines=11> */
.L_x_585:
[----:B------:R-:W-:Y:S05]  /*39570*/  BSYNC B1 ;  /* 0x0000000000017941 */ /* 0x000fea0003800000 */
.L_x_584:
        /* <DEDUP_REMOVED lines=11> */
.L_x_587:
[----:B------:R-:W-:Y:S05]  /*39630*/  BSYNC B1 ;  /* 0x0000000000017941 */ /* 0x000fea0003800000 */
.L_x_586:
        /* <DEDUP_REMOVED lines=11> */
.L_x_589:
[----:B------:R-:W-:Y:S05]  /*396f0*/  BSYNC B1 ;  /* 0x0000000000017941 */ /* 0x000fea0003800000 */
.L_x_588:
[----:B------:R0:W5:Y:S02]  /*39700*/  LDL.64 R220, [R1+0x440] ;  /* 0x0004400001dc7983 */ /* 0x0001640000100a00 */
[----:B--2--5:R-:W-:Y:S01]  /*39710*/  IMAD.U32 R216, R17, 0x10000, RZ ;  /* 0x0001000011d87824 */ /* 0x024fe200078e00ff */
[----:B------:R-:W-:Y:S01]  /*39720*/  ISETP.GT.AND P3, PT, R3, 0x90, PT ;  /* 0x000000900300780c */ /* 0x000fe20003f64270 */
[----:B------:R-:W-:Y:S01]  /*39730*/  ULDC.64 UR4, c[0x0][0x208] ;  /* 0x0000820000047ab9 */ /* 0x000fe20000000a00 */
[----:B------:R-:W-:Y:S01]  /*39740*/  BSSY B1, `(.L_x_590) ;  /* 0x0000009000017945 */ /* 0x000fe20003800000 */
[----:B------:R-:W-:Y:S01]  /*39750*/  FMUL R216, R216, R16 ;  /* 0x00000010d8d87220 */ /* 0x000fe20000400000 */
[----:B------:R-:W-:-:S03]  /*39760*/  ISETP.GT.AND P1, PT, R0, RZ, P3 ;  /* 0x000000ff0000720c */ /* 0x000fc60001f24270 */
[----:B------:R-:W-:-:S05]  /*39770*/  FFMA R216, R223, R2, R216 ;  /* 0x00000002dfd87223 */ /* 0x000fca00000000d8 */
[----:B------:R-:W-:-:S05]  /*39780*/  F2FP.BF16.F32.PACK_AB R216, RZ, R216 ;  /* 0x000000d8ffd8723e */ /* 0x000fca00000010ff */
[----:B------:R0:W-:Y:S01]  /*39790*/  @P0 STG.E.U16 desc[UR4][R22.64+0x112], R216 ;  /* 0x000112d816000986 */ /* 0x0001e2000c101504 */
[----:B------:R-:W-:Y:S05]  /*397a0*/  @!P1 BRA `(.L_x_591) ;  /* 0x0000000000089947 */ /* 0x000fea0003800000 */
[----:B------:R-:W-:Y:S02]  /*397b0*/  ULDC.64 UR4, c[0x0][0x208] ;  /* 0x0000820000047ab9 */ /* 0x000fe40000000a00 */
[----:B------:R2:W5:Y:S03]  /*397c0*/  LDG.E.LTC128B.U16 R17, desc[UR4][R220.64+0x120] ;  /* 0x00012004dc117981 */ /* 0x000566000c1e1520 */
.L_x_591:
[----:B------:R-:W-:Y:S05]  /*397d0*/  BSYNC B1 ;  /* 0x0000000000017941 */ /* 0x000fea0003800000 */
.L_x_590:
[----:B0----5:R-:W-:Y:S01]  /*397e0*/  IMAD.U32 R216, R17, 0x10000, RZ ;  /* 0x0001000011d87824 */ /* 0x021fe200078e00ff */
        /* <DEDUP_REMOVED lines=11> */
.L_x_593:
[----:B------:R-:W-:Y:S05]  /*398a0*/  BSYNC B1 ;  /* 0x0000000000017941 */ /* 0x000fea0003800000 */
.L_x_592:
[----:B------:R1:W5:Y:S02]  /*398b0*/  LDL.64 R218, [R1+0x420] ;  /* 0x0004200001da7983 */ /* 0x0003640000100a00 */
[----:B0----5:R-:W-:Y:S01]  /*398c0*/  IMAD.U32 R208, R17, 0x10000, RZ ;  /* 0x0001000011d07824 */ /* 0x021fe200078e00ff */
        /* <DEDUP_REMOVED lines=10> */
.L_x_595:
[----:B------:R-:W-:Y:S05]  /*39970*/  BSYNC B1 ;  /* 0x0000000000017941 */ /* 0x000fea0003800000 */
.L_x_594:
[----:B------:R-:W2:Y:S01]  /*39980*/  LDL.64 R216, [R1+0x428] ;  /* 0x0004280001d87983 */ /* 0x000ea20000100a00 */
[----:B-1---5:R-:W-:Y:S01]  /*39990*/  IMAD.U32 R208, R17, 0x10000, RZ ;  /* 0x0001000011d07824 */ /* 0x022fe200078e00ff */
[----:B------:R-:W-:Y:S01]  /*399a0*/  ISETP.GT.AND P0, PT, R0, 0x8, P2 ;  /* 0x000000080000780c */ /* 0x000fe20001704270 */
[----:B------:R-:W-:Y:S01]  /*399b0*/  ULDC.64 UR4, c[0x0][0x208] ;  /* 0x0000820000047ab9 */ /* 0x000fe20000000a00 */
[----:B------:R-:W-:Y:S01]  /*399c0*/  BSSY B1, `(.L_x_596) ;  /* 0x0000008000017945 */ /* 0x000fe20003800000 */
[----:B------:R-:W-:-:S04]  /*399d0*/  FMUL R208, R208, R16 ;  /* 0x00000010d0d07220 */ /* 0x000fc80000400000 */
[----:B------:R-:W-:-:S05]  /*399e0*/  FFMA R208, R210, R2, R208 ;  /* 0x00000002d2d07223 */ /* 0x000fca00000000d0 */
[----:B------:R-:W-:-:S05]  /*399f0*/  F2FP.BF16.F32.PACK_AB R208, RZ, R208 ;  /* 0x000000d0ffd0723e */ /* 0x000fca00000010ff */
[----:B--2---:R1:W-:Y:S01]  /*39a00*/  @P1 STG.E.U16 desc[UR4][R216.64+0x120], R208 ;  /* 0x000120d0d8001986 */ /* 0x0043e2000c101504 */
[----:B------:R-:W-:Y:S05]  /*39a10*/  @!P0 BRA `(.L_x_597) ;  /* 0x0000000000088947 */ /* 0x000fea0003800000 */
[----:B------:R-:W-:Y:S02]  /*39a20*/  ULDC.64 UR4, c[0x0][0x208] ;  /* 0x0000820000047ab9 */ /* 0x000fe40000000a00 */
[----:B------:R2:W5:Y:S03]  /*39a30*/  LDG.E.LTC128B.U16 R17, desc[UR4][R218.64+0x122] ;  /* 0x00012204da117981 */ /* 0x000566000c1e1520 */
.L_x_597:
[----:B------:R-:W-:Y:S05]  /*39a40*/  BSYNC B1 ;  /* 0x0000000000017941 */ /* 0x000fea0003800000 */
.L_x_596:
[----:B-----5:R-:W-:Y:S01]  /*39a50*/  IMAD.U32 R209, R17, 0x10000, RZ ;  /* 0x0001000011d17824 */ /* 0x020fe200078e00ff */
[----:B------:R-:W-:Y:S01]  /*39a60*/  ISETP.GT.AND P1, PT, R3, 0x98, PT ;  /* 0x000000980300780c */ /* 0x000fe20003f24270 */
[----:B------:R-:W-:Y:S01]  /*39a70*/  ULDC.64 UR4, c[0x0][0x208] ;  /* 0x0000820000047ab9 */ /* 0x000fe20000000a00 */
[----:B------:R-:W-:Y:S01]  /*39a80*/  BSSY B1, `(.L_x_598) ;  /* 0x0000009000017945 */ /* 0x000fe20003800000 */
[----:B-1----:R-:W-:Y:S01]  /*39a90*/  FMUL R208, R209, R16 ;  /* 0x00000010d1d07220 */ /* 0x002fe20000400000 */
[----:B------:R-:W-:-:S03]  /*39aa0*/  ISETP.GT.AND P5, PT, R0, RZ, P1 ;  /* 0x000000ff0000720c */ /* 0x000fc60000fa4270 */
[----:B------:R-:W-:-:S05]  /*39ab0*/  FFMA R208, R211, R2, R208 ;  /* 0x00000002d3d07223 */ /* 0x000fca00000000d0 */
[----:B------:R-:W-:-:S05]  /*39ac0*/  F2FP.BF16.F32.PACK_AB R208, RZ, R208 ;  /* 0x000000d0ffd0723e */ /* 0x000fca00000010ff */
[----:B------:R1:W-:Y:S01]  /*39ad0*/  @P0 STG.E.U16 desc[UR4][R216.64+0x122], R208 ;  /* 0x000122d0d8000986 */ /* 0x0003e2000c101504 */
[----:B------:R-:W-:Y:S05]  /*39ae0*/  @!P5 BRA `(.L_x_599) ;  /* 0x000000000008d947 */ /* 0x000fea0003800000 */
[----:B------:R-:W-:Y:S02]  /*39af0*/  ULDC.64 UR4, c[0x0][0x208] ;  /* 0x0000820000047ab9 */ /* 0x000fe40000000a00 */
[----:B------:R0:W5:Y:S03]  /*39b00*/  LDG.E.LTC128B.U16 R17, desc[UR4][R220.64+0x130] ;  /* 0x00013004dc117981 */ /* 0x000166000c1e1520 */
.L_x_599:
[----:B------:R-:W-:Y:S05]  /*39b10*/  BSYNC B1 ;  /* 0x0000000000017941 */ /* 0x000fea0003800000 */
.L_x_598:
[----:B-----5:R-:W-:Y:S01]  /*39b20*/  IMAD.U32 R209, R17, 0x10000, RZ ;  /* 0x0001000011d17824 */ /* 0x020fe200078e00ff */
        /* <DEDUP_REMOVED lines=11> */
.L_x_601:
[----:B------:R-:W-:Y:S05]  /*39be0*/  BSYNC B1 ;  /* 0x0000000000017941 */ /* 0x000fea0003800000 */
.L_x_600:
[----:B0----5:R-:W-:Y:S01]  /*39bf0*/  IMAD.U32 R209, R17, 0x10000, RZ ;  /* 0x0001000011d17824 */ /* 0x021fe200078e00ff */
[----:B------:R-:W-:Y:S01]  /*39c00*/  ISETP.GT.AND P5, PT, R0, 0x8, P1 ;  /* 0x000000080000780c */ /* 0x000fe20000fa4270 */
[----:B------:R-:W-:Y:S01]  /*39c10*/  ULDC.64 UR4, c[0x0][0x208] ;  /* 0x0000820000047ab9 */ /* 0x000fe20000000a00 */
[----:B------:R-:W-:Y:S01]  /*39c20*/  BSSY B1, `(.L_x_602) ;  /* 0x0000008000017945 */ /* 0x000fe20003800000 */
[----:B-1----:R-:W-:-:S04]  /*39c30*/  FMUL R208, R209, R16 ;  /* 0x00000010d1d07220 */ /* 0x002fc80000400000 */
[----:B------:R-:W-:-:S05]  /*39c40*/  FFMA R208, R213, R2, R208 ;  /* 0x00000002d5d07223 */ /* 0x000fca00000000d0 */
[----:B------:R-:W-:-:S05]  /*39c50*/  F2FP.BF16.F32.PACK_AB R208, RZ, R208 ;  /* 0x000000d0ffd0723e */ /* 0x000fca00000010ff */
[----:B------:R0:W-:Y:S01]  /*39c60*/  @P4 STG.E.U16 desc[UR4][R8.64+0x132], R208 ;  /* 0x000132d008004986 */ /* 0x0001e2000c101504 */
[----:B------:R-:W-:Y:S05]  /*39c70*/  @!P5 BRA `(.L_x_603) ;  /* 0x000000000008d947 */ /* 0x000fea0003800000 */
[----:B------:R-:W-:Y:S02]  /*39c80*/  ULDC.64 UR4, c[0x0][0x208] ;  /* 0x0000820000047ab9 */ /* 0x000fe40000000a00 */
[----:B------:R1:W5:Y:S03]  /*39c90*/  LDG.E.LTC128B.U16 R17, desc[UR4][R218.64+0x130] ;  /* 0x00013004da117981 */ /* 0x000366000c1e1520 */
.L_x_603:
[----:B------:R-:W-:Y:S05]  /*39ca0*/  BSYNC B1 ;  /* 0x0000000000017941 */ /* 0x000fea0003800000 */
.L_x_602:
[----:B-----5:R-:W-:Y:S01]  /*39cb0*/  IMAD.U32 R209, R17, 0x10000, RZ ;  /* 0x0001000011d17824 */ /* 0x020fe200078e00ff */
        /* <DEDUP_REMOVED lines=10> */
.L_x_605:
[----:B------:R-:W-:Y:S05]  /*39d60*/  BSYNC B1 ;  /* 0x0000000000017941 */ /* 0x000fea0003800000 */
.L_x_604:
        /* <DEDUP_REMOVED lines=11> */
.L_x_607:
[----:B------:R-:W-:Y:S05]  /*39e20*/  BSYNC B1 ;  /* 0x0000000000017941 */ /* 0x000fea0003800000 */
.L_x_606:
        /* <DEDUP_REMOVED lines=11> */
.L_x_609:
[----:B------:R-:W-:Y:S05]  /*39ee0*/  BSYNC B1 ;  /* 0x0000000000017941 */ /* 0x000fea0003800000 */
.L_x_608:
        /* <DEDUP_REMOVED lines=11> */
.L_x_611:
[----:B------:R-:W-:Y:S05]  /*39fa0*/  BSYNC B1 ;  /* 0x0000000000017941 */ /* 0x000fea0003800000 */
.L_x_610:
[----:B------:R-:W2:Y:S01]  /*39fb0*/  LDL.64 R208, [R1+0x400] ;  /* 0x0004000001d07983 */ /* 0x000ea20000100a00 */
[----:B-----5:R-:W-:Y:S01]  /*39fc0*/  SHF.L.U32 R201, R17, 0x10, RZ ;  /* 0x0000001011c97819 */ /* 0x020fe200000006ff */
[----:B------:R-:W-:Y:S01]  /*39fd0*/  ULDC.64 UR4, c[0x0][0x208] ;  /* 0x0000820000047ab9 */ /* 0x000fe20000000a00 */
[----:B------:R-:W-:Y:S01]  /*39fe0*/  ISETP.GT.AND P4, PT, R0, 0x88, P2 ;  /* 0x000000880000780c */ /* 0x000fe20001784270 */
[----:B------:R-:W-:Y:S02]  /*39ff0*/  BSSY B1, `(.L_x_612) ;  /* 0x0000008000017945 */ /* 0x000fe40003800000 */
[----:B------:R-:W-:-:S04]  /*3a000*/  FMUL R201, R201, R16 ;  /* 0x00000010c9c97220 */ /* 0x000fc80000400000 */
[----:B------:R-:W-:-:S05]  /*3a010*/  FFMA R201, R202, R2, R201 ;  /* 0x00000002cac97223 */ /* 0x000fca00000000c9 */
[----:B------:R-:W-:-:S05]  /*3a020*/  F2FP.BF16.F32.PACK_AB R201, RZ, R201 ;  /* 0x000000c9ffc9723e */ /* 0x000fca00000010ff */
[----:B--2---:R2:W-:Y:S01]  /*3a030*/  @P5 STG.E.U16 desc[UR4][R208.64+0x120], R201 ;  /* 0x000120c9d0005986 */ /* 0x0045e2000c101504 */
[----:B------:R-:W-:Y:S05]  /*3a040*/  @!P4 BRA `(.L_x_613) ;  /* 0x000000000008c947 */ /* 0x000fea0003800000 */
[----:B------:R-:W-:Y:S02]  /*3a050*/  ULDC.64 UR4, c[0x0][0x208] ;  /* 0x0000820000047ab9 */ /* 0x000fe40000000a00 */
[----:B------:R0:W5:Y:S03]  /*3a060*/  LDG.E.LTC128B.U16 R17, desc[UR4][R232.64+0x122] ;  /* 0x00012204e8117981 */ /* 0x000166000c1e1520 */
.L_x_613:
[----:B------:R-:W-:Y:S05]  /*3a070*/  BSYNC B1 ;  /* 0x0000000000017941 */ /* 0x000fea0003800000 */
.L_x_612:
[----:B--2--5:R-:W-:Y:S01]  /*3a080*/  IMAD.U32 R201, R17, 0x10000, RZ ;  /* 0x0001000011c97824 */ /* 0x024fe200078e00ff */
[----:B------:R-:W-:Y:S01]  /*3a090*/  ISETP.GT.AND P5, PT, R0, 0x80, P1 ;  /* 0x000000800000780c */ /* 0x000fe20000fa4270 */
[----:B------:R-:W-:Y:S01]  /*3a0a0*/  ULDC.64 UR4, c[0x0][0x208] ;  /* 0x0000820000047ab9 */ /* 0x000fe20000000a00 */
[----:B------:R-:W-:Y:S01]  /*3a0b0*/  BSSY B1, `(.L_x_614) ;  /* 0x0000008000017945 */ /* 0x000fe20003800000 */
[----:B0-----:R-:W-:-:S04]  /*3a0c0*/  FMUL R200, R201, R16 ;  /* 0x00000010c9c87220 */ /* 0x001fc80000400000 */
[----:B------:R-:W-:-:S05]  /*3a0d0*/  FFMA R200, R203, R2, R200 ;  /* 0x00000002cbc87223 */ /* 0x000fca00000000c8 */
[----:B------:R-:W-:-:S05]  /*3a0e0*/  F2FP.BF16.F32.PACK_AB R200, RZ, R200 ;  /* 0x000000c8ffc8723e */ /* 0x000fca00000010ff */
[----:B------:R0:W-:Y:S01]  /*3a0f0*/  @P4 STG.E.U16 desc[UR4][R208.64+0x122], R200 ;  /* 0x000122c8d0004986 */ /* 0x0001e2000c101504 */
[----:B------:R-:W-:Y:S05]  /*3a100*/  @!P5 BRA `(.L_x_615) ;  /* 0x000000000008d947 */ /* 0x000fea0003800000 */
[----:B------:R-:W-:Y:S02]  /*3a110*/  ULDC.64 UR4, c[0x0][0x208] ;  /* 0x0000820000047ab9 */ /* 0x000fe40000000a00 */
[----:B------:R2:W5:Y:S03]  /*3a120*/  LDG.E.LTC128B.U16 R17, desc[UR4][R234.64+0x130] ;  /* 0x00013004ea117981 */ /* 0x000566000c1e1520 */
.L_x_615:
[----:B------:R-:W-:Y:S05]  /*3a130*/  BSYNC B1 ;  /* 0x0000000000017941 */ /* 0x000fea0003800000 */
.L_x_614:
        /* <DEDUP_REMOVED lines=11> */
.L_x_617:
[----:B------:R-:W-:Y:S05]  /*3a1f0*/  BSYNC B1 ;  /* 0x0000000000017941 */ /* 0x000fea0003800000 */
.L_x_616:
        /* <DEDUP_REMOVED lines=11> */
.L_x_619:
[----:B------:R-:W-:Y:S05]  /*3a2b0*/  BSYNC B1 ;  /* 0x0000000000017941 */ /* 0x000fea0003800000 */
.L_x_618:
        /* <DEDUP_REMOVED lines=11> */
.L_x_621:
[----:B------:R-:W-:Y:S05]  /*3a370*/  BSYNC B1 ;  /* 0x0000000000017941 */ /* 0x000fea0003800000 */
.L_x_620:
        /* <DEDUP_REMOVED lines=11> */
.L_x_623:
[----:B------:R-:W-:Y:S05]  /*3a430*/  BSYNC B1 ;  /* 0x0000000000017941 */ /* 0x000fea0003800000 */
.L_x_622:
        /* <DEDUP_REMOVED lines=11> */
.L_x_625:
[----:B------:R-:W-:Y:S05]  /*3a4f0*/  BSYNC B1 ;  /* 0x0000000000017941 */ /* 0x000fea0003800000 */
.L_x_624:
        /* <DEDUP_REMOVED lines=11> */
.L_x_627:
[----:B------:R-:W-:Y:S05]  /*3a5b0*/  BSYNC B1 ;  /* 0x0000000000017941 */ /* 0x000fea0003800000 */
.L_x_626:
        /* <DEDUP_REMOVED lines=11> */
.L_x_629:
[----:B------:R-:W-:Y:S05]  /*3a670*/  BSYNC B1 ;  /* 0x0000000000017941 */ /* 0x000fea0003800000 */
.L_x_628:
        /* <DEDUP_REMOVED lines=11> */
.L_x_631:
[----:B------:R-:W-:Y:S05]  /*3a730*/  BSYNC B1 ;  /* 0x0000000000017941 */ /* 0x000fea0003800000 */
.L_x_630:
        /* <DEDUP_REMOVED lines=11> */
.L_x_633:
[----:B------:R-:W-:Y:S05]  /*3a7f0*/  BSYNC B1 ;  /* 0x0000000000017941 */ /* 0x000fea0003800000 */
.L_x_632:
        /* <DEDUP_REMOVED lines=11> */
.L_x_635:
[----:B------:R-:W-:Y:S05]  /*3a8b0*/  BSYNC B1 ;  /* 0x0000000000017941 */ /* 0x000fea0003800000 */
.L_x_634:
[----:B-----5:R-:W-:Y:S01]  /*3a8c0*/  SHF.L.U32 R193, R17, 0x10, RZ ;  /* 0x0000001011c17819 */ /* 0x020fe200000006ff */
        /* <DEDUP_REMOVED lines=10> */
.L_x_637:
[----:B------:R-:W-:Y:S05]  /*3a970*/  BSYNC B1 ;  /* 0x0000000000017941 */ /* 0x000fea0003800000 */
.L_x_636:
        /* <DEDUP_REMOVED lines=11> */
.L_x_639:
[----:B------:R-:W-:Y:S05]  /*3aa30*/  BSYNC B1 ;  /* 0x0000000000017941 */ /* 0x000fea0003800000 */
.L_x_638:
        /* <DEDUP_REMOVED lines=11> */
.L_x_641:
[----:B------:R-:W-:Y:S05]  /*3aaf0*/  BSYNC B1 ;  /* 0x0000000000017941 */ /* 0x000fea0003800000 */
.L_x_640:
        /* <DEDUP_REMOVED lines=11> */
.L_x_643:
[----:B------:R-:W-:Y:S05]  /*3abb0*/  BSYNC B1 ;  /* 0x0000000000017941 */ /* 0x000fea0003800000 */
.L_x_642:
        /* <DEDUP_REMOVED lines=11> */
.L_x_645:
[----:B------:R-:W-:Y:S05]  /*3ac70*/  BSYNC B1 ;  /* 0x0000000000017941 */ /* 0x000fea0003800000 */
.L_x_644:
        /* <DEDUP_REMOVED lines=11> */
.L_x_647:
[----:B------:R-:W-:Y:S05]  /*3ad30*/  BSYNC B1 ;  /* 0x0000000000017941 */ /* 0x000fea0003800000 */
.L_x_646:
        /* <DEDUP_REMOVED lines=11> */
.L_x_649:
[----:B------:R-:W-:Y:S05]  /*3adf0*/  BSYNC B1 ;  /* 0x0000000000017941 */ /* 0x000fea0003800000 */
.L_x_648:
        /* <DEDUP_REMOVED lines=11> */
.L_x_651:
[----:B------:R-:W-:Y:S05]  /*3aeb0*/  BSYNC B1 ;  /* 0x0000000000017941 */ /* 0x000fea0003800000 */
.L_x_650:
        /* <DEDUP_REMOVED lines=11> */
.L_x_653:
[----:B------:R-:W-:Y:S05]  /*3af70*/  BSYNC B1 ;  /* 0x0000000000017941 */ /* 0x000fea0003800000 */
.L_x_652:
        /* <DEDUP_REMOVED lines=12> */
.L_x_655:
[----:B------:R-:W-:Y:S05]  /*3b040*/  BSYNC B1 ;  /* 0x0000000000017941 */ /* 0x000fea0003800000 */
.L_x_654:
        /* <DEDUP_REMOVED lines=12> */
.L_x_657:
[----:B------:R-:W-:Y:S05]  /*3b110*/  BSYNC B1 ;  /* 0x0000000000017941 */ /* 0x000fea0003800000 */
.L_x_656:
        /* <DEDUP_REMOVED lines=11> */
.L_x_659:
[----:B------:R-:W-:Y:S05]  /*3b1d0*/  BSYNC B1 ;  /* 0x0000000000017941 */ /* 0x000fea0003800000 */
.L_x_658:
        /* <DEDUP_REMOVED lines=11> */
.L_x_661:
[----:B------:R-:W-:Y:S05]  /*3b290*/  BSYNC B1 ;  /* 0x0000000000017941 */ /* 0x000fea0003800000 */
.L_x_660:
        /* <DEDUP_REMOVED lines=12> */
.L_x_663:
[----:B------:R-:W-:Y:S05]  /*3b360*/  BSYNC B1 ;  /* 0x0000000000017941 */ /* 0x000fea0003800000 */
.L_x_662:
        /* <DEDUP_REMOVED lines=12> */
.L_x_665:
[----:B------:R-:W-:Y:S05]  /*3b430*/  BSYNC B1 ;  /* 0x0000000000017941 */ /* 0x000fea0003800000 */
.L_x_664:
        /* <DEDUP_REMOVED lines=11> */
.L_x_667:
[----:B------:R-:W-:Y:S05]  /*3b4f0*/  BSYNC B1 ;  /* 0x0000000000017941 */ /* 0x000fea0003800000 */
.L_x_666:
        /* <DEDUP_REMOVED lines=11> */
.L_x_669:
[----:B------:R-:W-:Y:S05]  /*3b5b0*/  BSYNC B1 ;  /* 0x0000000000017941 */ /* 0x000fea0003800000 */
.L_x_668:
        /* <DEDUP_REMOVED lines=11> */
.L_x_671:
[----:B------:R-:W-:Y:S05]  /*3b670*/  BSYNC B1 ;  /* 0x0000000000017941 */ /* 0x000fea0003800000 */
.L_x_670:
        /* <DEDUP_REMOVED lines=11> */
.L_x_673:
[----:B------:R-:W-:Y:S05]  /*3b730*/  BSYNC B1 ;  /* 0x0000000000017941 */ /* 0x000fea0003800000 */
.L_x_672:
        /* <DEDUP_REMOVED lines=11> */
.L_x_675:
[----:B------:R-:W-:Y:S05]  /*3b7f0*/  BSYNC B1 ;  /* 0x0000000000017941 */ /* 0x000fea0003800000 */
.L_x_674:
        /* <DEDUP_REMOVED lines=11> */
.L_x_677:
[----:B------:R-:W-:Y:S05]  /*3b8b0*/  BSYNC B1 ;  /* 0x0000000000017941 */ /* 0x000fea0003800000 */
.L_x_676:
        /* <DEDUP_REMOVED lines=11> */
.L_x_679:
[----:B------:R-:W-:Y:S05]  /*3b970*/  BSYNC B1 ;  /* 0x0000000000017941 */ /* 0x000fea0003800000 */
.L_x_678:
        /* <DEDUP_REMOVED lines=11> */
.L_x_681:
[----:B------:R-:W-:Y:S05]  /*3ba30*/  BSYNC B1 ;  /* 0x0000000000017941 */ /* 0x000fea0003800000 */
.L_x_680:
        /* <DEDUP_REMOVED lines=11> */
.L_x_683:
[----:B------:R-:W-:Y:S05]  /*3baf0*/  BSYNC B1 ;  /* 0x0000000000017941 */ /* 0x000fea0003800000 */
.L_x_682:
        /* <DEDUP_REMOVED lines=11> */
.L_x_685:
[----:B------:R-:W-:Y:S05]  /*3bbb0*/  BSYNC B1 ;  /* 0x0000000000017941 */ /* 0x000fea0003800000 */
.L_x_684:
        /* <DEDUP_REMOVED lines=11> */
.L_x_687:
[----:B------:R-:W-:Y:S05]  /*3bc70*/  BSYNC B1 ;  /* 0x0000000000017941 */ /* 0x000fea0003800000 */
.L_x_686:
        /* <DEDUP_REMOVED lines=11> */
.L_x_689:
[----:B------:R-:W-:Y:S05]  /*3bd30*/  BSYNC B1 ;  /* 0x0000000000017941 */ /* 0x000fea0003800000 */
.L_x_688:
        /* <DEDUP_REMOVED lines=11> */
.L_x_691:
[----:B------:R-:W-:Y:S05]  /*3bdf0*/  BSYNC B1 ;  /* 0x0000000000017941 */ /* 0x000fea0003800000 */
.L_x_690:
        /* <DEDUP_REMOVED lines=11> */
.L_x_693:
[----:B------:R-:W-:Y:S05]  /*3beb0*/  BSYNC B1 ;  /* 0x0000000000017941 */ /* 0x000fea0003800000 */
.L_x_692:
        /* <DEDUP_REMOVED lines=11> */
.L_x_695:
[----:B------:R-:W-:Y:S05]  /*3bf70*/  BSYNC B1 ;  /* 0x0000000000017941 */ /* 0x000fea0003800000 */
.L_x_694:
        /* <DEDUP_REMOVED lines=11> */
.L_x_697:
[----:B------:R-:W-:Y:S05]  /*3c030*/  BSYNC B1 ;  /* 0x0000000000017941 */ /* 0x000fea0003800000 */
.L_x_696:
        /* <DEDUP_REMOVED lines=11> */
.L_x_699:
[----:B------:R-:W-:Y:S05]  /*3c0f0*/  BSYNC B1 ;  /* 0x0000000000017941 */ /* 0x000fea0003800000 */
.L_x_698:
        /* <DEDUP_REMOVED lines=11> */
.L_x_701:
[----:B------:R-:W-:Y:S05]  /*3c1b0*/  BSYNC B1 ;  /* 0x0000000000017941 */ /* 0x000fea0003800000 */
.L_x_700:
        /* <DEDUP_REMOVED lines=11> */
.L_x_703:
[----:B------:R-:W-:Y:S05]  /*3c270*/  BSYNC B1 ;  /* 0x0000000000017941 */ /* 0x000fea0003800000 */
.L_x_702:
        /* <DEDUP_REMOVED lines=11> */
.L_x_705:
[----:B------:R-:W-:Y:S05]  /*3c330*/  BSYNC B1 ;  /* 0x0000000000017941 */ /* 0x000fea0003800000 */
.L_x_704:
        /* <DEDUP_REMOVED lines=11> */
.L_x_707:
[----:B------:R-:W-:Y:S05]  /*3c3f0*/  BSYNC B1 ;  /* 0x0000000000017941 */ /* 0x000fea0003800000 */
.L_x_706:
        /* <DEDUP_REMOVED lines=11> */
.L_x_709:
[----:B------:R-:W-:Y:S05]  /*3c4b0*/  BSYNC B1 ;  /* 0x0000000000017941 */ /* 0x000fea0003800000 */
.L_x_708:
        /* <DEDUP_REMOVED lines=11> */
.L_x_711:
[----:B------:R-:W-:Y:S05]  /*3c570*/  BSYNC B1 ;  /* 0x0000000000017941 */ /* 0x000fea0003800000 */
.L_x_710:
        /* <DEDUP_REMOVED lines=11> */
.L_x_713:
[----:B------:R-:W-:Y:S05]  /*3c630*/  BSYNC B1 ;  /* 0x0000000000017941 */ /* 0x000fea0003800000 */
.L_x_712:
        /* <DEDUP_REMOVED lines=11> */
.L_x_715:
[----:B------:R-:W-:Y:S05]  /*3c6f0*/  BSYNC B1 ;  /* 0x0000000000017941 */ /* 0x000fea0003800000 */
.L_x_714:
        /* <DEDUP_REMOVED lines=11> */
.L_x_717:
[----:B------:R-:W-:Y:S05]  /*3c7b0*/  BSYNC B1 ;  /* 0x0000000000017941 */ /* 0x000fea0003800000 */
.L_x_716:
        /* <DEDUP_REMOVED lines=12> */
.L_x_719:
[----:B------:R-:W-:Y:S05]  /*3c880*/  BSYNC B1 ;  /* 0x0000000000017941 */ /* 0x000fea0003800000 */
.L_x_718:
        /* <DEDUP_REMOVED lines=12> */
.L_x_721:
[----:B------:R-:W-:Y:S05]  /*3c950*/  BSYNC B1 ;  /* 0x0000000000017941 */ /* 0x000fea0003800000 */
.L_x_720:
        /* <DEDUP_REMOVED lines=11> */
.L_x_723:
[----:B------:R-:W-:Y:S05]  /*3ca10*/  BSYNC B1 ;  /* 0x0000000000017941 */ /* 0x000fea0003800000 */
.L_x_722:
        /* <DEDUP_REMOVED lines=11> */
.L_x_725:
[----:B------:R-:W-:Y:S05]  /*3cad0*/  BSYNC B1 ;  /* 0x0000000000017941 */ /* 0x000fea0003800000 */
.L_x_724:
        /* <DEDUP_REMOVED lines=12> */
.L_x_727:
[----:B------:R-:W-:Y:S05]  /*3cba0*/  BSYNC B1 ;  /* 0x0000000000017941 */ /* 0x000fea0003800000 */
.L_x_726:
        /* <DEDUP_REMOVED lines=12> */
.L_x_729:
[----:B------:R-:W-:Y:S05]  /*3cc70*/  BSYNC B1 ;  /* 0x0000000000017941 */ /* 0x000fea0003800000 */
.L_x_728:
        /* <DEDUP_REMOVED lines=11> */
.L_x_731:
[----:B------:R-:W-:Y:S05]  /*3cd30*/  BSYNC B1 ;  /* 0x0000000000017941 */ /* 0x000fea0003800000 */
.L_x_730:
        /* <DEDUP_REMOVED lines=11> */
.L_x_733:
[----:B------:R-:W-:Y:S05]  /*3cdf0*/  BSYNC B1 ;  /* 0x0000000000017941 */ /* 0x000fea0003800000 */
.L_x_732:
        /* <DEDUP_REMOVED lines=11> */
.L_x_735:
[----:B------:R-:W-:Y:S05]  /*3ceb0*/  BSYNC B1 ;  /* 0x0000000000017941 */ /* 0x000fea0003800000 */
.L_x_734:
        /* <DEDUP_REMOVED lines=11> */
.L_x_737:
[----:B------:R-:W-:Y:S05]  /*3cf70*/  BSYNC B1 ;  /* 0x0000000000017941 */ /* 0x000fea0003800000 */
.L_x_736:
        /* <DEDUP_REMOVED lines=11> */
.L_x_739:
[----:B------:R-:W-:Y:S05]  /*3d030*/  BSYNC B1 ;  /* 0x0000000000017941 */ /* 0x000fea0003800000 */
.L_x_738:
        /* <DEDUP_REMOVED lines=11> */
.L_x_741:
[----:B------:R-:W-:Y:S05]  /*3d0f0*/  BSYNC B1 ;  /* 0x0000000000017941 */ /* 0x000fea0003800000 */
.L_x_740:
        /* <DEDUP_REMOVED lines=11> */
.L_x_743:
[----:B------:R-:W-:Y:S05]  /*3d1b0*/  BSYNC B1 ;  /* 0x0000000000017941 */ /* 0x000fea0003800000 */
.L_x_742:
        /* <DEDUP_REMOVED lines=11> */
.L_x_745:
[----:B------:R-:W-:Y:S05]  /*3d270*/  BSYNC B1 ;  /* 0x0000000000017941 */ /* 0x000fea0003800000 */
.L_x_744:
        /* <DEDUP_REMOVED lines=11> */
.L_x_747:
[----:B------:R-:W-:Y:S05]  /*3d330*/  BSYNC B1 ;  /* 0x0000000000017941 */ /* 0x000fea0003800000 */
.L_x_746:
        /* <DEDUP_REMOVED lines=11> */
.L_x_749:
[----:B------:R-:W-:Y:S05]  /*3d3f0*/  BSYNC B1 ;  /* 0x0000000000017941 */ /* 0x000fea0003800000 */
.L_x_748:
        /* <DEDUP_REMOVED lines=11> */
.L_x_751:
[----:B------:R-:W-:Y:S05]  /*3d4b0*/  BSYNC B1 ;  /* 0x0000000000017941 */ /* 0x000fea0003800000 */
.L_x_750:
        /* <DEDUP_REMOVED lines=11> */
.L_x_753:
[----:B------:R-:W-:Y:S05]  /*3d570*/  BSYNC B1 ;  /* 0x0000000000017941 */ /* 0x000fea0003800000 */
.L_x_752:
        /* <DEDUP_REMOVED lines=11> */
.L_x_755:
[----:B------:R-:W-:Y:S05]  /*3d630*/  BSYNC B1 ;  /* 0x0000000000017941 */ /* 0x000fea0003800000 */
.L_x_754:
        /* <DEDUP_REMOVED lines=11> */
.L_x_757:
[----:B------:R-:W-:Y:S05]  /*3d6f0*/  BSYNC B1 ;  /* 0x0000000000017941 */ /* 0x000fea0003800000 */
.L_x_756:
        /* <DEDUP_REMOVED lines=11> */
.L_x_759:
[----:B------:R-:W-:Y:S05]  /*3d7b0*/  BSYNC B1 ;  /* 0x0000000000017941 */ /* 0x000fea0003800000 */
.L_x_758:
        /* <DEDUP_REMOVED lines=11> */
.L_x_761:
[----:B------:R-:W-:Y:S05]  /*3d870*/  BSYNC B1 ;  /* 0x0000000000017941 */ /* 0x000fea0003800000 */
.L_x_760:
        /* <DEDUP_REMOVED lines=11> */
.L_x_763:
[----:B------:R-:W-:Y:S05]  /*3d930*/  BSYNC B1 ;  /* 0x0000000000017941 */ /* 0x000fea0003800000 */
.L_x_762:
        /* <DEDUP_REMOVED lines=11> */
.L_x_765:
[----:B------:R-:W-:Y:S05]  /*3d9f0*/  BSYNC B1 ;  /* 0x0000000000017941 */ /* 0x000fea0003800000 */
.L_x_764:
        /* <DEDUP_REMOVED lines=11> */
.L_x_767:
[----:B------:R-:W-:Y:S05]  /*3dab0*/  BSYNC B1 ;  /* 0x0000000000017941 */ /* 0x000fea0003800000 */
.L_x_766:
        /* <DEDUP_REMOVED lines=11> */
.L_x_769:
[----:B------:R-:W-:Y:S05]  /*3db70*/  BSYNC B1 ;  /* 0x0000000000017941 */ /* 0x000fea0003800000 */
.L_x_768:
        /* <DEDUP_REMOVED lines=11> */
.L_x_771:
[----:B------:R-:W-:Y:S05]  /*3dc30*/  BSYNC B1 ;  /* 0x0000000000017941 */ /* 0x000fea0003800000 */
.L_x_770:
        /* <DEDUP_REMOVED lines=11> */
.L_x_773:
[----:B------:R-:W-:Y:S05]  /*3dcf0*/  BSYNC B1 ;  /* 0x0000000000017941 */ /* 0x000fea0003800000 */
.L_x_772:
        /* <DEDUP_REMOVED lines=11> */
.L_x_775:
[----:B------:R-:W-:Y:S05]  /*3ddb0*/  BSYNC B1 ;  /* 0x0000000000017941 */ /* 0x000fea0003800000 */
.L_x_774:
        /* <DEDUP_REMOVED lines=11> */
.L_x_777:
[----:B------:R-:W-:Y:S05]  /*3de70*/  BSYNC B1 ;  /* 0x0000000000017941 */ /* 0x000fea0003800000 */
.L_x_776:
        /* <DEDUP_REMOVED lines=11> */
.L_x_779:
[----:B------:R-:W-:Y:S05]  /*3df30*/  BSYNC B1 ;  /* 0x0000000000017941 */ /* 0x000fea0003800000 */
.L_x_778:
        /* <DEDUP_REMOVED lines=11> */
.L_x_781:
[----:B------:R-:W-:Y:S05]  /*3dff0*/  BSYNC B1 ;  /* 0x0000000000017941 */ /* 0x000fea0003800000 */
.L_x_780:
        /* <DEDUP_REMOVED lines=12> */
.L_x_783:
[----:B------:R-:W-:Y:S05]  /*3e0c0*/  BSYNC B1 ;  /* 0x0000000000017941 */ /* 0x000fea0003800000 */
.L_x_782:
        /* <DEDUP_REMOVED lines=12> */
.L_x_785:
[----:B------:R-:W-:Y:S05]  /*3e190*/  BSYNC B1 ;  /* 0x0000000000017941 */ /* 0x000fea0003800000 */
.L_x_784:
        /* <DEDUP_REMOVED lines=11> */
.L_x_787:
[----:B------:R-:W-:Y:S05]  /*3e250*/  BSYNC B1 ;  /* 0x0000000000017941 */ /* 0x000fea0003800000 */
.L_x_786:
        /* <DEDUP_REMOVED lines=11> */
.L_x_789:
[----:B------:R-:W-:Y:S05]  /*3e310*/  BSYNC B1 ;  /* 0x0000000000017941 */ /* 0x000fea0003800000 */
.L_x_788:
        /* <DEDUP_REMOVED lines=12> */
.L_x_791:
[----:B------:R-:W-:Y:S05]  /*3e3e0*/  BSYNC B1 ;  /* 0x0000000000017941 */ /* 0x000fea0003800000 */
.L_x_790:
        /* <DEDUP_REMOVED lines=12> */
.L_x_793:
[----:B------:R-:W-:Y:S05]  /*3e4b0*/  BSYNC B1 ;  /* 0x0000000000017941 */ /* 0x000fea0003800000 */
.L_x_792:
        /* <DEDUP_REMOVED lines=11> */
.L_x_795:
[----:B------:R-:W-:Y:S05]  /*3e570*/  BSYNC B1 ;  /* 0x0000000000017941 */ /* 0x000fea0003800000 */
.L_x_794:
        /* <DEDUP_REMOVED lines=11> */
.L_x_797:
[----:B------:R-:W-:Y:S05]  /*3e630*/  BSYNC B1 ;  /* 0x0000000000017941 */ /* 0x000fea0003800000 */
.L_x_796:
        /* <DEDUP_REMOVED lines=11> */
.L_x_799:
[----:B------:R-:W-:Y:S05]  /*3e6f0*/  BSYNC B1 ;  /* 0x0000000000017941 */ /* 0x000fea0003800000 */
.L_x_798:
        /* <DEDUP_REMOVED lines=11> */
.L_x_801:
[----:B------:R-:W-:Y:S05]  /*3e7b0*/  BSYNC B1 ;  /* 0x0000000000017941 */ /* 0x000fea0003800000 */
.L_x_800:
        /* <DEDUP_REMOVED lines=11> */
.L_x_803:
[----:B------:R-:W-:Y:S05]  /*3e870*/  BSYNC B1 ;  /* 0x0000000000017941 */ /* 0x000fea0003800000 */
.L_x_802:
        /* <DEDUP_REMOVED lines=11> */
.L_x_805:
[----:B------:R-:W-:Y:S05]  /*3e930*/  BSYNC B1 ;  /* 0x0000000000017941 */ /* 0x000fea0003800000 */
.L_x_804:
        /* <DEDUP_REMOVED lines=11> */
.L_x_807:
[----:B------:R-:W-:Y:S05]  /*3e9f0*/  BSYNC B1 ;  /* 0x0000000000017941 */ /* 0x000fea0003800000 */
.L_x_806:
        /* <DEDUP_REMOVED lines=11> */
.L_x_809:
[----:B------:R-:W-:Y:S05]  /*3eab0*/  BSYNC B1 ;  /* 0x0000000000017941 */ /* 0x000fea0003800000 */
.L_x_808:
        /* <DEDUP_REMOVED lines=11> */
.L_x_811:
[----:B------:R-:W-:Y:S05]  /*3eb70*/  BSYNC B1 ;  /* 0x0000000000017941 */ /* 0x000fea0003800000 */
.L_x_810:
        /* <DEDUP_REMOVED lines=11> */
.L_x_813:
[----:B------:R-:W-:Y:S05]  /*3ec30*/  BSYNC B1 ;  /* 0x0000000000017941 */ /* 0x000fea0003800000 */
.L_x_812:
        /* <DEDUP_REMOVED lines=11> */
.L_x_815:
[----:B------:R-:W-:Y:S05]  /*3ecf0*/  BSYNC B1 ;  /* 0x0000000000017941 */ /* 0x000fea0003800000 */
.L_x_814:
        /* <DEDUP_REMOVED lines=11> */
.L_x_817:
[----:B------:R-:W-:Y:S05]  /*3edb0*/  BSYNC B1 ;  /* 0x0000000000017941 */ /* 0x000fea0003800000 */
.L_x_816:
        /* <DEDUP_REMOVED lines=11> */
.L_x_819:
[----:B------:R-:W-:Y:S05]  /*3ee70*/  BSYNC B1 ;  /* 0x0000000000017941 */ /* 0x000fea0003800000 */
.L_x_818:
        /* <DEDUP_REMOVED lines=11> */
.L_x_821:
[----:B------:R-:W-:Y:S05]  /*3ef30*/  BSYNC B1 ;  /* 0x0000000000017941 */ /* 0x000fea0003800000 */
.L_x_820:
        /* <DEDUP_REMOVED lines=11> */
.L_x_823:
[----:B------:R-:W-:Y:S05]  /*3eff0*/  BSYNC B1 ;  /* 0x0000000000017941 */ /* 0x000fea0003800000 */
.L_x_822:
        /* <DEDUP_REMOVED lines=11> */
.L_x_825:
[----:B------:R-:W-:Y:S05]  /*3f0b0*/  BSYNC B1 ;  /* 0x0000000000017941 */ /* 0x000fea0003800000 */
.L_x_824:
        /* <DEDUP_REMOVED lines=11> */
.L_x_827:
[----:B------:R-:W-:Y:S05]  /*3f170*/  BSYNC B1 ;  /* 0x0000000000017941 */ /* 0x000fea0003800000 */
.L_x_826:
        /* <DEDUP_REMOVED lines=11> */
.L_x_829:
[----:B------:R-:W-:Y:S05]  /*3f230*/  BSYNC B1 ;  /* 0x0000000000017941 */ /* 0x000fea0003800000 */
.L_x_828:
        /* <DEDUP_REMOVED lines=11> */
.L_x_831:
[----:B------:R-:W-:Y:S05]  /*3f2f0*/  BSYNC B1 ;  /* 0x0000000000017941 */ /* 0x000fea0003800000 */
.L_x_830:
        /* <DEDUP_REMOVED lines=11> */
.L_x_833:
[----:B------:R-:W-:Y:S05]  /*3f3b0*/  BSYNC B1 ;  /* 0x0000000000017941 */ /* 0x000fea0003800000 */
.L_x_832:
        /* <DEDUP_REMOVED lines=11> */
.L_x_835:
[----:B------:R-:W-:Y:S05]  /*3f470*/  BSYNC B1 ;  /* 0x0000000000017941 */ /* 0x000fea0003800000 */
.L_x_834:
        /* <DEDUP_REMOVED lines=11> */
.L_x_837:
[----:B------:R-:W-:Y:S05]  /*3f530*/  BSYNC B1 ;  /* 0x0000000000017941 */ /* 0x000fea0003800000 */
.L_x_836:
        /* <DEDUP_REMOVED lines=11> */
.L_x_839:
[----:B------:R-:W-:Y:S05]  /*3f5f0*/  BSYNC B1 ;  /* 0x0000000000017941 */ /* 0x000fea0003800000 */
.L_x_838:
        /* <DEDUP_REMOVED lines=11> */
.L_x_841:
[----:B------:R-:W-:Y:S05]  /*3f6b0*/  BSYNC B1 ;  /* 0x0000000000017941 */ /* 0x000fea0003800000 */
.L_x_840:
        /* <DEDUP_REMOVED lines=11> */
.L_x_843:
[----:B------:R-:W-:Y:S05]  /*3f770*/  BSYNC B1 ;  /* 0x0000000000017941 */ /* 0x000fea0003800000 */
.L_x_842:
        /* <DEDUP_REMOVED lines=11> */
.L_x_845:
[----:B------:R-:W-:Y:S05]  /*3f830*/  BSYNC B1 ;  /* 0x0000000000017941 */ /* 0x000fea0003800000 */
.L_x_844:
        /* <DEDUP_REMOVED lines=12> */
.L_x_847:
[----:B------:R-:W-:Y:S05]  /*3f900*/  BSYNC B1 ;  /* 0x0000000000017941 */ /* 0x000fea0003800000 */
.L_x_846:
        /* <DEDUP_REMOVED lines=12> */
.L_x_849:
[----:B------:R-:W-:Y:S05]  /*3f9d0*/  BSYNC B1 ;  /* 0x0000000000017941 */ /* 0x000fea0003800000 */
.L_x_848:
        /* <DEDUP_REMOVED lines=11> */
.L_x_851:
[----:B------:R-:W-:Y:S05]  /*3fa90*/  BSYNC B1 ;  /* 0x0000000000017941 */ /* 0x000fea0003800000 */
.L_x_850:
        /* <DEDUP_REMOVED lines=11> */
.L_x_853:
[----:B------:R-:W-:Y:S05]  /*3fb50*/  BSYNC B1 ;  /* 0x0000000000017941 */ /* 0x000fea0003800000 */
.L_x_852:
        /* <DEDUP_REMOVED lines=12> */
.L_x_855:
[----:B------:R-:W-:Y:S05]  /*3fc20*/  BSYNC B1 ;  /* 0x0000000000017941 */ /* 0x000fea0003800000 */
.L_x_854:
        /* <DEDUP_REMOVED lines=12> */
.L_x_857:
[----:B------:R-:W-:Y:S05]  /*3fcf0*/  BSYNC B1 ;  /* 0x0000000000017941 */ /* 0x000fea0003800000 */
.L_x_856:
        /* <DEDUP_REMOVED lines=11> */
.L_x_859:
[----:B------:R-:W-:Y:S05]  /*3fdb0*/  BSYNC B1 ;  /* 0x0000000000017941 */ /* 0x000fea0003800000 */
.L_x_858:
        /* <DEDUP_REMOVED lines=11> */
.L_x_861:
[----:B------:R-:W-:Y:S05]  /*3fe70*/  BSYNC B1 ;  /* 0x0000000000017941 */ /* 0x000fea0003800000 */
.L_x_860:
        /* <DEDUP_REMOVED lines=11> */
.L_x_863:
[----:B------:R-:W-:Y:S05]  /*3ff30*/  BSYNC B1 ;  /* 0x0000000000017941 */ /* 0x000fea0003800000 */
.L_x_862:
        /* <DEDUP_REMOVED lines=11> */
.L_x_865:
[----:B------:R-:W-:Y:S05]  /*3fff0*/  BSYNC B1 ;  /* 0x0000000000017941 */ /* 0x000fea0003800000 */
.L_x_864:
        /* <DEDUP_REMOVED lines=11> */
.L_x_867:
[----:B------:R-:W-:Y:S05]  /*400b0*/  BSYNC B1 ;  /* 0x0000000000017941 */ /* 0x000fea0003800000 */
.L_x_866:
        /* <DEDUP_REMOVED lines=11> */
.L_x_869:
[----:B------:R-:W-:Y:S05]  /*40170*/  BSYNC B1 ;  /* 0x0000000000017941 */ /* 0x000fea0003800000 */
.L_x_868:
        /* <DEDUP_REMOVED lines=11> */
.L_x_871:
[----:B------:R-:W-:Y:S05]  /*40230*/  BSYNC B1 ;  /* 0x0000000000017941 */ /* 0x000fea0003800000 */
.L_x_870:
        /* <DEDUP_REMOVED lines=11> */
.L_x_873:
[----:B------:R-:W-:Y:S05]  /*402f0*/  BSYNC B1 ;  /* 0x0000000000017941 */ /* 0x000fea0003800000 */
.L_x_872:
        /* <DEDUP_REMOVED lines=11> */
.L_x_875:
[----:B------:R-:W-:Y:S05]  /*403b0*/  BSYNC B1 ;  /* 0x0000000000017941 */ /* 0x000fea0003800000 */
.L_x_874:
        /* <DEDUP_REMOVED lines=11> */
.L_x_877:
[----:B------:R-:W-:Y:S05]  /*40470*/  BSYNC B1 ;  /* 0x0000000000017941 */ /* 0x000fea0003800000 */
.L_x_876:
        /* <DEDUP_REMOVED lines=11> */
.L_x_879:
[----:B------:R-:W-:Y:S05]  /*40530*/  BSYNC B1 ;  /* 0x0000000000017941 */ /* 0x000fea0003800000 */
.L_x_878:
        /* <DEDUP_REMOVED lines=11> */
.L_x_881:
[----:B------:R-:W-:Y:S05]  /*405f0*/  BSYNC B1 ;  /* 0x0000000000017941 */ /* 0x000fea0003800000 */
.L_x_880:
        /* <DEDUP_REMOVED lines=11> */
.L_x_883:
[----:B------:R-:W-:Y:S05]  /*406b0*/  BSYNC B1 ;  /* 0x0000000000017941 */ /* 0x000fea0003800000 */
.L_x_882:
        /* <DEDUP_REMOVED lines=11> */
.L_x_885:
[----:B------:R-:W-:Y:S05]  /*40770*/  BSYNC B1 ;  /* 0x0000000000017941 */ /* 0x000fea0003800000 */
.L_x_884:
        /* <DEDUP_REMOVED lines=11> */
.L_x_887:
[----:B------:R-:W-:Y:S05]  /*40830*/  BSYNC B1 ;  /* 0x0000000000017941 */ /* 0x000fea0003800000 */
.L_x_886:
        /* <DEDUP_REMOVED lines=11> */
.L_x_889:
[----:B------:R-:W-:Y:S05]  /*408f0*/  BSYNC B1 ;  /* 0x0000000000017941 */ /* 0x000fea0003800000 */
.L_x_888:
        /* <DEDUP_REMOVED lines=11> */
.L_x_891:
[----:B------:R-:W-:Y:S05]  /*409b0*/  BSYNC B1 ;  /* 0x0000000000017941 */ /* 0x000fea0003800000 */
.L_x_890:
        /* <DEDUP_REMOVED lines=11> */
.L_x_893:
[----:B------:R-:W-:Y:S05]  /*40a70*/  BSYNC B1 ;  /* 0x0000000000017941 */ /* 0x000fea0003800000 */
.L_x_892:
        /* <DEDUP_REMOVED lines=11> */
.L_x_895:
[----:B------:R-:W-:Y:S05]  /*40b30*/  BSYNC B1 ;  /* 0x0000000000017941 */ /* 0x000fea0003800000 */
.L_x_894:
        /* <DEDUP_REMOVED lines=11> */
.L_x_897:
[----:B------:R-:W-:Y:S05]  /*40bf0*/  BSYNC B1 ;  /* 0x0000000000017941 */ /* 0x000fea0003800000 */
.L_x_896:
        /* <DEDUP_REMOVED lines=11> */
.L_x_899:
[----:B------:R-:W-:Y:S05]  /*40cb0*/  BSYNC B1 ;  /* 0x0000000000017941 */ /* 0x000fea0003800000 */
.L_x_898:
        /* <DEDUP_REMOVED lines=11> */
.L_x_901:
[----:B------:R-:W-:Y:S05]  /*40d70*/  BSYNC B1 ;  /* 0x0000000000017941 */ /* 0x000fea0003800000 */
.L_x_900:
        /* <DEDUP_REMOVED lines=11> */
.L_x_903:
[----:B------:R-:W-:Y:S05]  /*40e30*/  BSYNC B1 ;  /* 0x0000000000017941 */ /* 0x000fea0003800000 */
.L_x_902:
        /* <DEDUP_REMOVED lines=11> */
.L_x_905:
[----:B------:R-:W-:Y:S05]  /*40ef0*/  BSYNC B1 ;  /* 0x0000000000017941 */ /* 0x000fea0003800000 */
.L_x_904:
        /* <DEDUP_REMOVED lines=11> */
.L_x_907:
[----:B------:R-:W-:Y:S05]  /*40fb0*/  BSYNC B1 ;  /* 0x0000000000017941 */ /* 0x000fea0003800000 */
.L_x_906:
        /* <DEDUP_REMOVED lines=11> */
.L_x_909:
[----:B------:R-:W-:Y:S05]  /*41070*/  BSYNC B1 ;  /* 0x0000000000017941 */ /* 0x000fea0003800000 */
.L_x_908:
        /* <DEDUP_REMOVED lines=12> */
.L_x_911:
[----:B------:R-:W-:Y:S05]  /*41140*/  BSYNC B1 ;  /* 0x0000000000017941 */ /* 0x000fea0003800000 */
.L_x_910:
        /* <DEDUP_REMOVED lines=12> */
.L_x_913:
[----:B------:R-:W-:Y:S05]  /*41210*/  BSYNC B1 ;  /* 0x0000000000017941 */ /* 0x000fea0003800000 */
.L_x_912:
        /* <DEDUP_REMOVED lines=11> */
.L_x_915:
[----:B------:R-:W-:Y:S05]  /*412d0*/  BSYNC B1 ;  /* 0x0000000000017941 */ /* 0x000fea0003800000 */
.L_x_914:
        /* <DEDUP_REMOVED lines=11> */
.L_x_917:
[----:B------:R-:W-:Y:S05]  /*41390*/  BSYNC B1 ;  /* 0x0000000000017941 */ /* 0x000fea0003800000 */
.L_x_916:
        /* <DEDUP_REMOVED lines=12> */
.L_x_919:
[----:B------:R-:W-:Y:S05]  /*41460*/  BSYNC B1 ;  /* 0x0000000000017941 */ /* 0x000fea0003800000 */
.L_x_918:
        /* <DEDUP_REMOVED lines=12> */
.L_x_921:
[----:B------:R-:W-:Y:S05]  /*41530*/  BSYNC B1 ;  /* 0x0000000000017941 */ /* 0x000fea0003800000 */
.L_x_920:
[----:B-----5:R-:W-:Y:S01]  /*41540*/  IMAD.U32 R3, R17, 0x10000, RZ ;  /* 0x0001000011037824 */ /* 0x020fe200078e00ff */
        /* <DEDUP_REMOVED lines=10> */
.L_x_923:
[----:B------:R-:W-:Y:S05]  /*415f0*/  BSYNC B1 ;  /* 0x0000000000017941 */ /* 0x000fea0003800000 */
.L_x_922:
        /* <DEDUP_REMOVED lines=11> */
.L_x_925:
[----:B------:R-:W-:Y:S05]  /*416b0*/  BSYNC B1 ;  /* 0x0000000000017941 */ /* 0x000fea0003800000 */
.L_x_924:
        /* <DEDUP_REMOVED lines=11> */
.L_x_927:
[----:B------:R-:W-:Y:S05]  /*41770*/  BSYNC B1 ;  /* 0x0000000000017941 */ /* 0x000fea0003800000 */
.L_x_926:
        /* <DEDUP_REMOVED lines=11> */
.L_x_929:
[----:B------:R-:W-:Y:S05]  /*41830*/  BSYNC B1 ;  /* 0x0000000000017941 */ /* 0x000fea0003800000 */
.L_x_928:
        /* <DEDUP_REMOVED lines=11> */
.L_x_931:
[----:B------:R-:W-:Y:S05]  /*418f0*/  BSYNC B1 ;  /* 0x0000000000017941 */ /* 0x000fea0003800000 */
.L_x_930:
        /* <DEDUP_REMOVED lines=11> */
.L_x_933:
[----:B------:R-:W-:Y:S05]  /*419b0*/  BSYNC B1 ;  /* 0x0000000000017941 */ /* 0x000fea0003800000 */
.L_x_932:
        /* <DEDUP_REMOVED lines=11> */
.L_x_935:
[----:B------:R-:W-:Y:S05]  /*41a70*/  BSYNC B1 ;  /* 0x0000000000017941 */ /* 0x000fea0003800000 */
.L_x_934:
        /* <DEDUP_REMOVED lines=11> */
.L_x_937:
[----:B------:R-:W-:Y:S05]  /*41b30*/  BSYNC B1 ;  /* 0x0000000000017941 */ /* 0x000fea0003800000 */
.L_x_936:
        /* <DEDUP_REMOVED lines=11> */
.L_x_939:
[----:B------:R-:W-:Y:S05]  /*41bf0*/  BSYNC B1 ;  /* 0x0000000000017941 */ /* 0x000fea0003800000 */
.L_x_938:
        /* <DEDUP_REMOVED lines=11> */
.L_x_941:
[----:B------:R-:W-:Y:S05]  /*41cb0*/  BSYNC B1 ;  /* 0x0000000000017941 */ /* 0x000fea0003800000 */
.L_x_940:
        /* <DEDUP_REMOVED lines=11> */
.L_x_943:
[----:B------:R-:W-:Y:S05]  /*41d70*/  BSYNC B1 ;  /* 0x0000000000017941 */ /* 0x000fea0003800000 */
.L_x_942:
        /* <DEDUP_REMOVED lines=11> */
.L_x_945:
[----:B------:R-:W-:Y:S05]  /*41e30*/  BSYNC B1 ;  /* 0x0000000000017941 */ /* 0x000fea0003800000 */
.L_x_944:
        /* <DEDUP_REMOVED lines=11> */
.L_x_947:
[----:B------:R-:W-:Y:S05]  /*41ef0*/  BSYNC B1 ;  /* 0x0000000000017941 */ /* 0x000fea0003800000 */
.L_x_946:
        /* <DEDUP_REMOVED lines=11> */
.L_x_949:
[----:B------:R-:W-:Y:S05]  /*41fb0*/  BSYNC B1 ;  /* 0x0000000000017941 */ /* 0x000fea0003800000 */
.L_x_948:
        /* <DEDUP_REMOVED lines=11> */
.L_x_951:
[----:B------:R-:W-:Y:S05]  /*42070*/  BSYNC B1 ;  /* 0x0000000000017941 */ /* 0x000fea0003800000 */
.L_x_950:
        /* <DEDUP_REMOVED lines=11> */
.L_x_953:
[----:B------:R-:W-:Y:S05]  /*42130*/  BSYNC B1 ;  /* 0x0000000000017941 */ /* 0x000fea0003800000 */
.L_x_952:
        /* <DEDUP_REMOVED lines=11> */
.L_x_955:
[----:B------:R-:W-:Y:S05]  /*421f0*/  BSYNC B1 ;  /* 0x0000000000017941 */ /* 0x000fea0003800000 */
.L_x_954:
        /* <DEDUP_REMOVED lines=11> */
.L_x_957:
[----:B------:R-:W-:Y:S05]  /*422b0*/  BSYNC B1 ;  /* 0x0000000000017941 */ /* 0x000fea0003800000 */
.L_x_956:
        /* <DEDUP_REMOVED lines=11> */
.L_x_959:
[----:B------:R-:W-:Y:S05]  /*42370*/  BSYNC B1 ;  /* 0x0000000000017941 */ /* 0x000fea0003800000 */
.L_x_958:
        /* <DEDUP_REMOVED lines=11> */
.L_x_961:
[----:B------:R-:W-:Y:S05]  /*42430*/  BSYNC B1 ;  /* 0x0000000000017941 */ /* 0x000fea0003800000 */
.L_x_960:
        /* <DEDUP_REMOVED lines=11> */
.L_x_963:
[----:B------:R-:W-:Y:S05]  /*424f0*/  BSYNC B1 ;  /* 0x0000000000017941 */ /* 0x000fea0003800000 */
.L_x_962:
        /* <DEDUP_REMOVED lines=11> */
.L_x_965:
[----:B------:R-:W-:Y:S05]  /*425b0*/  BSYNC B1 ;  /* 0x0000000000017941 */ /* 0x000fea0003800000 */
.L_x_964:
        /* <DEDUP_REMOVED lines=11> */
.L_x_967:
[----:B------:R-:W-:Y:S05]  /*42670*/  BSYNC B1 ;  /* 0x0000000000017941 */ /* 0x000fea0003800000 */
.L_x_966:
        /* <DEDUP_REMOVED lines=11> */
.L_x_969:
[----:B------:R-:W-:Y:S05]  /*42730*/  BSYNC B1 ;  /* 0x0000000000017941 */ /* 0x000fea0003800000 */
.L_x_968:
        /* <DEDUP_REMOVED lines=11> */
.L_x_971:
[----:B------:R-:W-:Y:S05]  /*427f0*/  BSYNC B1 ;  /* 0x0000000000017941 */ /* 0x000fea0003800000 */
.L_x_970:
        /* <DEDUP_REMOVED lines=11> */
.L_x_973:
[----:B------:R-:W-:Y:S05]  /*428b0*/  BSYNC B1 ;  /* 0x0000000000017941 */ /* 0x000fea0003800000 */
.L_x_972:
[----:B------:R-:W-:Y:S05]  /*428c0*/  @!P0 BRA `(.L_x_974) ;  /* 0x00000094004c8947 */ /* 0x000fea0003800000 */
[----:B-----5:R-:W-:Y:S01]  /*428d0*/  IMAD.U32 R17, R17, 0x10000, RZ ;  /* 0x0001000011117824 */ /* 0x020fe200078e00ff */
[----:B------:R-:W-:-:S03]  /*428e0*/  ULDC.64 UR4, c[0x0][0x208] ;  /* 0x0000820000047ab9 */ /* 0x000fc60000000a00 */
[----:B------:R-:W-:-:S04]  /*428f0*/  FMUL R0, R17, R16 ;  /* 0x0000001011007220 */ /* 0x000fc80000400000 */
[----:B------:R-:W-:-:S05]  /*42900*/  FFMA R0, R31, R2, R0 ;  /* 0x000000021f007223 */ /* 0x000fca0000000000 */
[----:B------:R-:W-:-:S05]  /*42910*/  F2FP.BF16.F32.PACK_AB R0, RZ, R0 ;  /* 0x00000000ff00723e */ /* 0x000fca00000010ff */
[----:B------:R0:W-:Y:S01]  /*42920*/  STG.E.U16 desc[UR4][R22.64+0x1d2], R0 ;  /* 0x0001d20016007986 */ /* 0x0001e2000c101504 */
[----:B------:R-:W-:Y:S05]  /*42930*/  BRA `(.L_x_974) ;  /* 0x0000009400307947 */ /* 0x000fea0003800000 */
.L_x_29:
[----:B------:R-:W2:Y:S01]  /*42940*/  LDL.LU R21, [R1+0x424] ;  /* 0x0004240001157983 */ /* 0x000ea20000300800 */
[----:B------:R-:W-:-:S03]  /*42950*/  ULDC.64 UR4, c[0x0][0x5c0] ;  /* 0x0001700000047ab9 */ /* 0x000fc60000000a00 */
[----:B------:R-:W3:Y:S04]  /*42960*/  LDL.LU R20, [R1+0x420] ;  /* 0x0004200001147983 */ /* 0x000ee80000300800 */
[----:B------:R-:W4:Y:S04]  /*42970*/  LDL.LU R6, [R1+0x428] ;  /* 0x0004280001067983 */ /* 0x000f280000300800 */
[----:B------:R-:W5:Y:S04]  /*42980*/  LDL.LU R19, [R1+0x42c] ;  /* 0x00042c0001137983 */ /* 0x000f680000300800 */
[----:B------:R-:W5:Y:S04]  /*42990*/  LDL.LU R18, [R1+0x430] ;  /* 0x0004300001127983 */ /* 0x000f680000300800 */
[----:B------:R-:W5:Y:S04]  /*429a0*/  LDL.LU R17, [R1+0x434] ;  /* 0x0004340001117983 */ /* 0x000f680000300800 */
[----:B------:R-:W5:Y:S04]  /*429b0*/  LDL.LU R15, [R1+0x438] ;  /* 0x00043800010f7983 */ /* 0x000f680000300800 */
[----:B------:R-:W5:Y:S04]  /*429c0*/  LDL.LU R9, [R1+0x43c] ;  /* 0x00043c0001097983 */ /* 0x000f680000300800 */
[----:B------:R-:W5:Y:S04]  /*429d0*/  LDL.LU R235, [R1+0x400] ;  /* 0x0004000001eb7983 */ /* 0x000f680000300800 */
[----:B------:R-:W5:Y:S01]  /*429e0*/  LDL.LU R234, [R1+0x404] ;  /* 0x0004040001ea7983 */ /* 0x000f620000300800 */
[----:B------:R-:W-:Y:S01]  /*429f0*/  LEA R12, P2, R4, UR4, 0x1 ;  /* 0x00000004040c7c11 */ /* 0x000fe2000f8408ff */
[----:B------:R-:W-:Y:S01]  /*42a00*/  USHF.L.U64.HI UR4, UR8, 0x4, UR9 ;  /* 0x0000000408047899 */ /* 0x000fe20008010209 */
[----:B------:R-:W-:Y:S01]  /*42a10*/  ISETP.GT.AND P5, PT, R0, 0x8, P0 ;  /* 0x000000080000780c */ /* 0x000fe200007a4270 */
[----:B------:R-:W5:Y:S01]  /*42a20*/  LDL.LU R22, [R1+0x408] ;  /* 0x0004080001167983 */ /* 0x000f620000300800 */
[----:B------:R-:W-:Y:S01]  /*42a30*/  LEA.HI.X R13, R4, UR5, R14, 0x1, P2 ;  /* 0x00000005040d7c11 */ /* 0x000fe200090f0c0e */
[----:B------:R-:W-:Y:S01]  /*42a40*/  USHF.L.U32 UR5, UR8, 0x4, URZ ;  /* 0x0000000408057899 */ /* 0x000fe2000800063f */
[----:B------:R-:W-:Y:S01]  /*42a50*/  ISETP.GT.AND P2, PT, R3, 0x1, PT ;  /* 0x000000010300780c */ /* 0x000fe20003f44270 */
[----:B------:R-:W-:-:S03]  /*42a60*/  ULDC.64 UR16, c[0x0][0x208] ;  /* 0x0000820000107ab9 */ /* 0x000fc60000000a00 */
[----:B------:R-:W-:Y:S01]  /*42a70*/  ISETP.GT.AND P3, PT, R0, RZ, P2 ;  /* 0x000000ff0000720c */ /* 0x000fe20001764270 */
[-C--:B--2---:R-:W-:Y:S01]  /*42a80*/  FMUL R4, R21, R2.reuse ;  /* 0x0000000215047220 */ /* 0x084fe20000400000 */
[----:B---3--:R-:W-:-:S04]  /*42a90*/  FMUL R5, R20, R2 ;  /* 0x0000000214057220 */ /* 0x008fc80000400000 */
[----:B------:R-:W-:Y:S02]  /*42aa0*/  F2FP.BF16.F32.PACK_AB R4, RZ, R4 ;  /* 0x00000004ff04723e */ /* 0x000fe400000010ff */
[----:B------:R-:W-:Y:S01]  /*42ab0*/  IADD3 R20, P4, R12, UR5, RZ ;  /* 0x000000050c147c10 */ /* 0x000fe2000ff9e0ff */
[----:B----4-:R-:W-:Y:S01]  /*42ac0*/  FMUL R6, R6, R2 ;  /* 0x0000000206067220 */ /* 0x010fe20000400000 */
[----:B------:R-:W-:Y:S02]  /*42ad0*/  F2FP.BF16.F32.PACK_AB R5, RZ, R5 ;  /* 0x00000005ff05723e */ /* 0x000fe400000010ff */
[----:B------:R-:W-:Y:S02]  /*42ae0*/  IADD3.X R21, R13, UR4, RZ, P4, !PT ;  /* 0x000000040d157c10 */ /* 0x000fe4000a7fe4ff */
[----:B------:R-:W-:Y:S02]  /*42af0*/  PRMT R7, R5, 0x7610, R7 ;  /* 0x0000761005077816 */ /* 0x000fe40000000007 */
[----:B------:R-:W-:Y:S01]  /*42b00*/  F2FP.BF16.F32.PACK_AB R5, RZ, R6 ;  /* 0x00000006ff05723e */ /* 0x000fe200000010ff */
[----:B-----5:R-:W-:-:S02]  /*42b10*/  FMUL R6, R19, R2 ;  /* 0x0000000213067220 */ /* 0x020fc40000400000 */
[----:B------:R-:W2:Y:S04]  /*42b20*/  LDL.LU R19, [R1+0x40c] ;  /* 0x00040c0001137983 */ /* 0x000ea80000300800 */
[----:B------:R3:W-:Y:S01]  /*42b30*/  @P1 STG.E.U16 desc[UR16][R12.64], R7 ;  /* 0x000000070c001986 */ /* 0x0007e2000c101510 */
[----:B------:R-:W-:Y:S02]  /*42b40*/  ISETP.GT.AND P1, PT, R0, 0x8, P2 ;  /* 0x000000080000780c */ /* 0x000fe40001724270 */
[----:B---3--:R-:W-:Y:S02]  /*42b50*/  PRMT R7, R4, 0x7610, R7 ;  /* 0x0000761004077816 */ /* 0x008fe40000000007 */
[----:B------:R-:W-:-:S03]  /*42b60*/  F2FP.BF16.F32.PACK_AB R4, RZ, R6 ;  /* 0x00000006ff04723e */ /* 0x000fc600000010ff */
[----:B------:R-:W-:Y:S01]  /*42b70*/  @P3 STG.E.U16 desc[UR16][R12.64+0x2], R7 ;  /* 0x000002070c003986 */ /* 0x000fe2000c101510 */
[----:B------:R-:W-:-:S03]  /*42b80*/  ISETP.GT.AND P3, PT, R3, 0x8, PT ;  /* 0x000000080300780c */ /* 0x000fc60003f64270 */
[----:B------:R3:W-:Y:S01]  /*42b90*/  @P5 STG.E.U16 desc[UR16][R20.64], R5 ;  /* 0x0000000514005986 */ /* 0x0007e2000c101510 */
[----:B------:R-:W-:-:S03]  /*42ba0*/  ISETP.GT.AND P4, PT, R0, RZ, P3 ;  /* 0x000000ff0000720c */ /* 0x000fc60001f84270 */
[----:B------:R4:W-:Y:S01]  /*42bb0*/  @P1 STG.E.U16 desc[UR16][R20.64+0x2], R4 ;  /* 0x0000020414001986 */ /* 0x0009e2000c101510 */
[----:B------:R-:W-:-:S04]  /*42bc0*/  ISETP.GT.AND P1, PT, R3, 0x9, PT ;  /* 0x000000090300780c */ /* 0x000fc80003f24270 */
[----:B------:R-:W-:Y:S01]  /*42bd0*/  ISETP.GT.AND P5, PT, R0, RZ, P1 ;  /* 0x000000ff0000720c */ /* 0x000fe20000fa4270 */
[-C--:B---3--:R-:W-:Y:S02]  /*42be0*/  FMUL R5, R18, R2.reuse ;  /* 0x0000000212057220 */ /* 0x088fe40000400000 */
[----:B------:R-:W3:Y:S01]  /*42bf0*/  LDL.LU R18, [R1+0x410] ;  /* 0x0004100001127983 */ /* 0x000ee20000300800 */
[----:B----4-:R-:W-:Y:S02]  /*42c00*/  FMUL R4, R17, R2 ;  /* 0x0000000211047220 */ /* 0x010fe40000400000 */
[----:B------:R-:W-:Y:S01]  /*42c10*/  F2FP.BF16.F32.PACK_AB R5, RZ, R5 ;  /* 0x00000005ff05723e */ /* 0x000fe200000010ff */
[----:B------:R-:W4:Y:S02]  /*42c20*/  LDL.LU R17, [R1+0x414] ;  /* 0x0004140001117983 */ /* 0x000f240000300800 */
[----:B------:R-:W-:Y:S02]  /*42c30*/  F2FP.BF16.F32.PACK_AB R4, RZ, R4 ;  /* 0x00000004ff04723e */ /* 0x000fe400000010ff */
[----:B------:R5:W-:Y:S01]  /*42c40*/  @P4 STG.E.U16 desc[UR16][R12.64+0x10], R5 ;  /* 0x000010050c004986 */ /* 0x000be2000c101510 */
[----:B------:R-:W-:-:S03]  /*42c50*/  ISETP.GT.AND P4, PT, R0, 0x8, P3 ;  /* 0x000000080000780c */ /* 0x000fc60001f84270 */
[----:B------:R0:W-:Y:S01]  /*42c60*/  @P5 STG.E.U16 desc[UR16][R12.64+0x12], R4 ;  /* 0x000012040c005986 */ /* 0x0001e2000c101510 */
[----:B------:R-:W-:Y:S01]  /*42c70*/  ISETP.GT.AND P5, PT, R0, 0x8, P1 ;  /* 0x000000080000780c */ /* 0x000fe20000fa4270 */
[-C--:B-----5:R-:W-:Y:S02]  /*42c80*/  FMUL R5, R15, R2.reuse ;  /* 0x000000020f057220 */ /* 0x0a0fe40000400000 */
[----:B------:R-:W5:Y:S01]  /*42c90*/  LDL.LU R15, [R1+0x418] ;  /* 0x00041800010f7983 */ /* 0x000f620000300800 */
[----:B0-----:R-:W-:Y:S02]  /*42ca0*/  FMUL R4, R9, R2 ;  /* 0x0000000209047220 */ /* 0x001fe40000400000 */
[----:B------:R-:W-:Y:S01]  /*42cb0*/  F2FP.BF16.F32.PACK_AB R5, RZ, R5 ;  /* 0x00000005ff05723e */ /* 0x000fe200000010ff */
[----:B------:R-:W5:Y:S02]  /*42cc0*/  LDL.LU R9, [R1+0x41c] ;  /* 0x00041c0001097983 */ /* 0x000f640000300800 */
[----:B------:R-:W-:-:S02]  /*42cd0*/  F2FP.BF16.F32.PACK_AB R4, RZ, R4 ;  /* 0x00000004ff04723e */ /* 0x000fc400000010ff */
[----:B------:R-:W-:Y:S01]  /*42ce0*/  @P4 STG.E.U16 desc[UR16][R20.64+0x10], R5 ;  /* 0x0000100514004986 */ /* 0x000fe2000c101510 */
[----:B------:R-:W-:-:S03]  /*42cf0*/  ISETP.GT.AND P4, PT, R0, 0x80, P0 ;  /* 0x000000800000780c */ /* 0x000fc60000784270 */
[----:B------:R0:W-:Y:S01]  /*42d00*/  @P5 STG.E.U16 desc[UR16][R20.64+0x12], R4 ;  /* 0x0000120414005986 */ /* 0x0001e2000c101510 */
[----:B------:R-:W-:Y:S01]  /*42d10*/  UIMAD UR7, UR9, 0xf0, URZ ;  /* 0x000000f0090778a4 */ /* 0x000fe2000f8e023f */
[----:B------:R-:W-:Y:S02]  /*42d20*/  FMUL R6, R235, R2 ;  /* 0x00000002eb067220 */ /* 0x000fe40000400000 */
[----:B------:R-:W5:Y:S01]  /*42d30*/  LDL.LU R233, [R1+0x3e0] ;  /* 0x0003e00001e97983 */ /* 0x000f620000300800 */
[----:B0-----:R-:W-:Y:S02]  /*42d40*/  IMAD.U32 R4, RZ, RZ, UR8 ;  /* 0x00000008ff047e24 */ /* 0x001fe4000f8e00ff */
[----:B------:R-:W-:Y:S01]  /*42d50*/  F2FP.BF16.F32.PACK_AB R6, RZ, R6 ;  /* 0x00000006ff06723e */ /* 0x000fe200000010ff */
[----:B------:R-:W5:Y:S01]  /*42d60*/  LDL.LU R232, [R1+0x3e4] ;  /* 0x0003e40001e87983 */ /* 0x000f620000300800 */
[----:B------:R-:W-:-:S04]  /*42d70*/  IMAD.WIDE.U32 R4, R4, 0xf0, R20 ;  /* 0x000000f004047825 */ /* 0x000fc800078e0014 */
[----:B------:R-:W-:Y:S01]  /*42d80*/  FMUL R7, R22, R2 ;  /* 0x0000000216077220 */ /* 0x000fe20000400000 */
[----:B------:R-:W5:Y:S01]  /*42d90*/  LDL.LU R23, [R1+0x3e8] ;  /* 0x0003e80001177983 */ /* 0x000f620000300800 */
[----:B------:R-:W-:-:S05]  /*42da0*/  VIADD R5, R5, UR7 ;  /* 0x0000000705057c36 */ /* 0x000fca0008000000 */
[----:B------:R0:W-:Y:S01]  /*42db0*/  @P4 STG.E.U16 desc[UR16][R4.64], R6 ;  /* 0x0000000604004986 */ /* 0x0001e2000c101510 */
[C---:B------:R-:W-:Y:S02]  /*42dc0*/  ISETP.GT.AND P4, PT, R0.reuse, 0x80, P2 ;  /* 0x000000800000780c */ /* 0x040fe40001784270 */
[----:B------:R-:W-:Y:S01]  /*42dd0*/  ISETP.GT.AND P5, PT, R0, 0x88, P0 ;  /* 0x000000880000780c */ /* 0x000fe200007a4270 */
[----:B0-----:R-:W-:-:S05]  /*42de0*/  FMUL R6, R234, R2 ;  /* 0x00000002ea067220 */ /* 0x001fca0000400000 */
[----:B------:R-:W-:Y:S02]  /*42df0*/  F2FP.BF16.F32.PACK_AB R6, RZ, R6 ;  /* 0x00000006ff06723e */ /* 0x000fe400000010ff */
[----:B------:R-:W-:-:S03]  /*42e00*/  F2FP.BF16.F32.PACK_AB R7, RZ, R7 ;  /* 0x00000007ff07723e */ /* 0x000fc600000010ff */
[----:B------:R0:W-:Y:S01]  /*42e10*/  @P4 STG.E.U16 desc[UR16][R4.64+0x2], R6 ;  /* 0x0000020604004986 */ /* 0x0001e2000c101510 */
[----:B-1----:R-:W-:Y:S02]  /*42e20*/  PRMT R8, R7, 0x7610, R8 ;  /* 0x0000761007087816 */ /* 0x002fe40000000008 */
[----:B0-----:R-:W-:-:S04]  /*42e30*/  IADD3 R6, P4, R4, UR5, RZ ;  /* 0x0000000504067c10 */ /* 0x001fc8000ff9e0ff */
[----:B------:R-:W-:Y:S02]  /*42e40*/  IADD3.X R7, R5, UR4, RZ, P4, !PT ;  /* 0x0000000405077c10 */ /* 0x000fe4000a7fe4ff */
[----:B------:R-:W-:-:S03]  /*42e50*/  ISETP.GT.AND P4, PT, R0, 0x88, P2 ;  /* 0x000000880000780c */ /* 0x000fc60001784270 */
[----:B------:R2:W-:Y:S02]  /*42e60*/  @P5 STG.E.U16 desc[UR16][R6.64], R8 ;  /* 0x0000000806005986 */ /* 0x0005e4000c101510 */
[----:B--2---:R-:W-:Y:S02]  /*42e70*/  FMUL R8, R19, R2 ;  /* 0x0000000213087220 */ /* 0x004fe40000400000 */
[----:B------:R-:W2:Y:S03]  /*42e80*/  LDL.LU R19, [R1+0x3ec] ;  /* 0x0003ec0001137983 */ /* 0x000ea60000300800 */
[----:B------:R-:W-:-:S05]  /*42e90*/  F2FP.BF16.F32.PACK_AB R8, RZ, R8 ;  /* 0x00000008ff08723e */ /* 0x000fca00000010ff */
[----:B------:R3:W-:Y:S01]  /*42ea0*/  @P4 STG.E.U16 desc[UR16][R6.64+0x2], R8 ;  /* 0x0000020806004986 */ /* 0x0007e2000c101510 */
[----:B------:R-:W-:Y:S01]  /*42eb0*/  ISETP.GT.AND P4, PT, R0, 0x80, P3 ;  /* 0x000000800000780c */ /* 0x000fe20001f84270 */
[----:B---3--:R-:W-:Y:S02]  /*42ec0*/  FMUL R8, R18, R2 ;  /* 0x0000000212087220 */ /* 0x008fe40000400000 */
[----:B------:R-:W3:Y:S03]  /*42ed0*/  LDL.LU R18, [R1+0x3f0] ;  /* 0x0003f00001127983 */ /* 0x000ee60000300800 */
[----:B------:R-:W-:-:S07]  /*42ee0*/  F2FP.BF16.F32.PACK_AB R8, RZ, R8 ;  /* 0x00000008ff08723e */ /* 0x000fce00000010ff */
[----:B------:R4:W-:Y:S02]  /*42ef0*/  @P4 STG.E.U16 desc[UR16][R4.64+0x10], R8 ;  /* 0x0000100804004986 */ /* 0x0009e4000c101510 */
[----:B----4-:R-:W-:Y:S02]  /*42f00*/  FMUL R8, R17, R2 ;  /* 0x0000000211087220 */ /* 0x010fe40000400000 */
[----:B------:R-:W4:Y:S01]  /*42f10*/  LDL.LU R17, [R1+0x3f4] ;  /* 0x0003f40001117983 */ /* 0x000f220000300800 */
[----:B------:R-:W-:Y:S02]  /*42f20*/  ISETP.GT.AND P4, PT, R0, 0x80, P1 ;  /* 0x000000800000780c */ /* 0x000fe40000f84270 */
[----:B------:R-:W-:-:S11]  /*42f30*/  F2FP.BF16.F32.PACK_AB R8, RZ, R8 ;  /* 0x00000008ff08723e */ /* 0x000fd600000010ff */
[----:B------:R5:W-:Y:S01]  /*42f40*/  @P4 STG.E.U16 desc[UR16][R4.64+0x12], R8 ;  /* 0x0000120804004986 */ /* 0x000be2000c101510 */
[----:B------:R-:W-:Y:S01]  /*42f50*/  ISETP.GT.AND P4, PT, R0, 0x88, P3 ;  /* 0x000000880000780c */ /* 0x000fe20001f84270 */
[----:B-----5:R-:W-:Y:S02]  /*42f60*/  FMUL R8, R15, R2 ;  /* 0x000000020f087220 */ /* 0x020fe40000400000 */
[----:B------:R-:W5:Y:S03]  /*42f70*/  LDL.LU R15, [R1+0x3f8] ;  /* 0x0003f800010f7983 */ /* 0x000f660000300800 */
[----:B------:R-:W-:-:S07]  /*42f80*/  F2FP.BF16.F32.PACK_AB R8, RZ, R8 ;  /* 0x00000008ff08723e */ /* 0x000fce00000010ff */
[----:B------:R0:W-:Y:S01]  /*42f90*/  @P4 STG.E.U16 desc[UR16][R6.64+0x10], R8 ;  /* 0x0000100806004986 */ /* 0x0001e2000c101510 */
[C---:B------:R-:W-:Y:S01]  /*42fa0*/  ISETP.GT.AND P4, PT, R0.reuse, 0x88, P1 ;  /* 0x000000880000780c */ /* 0x040fe20000f84270 */
[----:B------:R-:W-:Y:S01]  /*42fb0*/  USHF.L.U32 UR13, UR8, 0x8, URZ ;  /* 0x00000008080d7899 */ /* 0x000fe2000800063f */
[----:B------:R-:W-:Y:S01]  /*42fc0*/  ISETP.GT.AND P5, PT, R0, 0x100, P0 ;  /* 0x000001000000780c */ /* 0x000fe200007a4270 */
[----:B0-----:R-:W-:Y:S02]  /*42fd0*/  FMUL R8, R9, R2 ;  /* 0x0000000209087220 */ /* 0x001fe40000400000 */
[----:B------:R-:W5:Y:S03]  /*42fe0*/  LDL.LU R9, [R1+0x3fc] ;  /* 0x0003fc0001097983 */ /* 0x000f660000300800 */
[----:B------:R-:W-:Y:S01]  /*42ff0*/  F2FP.BF16.F32.PACK_AB R8, RZ, R8 ;  /* 0x00000008ff08723e */ /* 0x000fe200000010ff */
[----:B------:R-:W-:Y:S01]  /*43000*/  USHF.L.U64.HI UR12, UR8, 0x8, UR9 ;  /* 0x00000008080c7899 */ /* 0x000fe20008010209 */
[----:B------:R-:W5:Y:S04]  /*43010*/  LDL.LU R14, [R1+0x3c0] ;  /* 0x0003c000010e7983 */ /* 0x000f680000300800 */
[----:B------:R0:W-:Y:S01]  /*43020*/  @P4 STG.E.U16 desc[UR16][R6.64+0x12], R8 ;  /* 0x0000120806004986 */ /* 0x0001e2000c101510 */
[----:B------:R-:W-:-:S03]  /*43030*/  IADD3 R4, P4, R4, UR13, RZ ;  /* 0x0000000d04047c10 */ /* 0x000fc6000ff9e0ff */
[----:B------:R-:W5:Y:S01]  /*43040*/  LDL.LU R235, [R1+0x3c4] ;  /* 0x0003c40001eb7983 */ /* 0x000f620000300800 */
[----:B------:R-:W-:Y:S01]  /*43050*/  IADD3.X R5, R5, UR12, RZ, P4, !PT ;  /* 0x0000000c05057c10 */ /* 0x000fe2000a7fe4ff */
[-C--:B0-----:R-:W-:Y:S01]  /*43060*/  FMUL R6, R233, R2.reuse ;  /* 0x00000002e9067220 */ /* 0x081fe20000400000 */
[----:B------:R-:W-:Y:S01]  /*43070*/  ISETP.GT.AND P4, PT, R0, 0x100, P2 ;  /* 0x000001000000780c */ /* 0x000fe20001784270 */
[----:B------:R-:W-:Y:S01]  /*43080*/  FMUL R7, R23, R2 ;  /* 0x0000000217077220 */ /* 0x000fe20000400000 */
[----:B------:R-:W5:Y:S02]  /*43090*/  LDL.LU R22, [R1+0x3c8] ;  /* 0x0003c80001167983 */ /* 0x000f640000300800 */
[----:B------:R-:W-:-:S05]  /*430a0*/  F2FP.BF16.F32.PACK_AB R6, RZ, R6 ;  /* 0x00000006ff06723e */ /* 0x000fca00000010ff */
[----:B------:R0:W-:Y:S01]  /*430b0*/  @P5 STG.E.U16 desc[UR16][R4.64], R6 ;  /* 0x0000000604005986 */ /* 0x0001e2000c101510 */
[----:B------:R-:W-:Y:S01]  /*430c0*/  ISETP.GT.AND P5, PT, R0, 0x108, P0 ;  /* 0x000001080000780c */ /* 0x000fe200007a4270 */
[----:B0-----:R-:W-:-:S05]  /*430d0*/  FMUL R6, R232, R2 ;  /* 0x00000002e8067220 */ /* 0x001fca0000400000 */
[----:B------:R-:W-:Y:S02]  /*430e0*/  F2FP.BF16.F32.PACK_AB R6, RZ, R6 ;  /* 0x00000006ff06723e */ /* 0x000fe400000010ff */
[----:B------:R-:W-:-:S03]  /*430f0*/  F2FP.BF16.F32.PACK_AB R7, RZ, R7 ;  /* 0x00000007ff07723e */ /* 0x000fc600000010ff */
[----:B------:R0:W-:Y:S01]  /*43100*/  @P4 STG.E.U16 desc[UR16][R4.64+0x2], R6 ;  /* 0x0000020604004986 */ /* 0x0001e2000c101510 */
[----:B------:R-:W-:Y:S02]  /*43110*/  PRMT R8, R7, 0x7610, R8 ;  /* 0x0000761007087816 */ /* 0x000fe40000000008 */
        /* <DEDUP_REMOVED lines=23> */
[C---:B------:R-:W-:Y:S02]  /*43290*/  ISETP.GT.AND P4, PT, R0.reuse, 0x108, P1 ;  /* 0x000001080000780c */ /* 0x040fe40000f84270 */
[----:B------:R-:W-:Y:S01]  /*432a0*/  ISETP.GT.AND P5, PT, R0, 0x180, P0 ;  /* 0x000001800000780c */ /* 0x000fe200007a4270 */
[----:B0-----:R-:W-:Y:S02]  /*432b0*/  FMUL R8, R9, R2 ;  /* 0x0000000209087220 */ /* 0x001fe40000400000 */
[----:B------:R-:W5:Y:S03]  /*432c0*/  LDL.LU R9, [R1+0x3dc] ;  /* 0x0003dc0001097983 */ /* 0x000f660000300800 */
[----:B------:R-:W-:Y:S01]  /*432d0*/  F2FP.BF16.F32.PACK_AB R8, RZ, R8 ;  /* 0x00000008ff08723e */ /* 0x000fe200000010ff */
        /* <DEDUP_REMOVED lines=9> */
[----:B------:R-:W-:Y:S02]  /*43370*/  F2FP.BF16.F32.PACK_AB R6, RZ, R6 ;  /* 0x00000006ff06723e */ /* 0x000fe400000010ff */
[----:B------:R-:W-:Y:S01]  /*43380*/  ISETP.GT.AND P0, PT, R0, 0x188, P0 ;  /* 0x000001880000780c */ /* 0x000fe20000704270 */
[----:B------:R-:W5:Y:S04]  /*43390*/  LDL.LU R23, [R1+0x3ac] ;  /* 0x0003ac0001177983 */ /* 0x000f680000300800 */
[----:B------:R0:W-:Y:S01]  /*433a0*/  @P5 STG.E.U16 desc[UR16][R4.64], R6 ;  /* 0x0000000604005986 */ /* 0x0001e2000c101510 */
[----:B------:R-:W-:-:S02]  /*433b0*/  F2FP.BF16.F32.PACK_AB R7, RZ, R7 ;  /* 0x00000007ff07723e */ /* 0x000fc400000010ff */
[----:B------:R-:W-:Y:S01]  /*433c0*/  ISETP.GT.AND P2, PT, R0, 0x188, P2 ;  /* 0x000001880000780c */ /* 0x000fe20001744270 */
[----:B------:R-:W5:Y:S01]  /*433d0*/  LDL.LU R22, [R1+0x3b0] ;  /* 0x0003b00001167983 */ /* 0x000f620000300800 */
[----:B0-----:R-:W-:-:S05]  /*433e0*/  FMUL R6, R235, R2 ;  /* 0x00000002eb067220 */ /* 0x001fca0000400000 */
[----:B------:R-:W-:-:S05]  /*433f0*/  F2FP.BF16.F32.PACK_AB R6, RZ, R6 ;  /* 0x00000006ff06723e */ /* 0x000fca00000010ff */
[----:B------:R0:W-:Y:S01]  /*43400*/  @P4 STG.E.U16 desc[UR16][R4.64+0x2], R6 ;  /* 0x0000020604004986 */ /* 0x0001e2000c101510 */
[----:B------:R-:W-:Y:S02]  /*43410*/  PRMT R8, R7, 0x7610, R8 ;  /* 0x0000761007087816 */ /* 0x000fe40000000008 */
[----:B0-----:R-:W-:-:S04]  /*43420*/  IADD3 R6, P4, R4, UR5, RZ ;  /* 0x0000000504067c10 */ /* 0x001fc8000ff9e0ff */
[----:B------:R-:W-:-:S05]  /*43430*/  IADD3.X R7, R5, UR4, RZ, P4, !PT ;  /* 0x0000000405077c10 */ /* 0x000fca000a7fe4ff */
[----:B------:R2:W-:Y:S01]  /*43440*/  @P0 STG.E.U16 desc[UR16][R6.64], R8 ;  /* 0x0000000806000986 */ /* 0x0005e2000c101510 */
[----:B------:R-:W-:Y:S01]  /*43450*/  ISETP.GT.AND P0, PT, R0, 0x180, P3 ;  /* 0x000001800000780c */ /* 0x000fe20001f04270 */
[----:B--2---:R-:W-:Y:S02]  /*43460*/  FMUL R8, R19, R2 ;  /* 0x0000000213087220 */ /* 0x004fe40000400000 */
[----:B------:R-:W2:Y:S03]  /*43470*/  LDL.LU R19, [R1+0x3b4] ;  /* 0x0003b40001137983 */ /* 0x000ea60000300800 */
[----:B------:R-:W-:-:S05]  /*43480*/  F2FP.BF16.F32.PACK_AB R8, RZ, R8 ;  /* 0x00000008ff08723e */ /* 0x000fca00000010ff */
[----:B------:R3:W-:Y:S02]  /*43490*/  @P2 STG.E.U16 desc[UR16][R6.64+0x2], R8 ;  /* 0x0000020806002986 */ /* 0x0007e4000c101510 */
[----:B---3--:R-:W-:-:S05]  /*434a0*/  FMUL R8, R18, R2 ;  /* 0x0000000212087220 */ /* 0x008fca0000400000 */
[----:B------:R-:W-:-:S05]  /*434b0*/  F2FP.BF16.F32.PACK_AB R8, RZ, R8 ;  /* 0x00000008ff08723e */ /* 0x000fca00000010ff */
[----:B------:R4:W-:Y:S02]  /*434c0*/  @P0 STG.E.U16 desc[UR16][R4.64+0x10], R8 ;  /* 0x0000100804000986 */ /* 0x0009e4000c101510 */
[----:B----4-:R-:W-:Y:S02]  /*434d0*/  FMUL R8, R17, R2 ;  /* 0x0000000211087220 */ /* 0x010fe40000400000 */
[----:B------:R-:W3:Y:S01]  /*434e0*/  LDL.LU R17, [R1+0x3b8] ;  /* 0x0003b80001117983 */ /* 0x000ee20000300800 */
[C---:B------:R-:W-:Y:S02]  /*434f0*/  ISETP.GT.AND P0, PT, R0.reuse, 0x180, P1 ;  /* 0x000001800000780c */ /* 0x040fe40000f04270 */
[----:B------:R-:W-:Y:S02]  /*43500*/  F2FP.BF16.F32.PACK_AB R8, RZ, R8 ;  /* 0x00000008ff08723e */ /* 0x000fe400000010ff */
[----:B------:R-:W-:-:S09]  /*43510*/  ISETP.GT.AND P3, PT, R0, 0x188, P3 ;  /* 0x000001880000780c */ /* 0x000fd20001f64270 */
[----:B------:R5:W-:Y:S02]  /*43520*/  @P0 STG.E.U16 desc[UR16][R4.64+0x12], R8 ;  /* 0x0000120804000986 */ /* 0x000be4000c101510 */
[----:B-----5:R-:W-:Y:S02]  /*43530*/  FMUL R4, R15, R2 ;  /* 0x000000020f047220 */ /* 0x020fe40000400000 */
[----:B------:R-:W4:Y:S03]  /*43540*/  LDL.LU R15, [R1+0x3bc] ;  /* 0x0003bc00010f7983 */ /* 0x000f260000300800 */
[----:B------:R-:W-:Y:S01]  /*43550*/  F2FP.BF16.F32.PACK_AB R4, RZ, R4 ;  /* 0x00000004ff04723e */ /* 0x000fe200000010ff */
[----:B------:R-:W-:Y:S01]  /*43560*/  @P3 IMAD.MOV.U32 R5, RZ, RZ, R7 ;  /* 0x000000ffff053224 */ /* 0x000fe200078e0007 */
[----:B------:R-:W-:Y:S01]  /*43570*/  ISETP.GT.AND P1, PT, R0, 0x188, P1 ;  /* 0x000001880000780c */ /* 0x000fe20000f24270 */
[----:B------:R-:W5:Y:S01]  /*43580*/  LDL.LU R18, [R1+0x380] ;  /* 0x0003800001127983 */ /* 0x000f620000300800 */
[----:B------:R-:W-:Y:S01]  /*43590*/  PRMT R8, R4, 0x7610, R8 ;  /* 0x0000761004087816 */ /* 0x000fe20000000008 */
[----:B------:R-:W-:-:S05]  /*435a0*/  @P3 IMAD.MOV.U32 R4, RZ, RZ, R6 ;  /* 0x000000ffff043224 */ /* 0x000fca00078e0006 */
[----:B------:R0:W-:Y:S01]  /*435b0*/  @P3 STG.E.U16 desc[UR16][R4.64+0x10], R8 ;  /* 0x0000100804003986 */ /* 0x0001e2000c101510 */
[C---:B------:R-:W-:Y:S02]  /*435c0*/  ISETP.GT.AND P3, PT, R3.reuse, 0x10, PT ;  /* 0x000000100300780c */ /* 0x040fe40003f64270 */
[----:B------:R-:W-:Y:S01]  /*435d0*/  ISETP.GT.AND P2, PT, R3, 0x11, PT ;  /* 0x000000110300780c */ /* 0x000fe20003f44270 */
[----:B0-----:R-:W-:Y:S02]  /*435e0*/  FMUL R4, R9, R2 ;  /* 0x0000000209047220 */ /* 0x001fe40000400000 */
[----:B------:R-:W5:Y:S03]  /*435f0*/  LDL.LU R9, [R1+0x384] ;  /* 0x0003840001097983 */ /* 0x000f660000300800 */
[----:B------:R-:W-:Y:S02]  /*43600*/  F2FP.BF16.F32.PACK_AB R4, RZ, R4 ;  /* 0x00000004ff04723e */ /* 0x000fe400000010ff */
[----:B------:R-:W-:-:S03]  /*43610*/  ISETP.GT.AND P4, PT, R0, RZ, P2 ;  /* 0x000000ff0000720c */ /* 0x000fc60001784270 */
[----:B------:R0:W-:Y:S01]  /*43620*/  @P1 STG.E.U16 desc[UR16][R6.64+0x12], R4 ;  /* 0x0000120406001986 */ /* 0x0001e2000c101510 */
[C---:B------:R-:W-:Y:S02]  /*43630*/  ISETP.GT.AND P1, PT, R0.reuse, RZ, P3 ;  /* 0x000000ff0000720c */ /* 0x040fe40001f24270 */
[----:B------:R-:W-:Y:S01]  /*43640*/  ISETP.GT.AND P5, PT, R0, 0x8, P3 ;  /* 0x000000080000780c */ /* 0x000fe20001fa4270 */
[-C--:B0-----:R-:W-:Y:S01]  /*43650*/  FMUL R4, R234, R2.reuse ;  /* 0x00000002ea047220 */ /* 0x081fe20000400000 */
[-C--:B------:R-:W-:Y:S01]  /*43660*/  FMUL R6, R233, R2.reuse ;  /* 0x00000002e9067220 */ /* 0x080fe20000400000 */
[----:B------:R-:W-:-:S03]  /*43670*/  FMUL R5, R232, R2 ;  /* 0x00000002e8057220 */ /* 0x000fc60000400000 */
[----:B------:R-:W-:Y:S02]  /*43680*/  F2FP.BF16.F32.PACK_AB R4, RZ, R4 ;  /* 0x00000004ff04723e */ /* 0x000fe400000010ff */
[----:B------:R-:W-:Y:S02]  /*43690*/  F2FP.BF16.F32.PACK_AB R6, RZ, R6 ;  /* 0x00000006ff06723e */ /* 0x000fe400000010ff */
[----:B------:R-:W-:Y:S02]  /*436a0*/  PRMT R8, R4, 0x7610, R8 ;  /* 0x0000761004087816 */ /* 0x000fe40000000008 */
[----:B------:R-:W-:Y:S01]  /*436b0*/  F2FP.BF16.F32.PACK_AB R5, RZ, R5 ;  /* 0x00000005ff05723e */ /* 0x000fe200000010ff */
[-C--:B------:R-:W-:Y:S01]  /*436c0*/  FMUL R7, R23, R2.reuse ;  /* 0x0000000217077220 */ /* 0x080fe20000400000 */
[----:B------:R-:W-:Y:S04]  /*436d0*/  @P4 STG.E.U16 desc[UR16][R12.64+0x22], R6 ;  /* 0x000022060c004986 */ /* 0x000fe8000c101510 */
[----:B------:R-:W5:Y:S04]  /*436e0*/  LDL.LU R23, [R1+0x388] ;  /* 0x0003880001177983 */ /* 0x000f680000300800 */
[----:B------:R-:W-:Y:S04]  /*436f0*/  @P1 STG.E.U16 desc[UR16][R12.64+0x20], R8 ;  /* 0x000020080c001986 */ /* 0x000fe8000c101510 */
[----:B------:R0:W-:Y:S02]  /*43700*/  @P5 STG.E.U16 desc[UR16][R20.64+0x20], R5 ;  /* 0x0000200514005986 */ /* 0x0001e4000c101510 */
[----:B0-----:R-:W-:-:S02]  /*43710*/  FMUL R5, R22, R2 ;  /* 0x0000000216057220 */ /* 0x001fc40000400000 */
[----:B------:R-:W5:Y:S04]  /*43720*/  LDL.LU R22, [R1+0x38c] ;  /* 0x00038c0001167983 */ /* 0x000f680000300800 */
[----:B------:R-:W5:Y:S04]  /*43730*/  LDL.LU R234, [R1+0x390] ;  /* 0x0003900001ea7983 */ /* 0x000f680000300800 */
[----:B------:R-:W5:Y:S01]  /*43740*/  LDL.LU R233, [R1+0x394] ;  /* 0x0003940001e97983 */ /* 0x000f620000300800 */
[----:B------:R-:W-:-:S03]  /*43750*/  F2FP.BF16.F32.PACK_AB R5, RZ, R5 ;  /* 0x00000005ff05723e */ /* 0x000fc600000010ff */
[----:B------:R-:W5:Y:S01]  /*43760*/  LDL.LU R232, [R1+0x398] ;  /* 0x0003980001e87983 */ /* 0x000f620000300800 */
[----:B------:R-:W-:Y:S02]  /*43770*/  F2FP.BF16.F32.PACK_AB R4, RZ, R7 ;  /* 0x00000007ff04723e */ /* 0x000fe400000010ff */
[----:B------:R-:W-:Y:S01]  /*43780*/  PRMT R7, R5, 0x7610, R7 ;  /* 0x0000761005077816 */ /* 0x000fe20000000007 */
[----:B---3--:R-:W-:Y:S02]  /*43790*/  FMUL R5, R17, R2 ;  /* 0x0000000211057220 */ /* 0x008fe40000400000 */
[----:B------:R-:W3:Y:S01]  /*437a0*/  LDL.LU R17, [R1+0x39c] ;  /* 0x00039c0001117983 */ /* 0x000ee20000300800 */
[C---:B------:R-:W-:Y:S02]  /*437b0*/  ISETP.GT.AND P0, PT, R0.reuse, 0x8, P2 ;  /* 0x000000080000780c */ /* 0x040fe40001704270 */
[----:B------:R-:W-:Y:S01]  /*437c0*/  ISETP.GT.AND P1, PT, R3, 0x18, PT ;  /* 0x000000180300780c */ /* 0x000fe20003f24270 */
[----:B------:R-:W3:Y:S03]  /*437d0*/  LDL.LU R14, [R1+0x364] ;  /* 0x00036400010e7983 */ /* 0x000ee60000300800 */
[----:B------:R-:W-:-:S07]  /*437e0*/  ISETP.GT.AND P5, PT, R0, RZ, P1 ;  /* 0x000000ff0000720c */ /* 0x000fce0000fa4270 */
[----:B------:R2:W-:Y:S01]  /*437f0*/  @P0 STG.E.U16 desc[UR16][R20.64+0x22], R4 ;  /* 0x0000220414000986 */ /* 0x0005e2000c101510 */
[----:B------:R-:W-:-:S04]  /*43800*/  ISETP.GT.AND P0, PT, R3, 0x19, PT ;  /* 0x000000190300780c */ /* 0x000fc80003f04270 */
[----:B------:R-:W-:Y:S01]  /*43810*/  ISETP.GT.AND P4, PT, R0, RZ, P0 ;  /* 0x000000ff0000720c */ /* 0x000fe20000784270 */
[----:B--2---:R-:W-:-:S05]  /*43820*/  FMUL R4, R19, R2 ;  /* 0x0000000213047220 */ /* 0x004fca0000400000 */
[----:B------:R-:W-:-:S04]  /*43830*/  F2FP.BF16.F32.PACK_AB R4, RZ, R4 ;  /* 0x00000004ff04723e */ /* 0x000fc800000010ff */
[----:B------:R-:W-:Y:S01]  /*43840*/  PRMT R6, R4, 0x7610, R6 ;  /* 0x0000761004067816 */ /* 0x000fe20000000006 */
[----:B----4-:R-:W-:Y:S01]  /*43850*/  FMUL R4, R15, R2 ;  /* 0x000000020f047220 */ /* 0x010fe20000400000 */
[----:B------:R-:W-:Y:S01]  /*43860*/  @P5 STG.E.U16 desc[UR16][R12.64+0x30], R7 ;  /* 0x000030070c005986 */ /* 0x000fe2000c101510 */
[----:B------:R-:W-:-:S03]  /*43870*/  ISETP.GT.AND P5, PT, R0, 0x8, P1 ;  /* 0x000000080000780c */ /* 0x000fc60000fa4270 */
[----:B------:R0:W-:Y:S01]  /*43880*/  @P4 STG.E.U16 desc[UR16][R12.64+0x32], R6 ;  /* 0x000032060c004986 */ /* 0x0001e2000c101510 */
[----:B------:R-:W-:Y:S02]  /*43890*/  ISETP.GT.AND P4, PT, R0, 0x8, P0 ;  /* 0x000000080000780c */ /* 0x000fe40000784270 */
[----:B------:R-:W-:Y:S01]  /*438a0*/  F2FP.BF16.F32.PACK_AB R5, RZ, R5 ;  /* 0x00000005ff05723e */ /* 0x000fe200000010ff */
[----:B------:R-:W2:Y:S01]  /*438b0*/  LDL.LU R15, [R1+0x368] ;  /* 0x00036800010f7983 */ /* 0x000ea20000300800 */
[----:B------:R-:W-:Y:S02]  /*438c0*/  F2FP.BF16.F32.PACK_AB R4, RZ, R4 ;  /* 0x00000004ff04723e */ /* 0x000fe400000010ff */
[----:B0-----:R-:W-:Y:S02]  /*438d0*/  PRMT R6, R5, 0x7610, R6 ;  /* 0x0000761005067816 */ /* 0x001fe40000000006 */
[----:B------:R-:W-:Y:S01]  /*438e0*/  PRMT R5, R4, 0x7610, R5 ;  /* 0x0000761004057816 */ /* 0x000fe20000000005 */
[----:B------:R-:W-:-:S02]  /*438f0*/  IMAD.U32 R4, RZ, RZ, UR8 ;  /* 0x00000008ff047e24 */ /* 0x000fc4000f8e00ff */
[----:B------:R0:W-:Y:S01]  /*43900*/  @P5 STG.E.U16 desc[UR16][R20.64+0x30], R6 ;  /* 0x0000300614005986 */ /* 0x0001e2000c101510 */
[----:B------:R-:W-:-:S03]  /*43910*/  ISETP.GT.AND P5, PT, R0, 0x80, P2 ;  /* 0x000000800000780c */ /* 0x000fc600017a4270 */
[----:B------:R1:W-:Y:S01]  /*43920*/  @P4 STG.E.U16 desc[UR16][R20.64+0x32], R5 ;  /* 0x0000320514004986 */ /* 0x0003e2000c101510 */
[----:B------:R-:W-:Y:S01]  /*43930*/  ISETP.GT.AND P4, PT, R0, 0x80, P3 ;  /* 0x000000800000780c */ /* 0x000fe20001f84270 */
[-C--:B-----5:R-:W-:Y:S01]  /*43940*/  FMUL R7, R18, R2.reuse ;  /* 0x0000000212077220 */ /* 0x0a0fe20000400000 */
[----:B0-----:R-:W-:Y:S01]  /*43950*/  FMUL R6, R9, R2 ;  /* 0x0000000209067220 */ /* 0x001fe20000400000 */
[----:B-1----:R-:W-:-:S03]  /*43960*/  IMAD.WIDE.U32 R4, R4, 0xf0, R20 ;  /* 0x000000f004047825 */ /* 0x002fc600078e0014 */
[----:B------:R-:W-:Y:S02]  /*43970*/  F2FP.BF16.F32.PACK_AB R7, RZ, R7 ;  /* 0x00000007ff07723e */ /* 0x000fe400000010ff */
[----:B------:R-:W-:Y:S01]  /*43980*/  F2FP.BF16.F32.PACK_AB R6, RZ, R6 ;  /* 0x00000006ff06723e */ /* 0x000fe200000010ff */
[----:B------:R-:W-:Y:S02]  /*43990*/  VIADD R9, R5, UR7 ;  /* 0x0000000705097c36 */ /* 0x000fe40008000000 */
[----:B------:R-:W-:-:S05]  /*439a0*/  IMAD.MOV.U32 R8, RZ, RZ, R4 ;  /* 0x000000ffff087224 */ /* 0x000fca00078e0004 */
[----:B------:R-:W-:Y:S01]  /*439b0*/  @P4 STG.E.U16 desc[UR16][R8.64+0x20], R7 ;  /* 0x0000200708004986 */ /* 0x000fe2000c101510 */
[----:B------:R-:W-:-:S03]  /*439c0*/  IADD3 R18, P4, R4, UR5, RZ ;  /* 0x0000000504127c10 */ /* 0x000fc6000ff9e0ff */
[----:B------:R0:W-:Y:S01]  /*439d0*/  @P5 STG.E.U16 desc[UR16][R8.64+0x22], R6 ;  /* 0x0000220608005986 */ /* 0x0001e2000c101510 */
[C---:B------:R-:W-:Y:S02]  /*439e0*/  ISETP.GT.AND P5, PT, R0.reuse, 0x88, P3 ;  /* 0x000000880000780c */ /* 0x040fe40001fa4270 */
[----:B------:R-:W-:Y:S02]  /*439f0*/  IADD3.X R19, R9, UR4, RZ, P4, !PT ;  /* 0x0000000409137c10 */ /* 0x000fe4000a7fe4ff */
[----:B------:R-:W-:Y:S01]  /*43a00*/  ISETP.GT.AND P4, PT, R0, 0x88, P2 ;  /* 0x000000880000780c */ /* 0x000fe20001784270 */
[----:B0-----:R-:W-:-:S05]  /*43a10*/  FMUL R6, R23, R2 ;  /* 0x0000000217067220 */ /* 0x001fca0000400000 */
[----:B------:R-:W-:Y:S01]  /*43a20*/  F2FP.BF16.F32.PACK_AB R6, RZ, R6 ;  /* 0x00000006ff06723e */ /* 0x000fe200000010ff */
[----:B------:R-:W-:-:S04]  /*43a30*/  FMUL R5, R22, R2 ;  /* 0x0000000216057220 */ /* 0x000fc80000400000 */
[----:B------:R0:W-:Y:S01]  /*43a40*/  @P5 STG.E.U16 desc[UR16][R18.64+0x20], R6 ;  /* 0x0000200612005986 */ /* 0x0001e2000c101510 */
[----:B------:R-:W-:Y:S01]  /*43a50*/  IADD3 R4, P5, R4, UR13, RZ ;  /* 0x0000000d04047c10 */ /* 0x000fe2000ffbe0ff */
[----:B------:R-:W-:Y:S01]  /*43a60*/  IMAD.U32 R22, RZ, RZ, UR5 ;  /* 0x00000005ff167e24 */ /* 0x000fe2000f8e00ff */
[----:B------:R-:W-:Y:S01]  /*43a70*/  F2FP.BF16.F32.PACK_AB R5, RZ, R5 ;  /* 0x00000005ff05723e */ /* 0x000fe200000010ff */
[----:B------:R-:W-:-:S04]  /*43a80*/  FMUL R7, R234, R2 ;  /* 0x00000002ea077220 */ /* 0x000fc80000400000 */
[----:B------:R1:W-:Y:S01]  /*43a90*/  @P4 STG.E.U16 desc[UR16][R18.64+0x22], R5 ;  /* 0x0000220512004986 */ /* 0x0003e2000c101510 */
[----:B0-----:R-:W-:Y:S01]  /*43aa0*/  IMAD.U32 R6, RZ, RZ, UR4 ;  /* 0x00000004ff067e24 */ /* 0x001fe2000f8e00ff */
[----:B------:R-:W-:Y:S02]  /*43ab0*/  F2FP.BF16.F32.PACK_AB R7, RZ, R7 ;  /* 0x00000007ff07723e */ /* 0x000fe400000010ff */
[----:B-1----:R-:W-:Y:S02]  /*43ac0*/  IADD3.X R5, R9, UR12, RZ, P5, !PT ;  /* 0x0000000c09057c10 */ /* 0x002fe4000affe4ff */
[----:B------:R-:W-:-:S04]  /*43ad0*/  IADD3 R22, P4, P5, R22, UR13, R4 ;  /* 0x0000000d16167c10 */ /* 0x000fc8000fd9e004 */
[----:B------:R-:W-:Y:S01]  /*43ae0*/  IADD3.X R23, R6, UR12, R5, P4, P5 ;  /* 0x0000000c06177c10 */ /* 0x000fe2000a7ea405 */
[-C--:B------:R-:W-:Y:S01]  /*43af0*/  FMUL R6, R233, R2.reuse ;  /* 0x00000002e9067220 */ /* 0x080fe20000400000 */
[----:B------:R-:W-:Y:S02]  /*43b00*/  ISETP.GT.AND P5, PT, R0, 0x80, P0 ;  /* 0x000000800000780c */ /* 0x000fe400007a4270 */
[----:B------:R-:W-:Y:S01]  /*43b10*/  PRMT R11, R7, 0x7610, R11 ;  /* 0x00007610070b7816 */ /* 0x000fe2000000000b */
[----:B------:R-:W-:Y:S01]  /*43b20*/  FMUL R7, R232, R2 ;  /* 0x00000002e8077220 */ /* 0x000fe20000400000 */
[----:B------:R-:W-:-:S04]  /*43b30*/  F2FP.BF16.F32.PACK_AB R6, RZ, R6 ;  /* 0x00000006ff06723e */ /* 0x000fc800000010ff */
[----:B------:R-:W-:Y:S02]  /*43b40*/  PRMT R10, R6, 0x7610, R10 ;  /* 0x00007610060a7816 */ /* 0x000fe4000000000a */
[----:B------:R-:W-:-:S03]  /*43b50*/  F2FP.BF16.F32.PACK_AB R7, RZ, R7 ;  /* 0x00000007ff07723e */ /* 0x000fc600000010ff */
[----:B------:R0:W-:Y:S02]  /*43b60*/  @P5 STG.E.U16 desc[UR16][R8.64+0x32], R10 ;  /* 0x0000320a08005986 */ /* 0x0001e4000c101510 */
[----:B0-----:R-:W-:Y:S01]  /*43b70*/  PRMT R10, R7, 0x7610, R10 ;  /* 0x00007610070a7816 */ /* 0x001fe2000000000a */
[----:B---3--:R-:W-:Y:S02]  /*43b80*/  FMUL R6, R17, R2 ;  /* 0x0000000211067220 */ /* 0x008fe40000400000 */
[----:B------:R-:W3:Y:S04]  /*43b90*/  LDL.LU R17, [R1+0x348] ;  /* 0x0003480001117983 */ /* 0x000ee80000300800 */
[----:B------:R-:W4:Y:S04]  /*43ba0*/  LDL.LU R235, [R1+0x34c] ;  /* 0x00034c0001eb7983 */ /* 0x000f280000300800 */
[----:B------:R-:W5:Y:S04]  /*43bb0*/  LDL.LU R234, [R1+0x350] ;  /* 0x0003500001ea7983 */ /* 0x000f680000300800 */
[----:B------:R-:W5:Y:S04]  /*43bc0*/  LDL.LU R233, [R1+0x354] ;  /* 0x0003540001e97983 */ /* 0x000f680000300800 */
[----:B------:R-:W5:Y:S04]  /*43bd0*/  LDL.LU R232, [R1+0x358] ;  /* 0x0003580001e87983 */ /* 0x000f680000300800 */
[----:B------:R-:W2:Y:S01]  /*43be0*/  LDL.LU R7, [R1+0x360] ;  /* 0x0003600001077983 */ /* 0x000ea20000300800 */
[----:B------:R-:W-:-:S13]  /*43bf0*/  ISETP.GT.AND P4, PT, R0, 0x80, P1 ;  /* 0x000000800000780c */ /* 0x000fda0000f84270 */
[----:B------:R-:W-:Y:S01]  /*43c00*/  @P4 STG.E.U16 desc[UR16][R8.64+0x30], R11 ;  /* 0x0000300b08004986 */ /* 0x000fe2000c101510 */
[C---:B------:R-:W-:Y:S02]  /*43c10*/  ISETP.GT.AND P4, PT, R0.reuse, 0x88, P1 ;  /* 0x000000880000780c */ /* 0x040fe40000f84270 */
[----:B------:R-:W-:Y:S02]  /*43c20*/  ISETP.GT.AND P5, PT, R0, 0x88, P0 ;  /* 0x000000880000780c */ /* 0x000fe400007a4270 */
[----:B------:R-:W-:-:S09]  /*43c30*/  F2FP.BF16.F32.PACK_AB R6, RZ, R6 ;  /* 0x00000006ff06723e */ /* 0x000fd200000010ff */
[----:B------:R0:W-:Y:S01]  /*43c40*/  @P4 STG.E.U16 desc[UR16][R18.64+0x30], R10 ;  /* 0x0000300a12004986 */ /* 0x0001e2000c101510 */
[----:B------:R-:W-:-:S03]  /*43c50*/  ISETP.GT.AND P4, PT, R0, 0x100, P3 ;  /* 0x000001000000780c */ /* 0x000fc60001f84270 */
[----:B------:R-:W-:Y:S01]  /*43c60*/  @P5 STG.E.U16 desc[UR16][R18.64+0x32], R6 ;  /* 0x0000320612005986 */ /* 0x000fe2000c101510 */
[----:B--2---:R-:W-:-:S05]  /*43c70*/  FMUL R7, R7, R2 ;  /* 0x0000000207077220 */ /* 0x004fca0000400000 */
[----:B------:R-:W-:-:S04]  /*43c80*/  F2FP.BF16.F32.PACK_AB R7, RZ, R7 ;  /* 0x00000007ff07723e */ /* 0x000fc800000010ff */
[----:B0-----:R-:W-:-:S05]  /*43c90*/  PRMT R10, R7, 0x7610, R10 ;  /* 0x00007610070a7816 */ /* 0x001fca000000000a */
[----:B------:R0:W-:Y:S04]  /*43ca0*/  @P4 STG.E.U16 desc[UR16][R4.64+0x20], R10 ;  /* 0x0000200a04004986 */ /* 0x0001e8000c101510 */
[----:B0-----:R-:W2:Y:S01]  /*43cb0*/  LDL.LU R10, [R1+0x36c] ;  /* 0x00036c00010a7983 */ /* 0x001ea20000300800 */
[----:B------:R-:W-:Y:S01]  /*43cc0*/  FMUL R6, R14, R2 ;  /* 0x000000020e067220 */ /* 0x000fe20000400000 */
[----:B------:R-:W-:-:S04]  /*43cd0*/  ISETP.GT.AND P5, PT, R0, 0x100, P2 ;  /* 0x000001000000780c */ /* 0x000fc800017a4270 */
[----:B------:R-:W-:Y:S02]  /*43ce0*/  F2FP.BF16.F32.PACK_AB R6, RZ, R6 ;  /* 0x00000006ff06723e */ /* 0x000fe400000010ff */
[----:B------:R-:W-:Y:S02]  /*43cf0*/  ISETP.GT.AND P4, PT, R0, 0x108, P3 ;  /* 0x000001080000780c */ /* 0x000fe40001f84270 */
[----:B------:R-:W-:Y:S01]  /*43d00*/  PRMT R7, R6, 0x7610, R7 ;  /* 0x0000761006077816 */ /* 0x000fe20000000007 */
[----:B------:R-:W-:-:S04]  /*43d10*/  FMUL R6, R15, R2 ;  /* 0x000000020f067220 */ /* 0x000fc80000400000 */
[----:B------:R-:W-:Y:S01]  /*43d20*/  @P5 STG.E.U16 desc[UR16][R4.64+0x22], R7 ;  /* 0x0000220704005986 */ /* 0x000fe2000c101510 */
[----:B------:R-:W-:Y:S02]  /*43d30*/  IADD3 R14, P5, R4, UR5, RZ ;  /* 0x00000005040e7c10 */ /* 0x000fe4000ffbe0ff */
[----:B------:R-:W-:Y:S02]  /*43d40*/  F2FP.BF16.F32.PACK_AB R6, RZ, R6 ;  /* 0x00000006ff06723e */ /* 0x000fe400000010ff */
[----:B------:R-:W-:Y:S02]  /*43d50*/  IADD3.X R15, R5, UR4, RZ, P5, !PT ;  /* 0x00000004050f7c10 */ /* 0x000fe4000affe4ff */
[----:B------:R-:W-:-:S03]  /*43d60*/  ISETP.GT.AND P5, PT, R0, 0x108, P2 ;  /* 0x000001080000780c */ /* 0x000fc600017a4270 */
[----:B------:R0:W-:Y:S02]  /*43d70*/  @P4 STG.E.U16 desc[UR16][R14.64+0x20], R6 ;  /* 0x000020060e004986 */ /* 0x0001e4000c101510 */
[----:B0-----:R-:W-:-:S04]  /*43d80*/  IADD3 R6, P4, R4, UR5, RZ ;  /* 0x0000000504067c10 */ /* 0x001fc8000ff9e0ff */
[----:B------:R-:W-:Y:S01]  /*43d90*/  IADD3.X R7, R5, UR4, RZ, P4, !PT ;  /* 0x0000000405077c10 */ /* 0x000fe2000a7fe4ff */
[----:B--2---:R-:W-:-:S05]  /*43da0*/  FMUL R10, R10, R2 ;  /* 0x000000020a0a7220 */ /* 0x004fca0000400000 */
[----:B------:R-:W-:-:S04]  /*43db0*/  F2FP.BF16.F32.PACK_AB R10, RZ, R10 ;  /* 0x0000000aff0a723e */ /* 0x000fc800000010ff */
[----:B------:R-:W-:Y:S02]  /*43dc0*/  PRMT R11, R10, 0x7610, R11 ;  /* 0x000076100a0b7816 */ /* 0x000fe4000000000b */
[----:B------:R-:W2:Y:S04]  /*43dd0*/  LDL.LU R10, [R1+0x370] ;  /* 0x00037000010a7983 */ /* 0x000ea80000300800 */
[----:B------:R0:W-:Y:S04]  /*43de0*/  @P5 STG.E.U16 desc[UR16][R6.64+0x22], R11 ;  /* 0x0000220b06005986 */ /* 0x0001e8000c101510 */
[----:B0-----:R-:W3:Y:S01]  /*43df0*/  LDL.LU R6, [R1+0x374] ;  /* 0x0003740001067983 */ /* 0x001ee20000300800 */
[----:B------:R-:W-:-:S02]  /*43e00*/  ISETP.GT.AND P4, PT, R0, 0x100, P1 ;  /* 0x000001000000780c */ /* 0x000fc40000f84270 */
[----:B------:R-:W-:Y:S01]  /*43e10*/  ISETP.GT.AND P5, PT, R0, 0x100, P0 ;  /* 0x000001000000780c */ /* 0x000fe200007a4270 */
[----:B--2---:R-:W-:-:S05]  /*43e20*/  FMUL R10, R10, R2 ;  /* 0x000000020a0a7220 */ /* 0x004fca0000400000 */
[----:B------:R-:W-:-:S04]  /*43e30*/  F2FP.BF16.F32.PACK_AB R7, RZ, R10 ;  /* 0x0000000aff07723e */ /* 0x000fc800000010ff */
[----:B------:R-:W-:Y:S02]  /*43e40*/  PRMT R11, R7, 0x7610, R11 ;  /* 0x00007610070b7816 */ /* 0x000fe4000000000b */
[----:B------:R-:W2:Y:S01]  /*43e50*/  LDL.LU R7, [R1+0x378] ;  /* 0x0003780001077983 */ /* 0x000ea20000300800 */
[----:B---3--:R-:W-:-:S05]  /*43e60*/  FMUL R6, R6, R2 ;  /* 0x0000000206067220 */ /* 0x008fca0000400000 */
[----:B------:R-:W-:-:S04]  /*43e70*/  F2FP.BF16.F32.PACK_AB R6, RZ, R6 ;  /* 0x00000006ff06723e */ /* 0x000fc800000010ff */
[----:B------:R-:W-:Y:S02]  /*43e80*/  PRMT R10, R6, 0x7610, R10 ;  /* 0x00007610060a7816 */ /* 0x000fe4000000000a */
[----:B------:R-:W3:Y:S04]  /*43e90*/  LDL.LU R6, [R1+0x37c] ;  /* 0x00037c0001067983 */ /* 0x000ee80000300800 */
[----:B------:R0:W-:Y:S04]  /*43ea0*/  @P4 STG.E.U16 desc[UR16][R4.64+0x30], R11 ;  /* 0x0000300b04004986 */ /* 0x0001e8000c101510 */
[----:B------:R1:W-:Y:S04]  /*43eb0*/  @P5 STG.E.U16 desc[UR16][R4.64+0x32], R10 ;  /* 0x0000320a04005986 */ /* 0x0003e8000c101510 */
[----:B0-----:R-:W3:Y:S04]  /*43ec0*/  LDL.LU R11, [R1+0x344] ;  /* 0x00034400010b7983 */ /* 0x001ee80000300800 */
[----:B-1----:R-:W3:Y:S01]  /*43ed0*/  LDL.LU R10, [R1+0x340] ;  /* 0x00034000010a7983 */ /* 0x002ee20000300800 */
[----:B------:R-:W-:-:S02]  /*43ee0*/  ISETP.GT.AND P4, PT, R0, 0x108, P1 ;  /* 0x000001080000780c */ /* 0x000fc40000f84270 */
[----:B------:R-:W-:Y:S01]  /*43ef0*/  ISETP.GT.AND P5, PT, R0, 0x108, P0 ;  /* 0x000001080000780c */ /* 0x000fe200007a4270 */
[----:B------:R-:W-:-:S05]  /*43f00*/  FMUL R17, R17, R2 ;  /* 0x0000000211117220 */ /* 0x000fca0000400000 */
[----:B------:R-:W-:-:S04]  /*43f10*/  F2FP.BF16.F32.PACK_AB R17, RZ, R17 ;  /* 0x00000011ff11723e */ /* 0x000fc800000010ff */
[----:B------:R-:W-:Y:S01]  /*43f20*/  PRMT R236, R17, 0x7610, R236 ;  /* 0x0000761011ec7816 */ /* 0x000fe200000000ec */
[-C--:B----4-:R-:W-:Y:S01]  /*43f30*/  FMUL R235, R235, R2.reuse ;  /* 0x00000002ebeb7220 */ /* 0x090fe20000400000 */
[----:B------:R-:W4:Y:S01]  /*43f40*/  LDL.LU R17, [R1+0x35c] ;  /* 0x00035c0001117983 */ /* 0x000f220000300800 */
[-C--:B-----5:R-:W-:Y:S01]  /*43f50*/  FMUL R234, R234, R2.reuse ;  /* 0x00000002eaea7220 */ /* 0x0a0fe20000400000 */
[-C--:B------:R-:W-:Y:S01]  /*43f60*/  FMUL R233, R233, R2.reuse ;  /* 0x00000002e9e97220 */ /* 0x080fe20000400000 */
[----:B------:R-:W-:Y:S01]  /*43f70*/  FMUL R232, R232, R2 ;  /* 0x00000002e8e87220 */ /* 0x000fe20000400000 */
[----:B------:R-:W-:Y:S02]  /*43f80*/  F2FP.BF16.F32.PACK_AB R235, RZ, R235 ;  /* 0x000000ebffeb723e */ /* 0x000fe400000010ff */
[----:B------:R-:W-:Y:S02]  /*43f90*/  F2FP.BF16.F32.PACK_AB R234, RZ, R234 ;  /* 0x000000eaffea723e */ /* 0x000fe400000010ff */
[----:B------:R-:W-:-:S02]  /*43fa0*/  F2FP.BF16.F32.PACK_AB R233, RZ, R233 ;  /* 0x000000e9ffe9723e */ /* 0x000fc400000010ff */
[----:B------:R-:W-:Y:S01]  /*43fb0*/  F2FP.BF16.F32.PACK_AB R232, RZ, R232 ;  /* 0x000000e8ffe8723e */ /* 0x000fe200000010ff */
[----:B--2---:R-:W-:-:S05]  /*43fc0*/  FMUL R7, R7, R2 ;  /* 0x0000000207077220 */ /* 0x004fca0000400000 */
[----:B------:R-:W-:-:S05]  /*43fd0*/  F2FP.BF16.F32.PACK_AB R7, RZ, R7 ;  /* 0x00000007ff07723e */ /* 0x000fca00000010ff */
[----:B------:R-:W-:Y:S01]  /*43fe0*/  @P4 STG.E.U16 desc[UR16][R14.64+0x30], R7 ;  /* 0x000030070e004986 */ /* 0x000fe2000c101510 */
[----:B---3--:R-:W-:Y:S01]  /*43ff0*/  FMUL R6, R6, R2 ;  /* 0x0000000206067220 */ /* 0x008fe20000400000 */
[----:B------:R-:W-:-:S04]  /*44000*/  ISETP.GT.AND P4, PT, R0, 0x180, P3 ;  /* 0x000001800000780c */ /* 0x000fc80001f84270 */
[----:B------:R-:W-:-:S05]  /*44010*/  F2FP.BF16.F32.PACK_AB R6, RZ, R6 ;  /* 0x00000006ff06723e */ /* 0x000fca00000010ff */
[----:B------:R0:W-:Y:S01]  /*44020*/  @P5 STG.E.U16 desc[UR16][R14.64+0x32], R6 ;  /* 0x000032060e005986 */ /* 0x0001e2000c101510 */
[----:B------:R-:W-:Y:S01]  /*44030*/  FMUL R10, R10, R2 ;  /* 0x000000020a0a7220 */ /* 0x000fe20000400000 */
[----:B0-----:R-:W-:-:S04]  /*44040*/  IADD3 R6, P5, R4, UR13, RZ ;  /* 0x0000000d04067c10 */ /* 0x001fc8000ffbe0ff */
[----:B------:R-:W-:Y:S02]  /*44050*/  F2FP.BF16.F32.PACK_AB R10, RZ, R10 ;  /* 0x0000000aff0a723e */ /* 0x000fe400000010ff */
[----:B------:R-:W-:Y:S01]  /*44060*/  IADD3.X R7, R5, UR12, RZ, P5, !PT ;  /* 0x0000000c05077c10 */ /* 0x000fe2000affe4ff */
[----:B------:R-:W-:Y:S01]  /*44070*/  FMUL R11, R11, R2 ;  /* 0x000000020b0b7220 */ /* 0x000fe20000400000 */
[----:B------:R-:W-:-:S03]  /*44080*/  ISETP.GT.AND P3, PT, R0, 0x188, P3 ;  /* 0x000001880000780c */ /* 0x000fc60001f64270 */
[----:B------:R0:W-:Y:S01]  /*44090*/  @P4 STG.E.U16 desc[UR16][R6.64+0x20], R10 ;  /* 0x0000200a06004986 */ /* 0x0001e2000c101510 */
[----:B------:R-:W-:Y:S02]  /*440a0*/  ISETP.GT.AND P4, PT, R0, 0x180, P2 ;  /* 0x000001800000780c */ /* 0x000fe40001784270 */
[----:B------:R-:W-:-:S04]  /*440b0*/  F2FP.BF16.F32.PACK_AB R11, RZ, R11 ;  /* 0x0000000bff0b723e */ /* 0x000fc800000010ff */
[----:B------:R-:W-:Y:S02]  /*440c0*/  PRMT R237, R11, 0x7610, R237 ;  /* 0x000076100bed7816 */ /* 0x000fe400000000ed */
[----:B0-----:R-:W-:Y:S02]  /*440d0*/  IADD3 R10, P5, R6, UR5, RZ ;  /* 0x00000005060a7c10 */ /* 0x001fe4000ffbe0ff */
[C---:B------:R-:W-:Y:S02]  /*440e0*/  ISETP.GT.AND P2, PT, R0.reuse, 0x188, P2 ;  /* 0x000001880000780c */ /* 0x040fe40001744270 */
[----:B------:R-:W-:Y:S01]  /*440f0*/  IADD3.X R11, R7, UR4, RZ, P5, !PT ;  /* 0x00000004070b7c10 */ /* 0x000fe2000affe4ff */
[----:B------:R-:W-:Y:S01]  /*44100*/  @P4 STG.E.U16 desc[UR16][R6.64+0x22], R237 ;  /* 0x000022ed06004986 */ /* 0x000fe2000c101510 */
[----:B------:R-:W-:-:S03]  /*44110*/  ISETP.GT.AND P4, PT, R0, 0x180, P1 ;  /* 0x000001800000780c */ /* 0x000fc60000f84270 */
[----:B------:R-:W-:Y:S01]  /*44120*/  @P3 STG.E.U16 desc[UR16][R10.64+0x20], R236 ;  /* 0x000020ec0a003986 */ /* 0x000fe2000c101510 */
[C---:B------:R-:W-:Y:S02]  /*44130*/  ISETP.GT.AND P3, PT, R0.reuse, 0x180, P0 ;  /* 0x000001800000780c */ /* 0x040fe40000764270 */
[----:B------:R-:W-:-:S03]  /*44140*/  ISETP.GT.AND P1, PT, R0, 0x188, P1 ;  /* 0x000001880000780c */ /* 0x000fc60000f24270 */
[----:B------:R0:W-:Y:S04]  /*44150*/  @P2 STG.E.U16 desc[UR16][R22.64+0x22], R235 ;  /* 0x000022eb16002986 */ /* 0x0001e8000c101510 */
[----:B------:R1:W-:Y:S04]  /*44160*/  @P4 STG.E.U16 desc[UR16][R6.64+0x30], R234 ;  /* 0x000030ea06004986 */ /* 0x0003e8000c101510 */
[----:B------:R2:W-:Y:S04]  /*44170*/  @P3 STG.E.U16 desc[UR16][R6.64+0x32], R233 ;  /* 0x000032e906003986 */ /* 0x0005e8000c101510 */
[----:B0-----:R-:W3:Y:S04]  /*44180*/  LDL.LU R23, [R1+0x324] ;  /* 0x0003240001177983 */ /* 0x001ee80000300800 */
[----:B------:R-:W5:Y:S04]  /*44190*/  LDL.LU R22, [R1+0x328] ;  /* 0x0003280001167983 */ /* 0x000f680000300800 */
[----:B------:R-:W5:Y:S04]  /*441a0*/  LDL.LU R235, [R1+0x33c] ;  /* 0x00033c0001eb7983 */ /* 0x000f680000300800 */
[----:B-1----:R-:W5:Y:S04]  /*441b0*/  LDL.LU R234, [R1+0x338] ;  /* 0x0003380001ea7983 */ /* 0x002f680000300800 */
[----:B--2---:R-:W2:Y:S04]  /*441c0*/  LDL.LU R233, [R1+0x334] ;  /* 0x0003340001e97983 */ /* 0x004ea80000300800 */
[----:B------:R0:W-:Y:S04]  /*441d0*/  @P1 STG.E.U16 desc[UR16][R10.64+0x30], R232 ;  /* 0x000030e80a001986 */ /* 0x0001e8000c101510 */
[----:B0-----:R-:W2:Y:S01]  /*441e0*/  LDL.LU R232, [R1+0x320] ;  /* 0x0003200001e87983 */ /* 0x001ea20000300800 */
[----:B------:R-:W-:Y:S01]  /*441f0*/  ISETP.GT.AND P0, PT, R0, 0x188, P0 ;  /* 0x000001880000780c */ /* 0x000fe20000704270 */
[----:B----4-:R-:W-:Y:S01]  /*44200*/  FMUL R17, R17, R2 ;  /* 0x0000000211117220 */ /* 0x010fe20000400000 */
[----:B------:R-:W-:-:S02]  /*44210*/  ISETP.GT.AND P3, PT, R3, 0x20, PT ;  /* 0x000000200300780c */ /* 0x000fc40003f64270 */
[----:B------:R-:W-:Y:S02]  /*44220*/  ISETP.GT.AND P2, PT, R3, 0x21, PT ;  /* 0x000000210300780c */ /* 0x000fe40003f44270 */
[----:B------:R-:W-:Y:S02]  /*44230*/  F2FP.BF16.F32.PACK_AB R17, RZ, R17 ;  /* 0x00000011ff11723e */ /* 0x000fe400000010ff */
[C---:B------:R-:W-:Y:S02]  /*44240*/  ISETP.GT.AND P4, PT, R0.reuse, RZ, P2 ;  /* 0x000000ff0000720c */ /* 0x040fe40001784270 */
[----:B------:R-:W-:-:S03]  /*44250*/  ISETP.GT.AND P5, PT, R0, 0x8, P3 ;  /* 0x000000080000780c */ /* 0x000fc60001fa4270 */
[----:B------:R0:W-:Y:S01]  /*44260*/  @P0 STG.E.U16 desc[UR16][R10.64+0x32], R17 ;  /* 0x000032110a000986 */ /* 0x0001e2000c101510 */
[----:B------:R-:W-:-:S03]  /*44270*/  ISETP.GT.AND P0, PT, R0, RZ, P3 ;  /* 0x000000ff0000720c */ /* 0x000fc60001f04270 */
[----:B0-----:R-:W4:Y:S01]  /*44280*/  LDL.LU R17, [R1+0x32c] ;  /* 0x00032c0001117983 */ /* 0x001f220000300800 */
[-C--:B---3--:R-:W-:Y:S01]  /*44290*/  FMUL R23, R23, R2.reuse ;  /* 0x0000000217177220 */ /* 0x088fe20000400000 */
[----:B-----5:R-:W-:-:S04]  /*442a0*/  FMUL R22, R22, R2 ;  /* 0x0000000216167220 */ /* 0x020fc80000400000 */
[----:B------:R-:W-:Y:S02]  /*442b0*/  F2FP.BF16.F32.PACK_AB R23, RZ, R23 ;  /* 0x00000017ff17723e */ /* 0x000fe400000010ff */
[----:B------:R-:W-:-:S03]  /*442c0*/  F2FP.BF16.F32.PACK_AB R22, RZ, R22 ;  /* 0x00000016ff16723e */ /* 0x000fc600000010ff */
[----:B------:R-:W-:Y:S01]  /*442d0*/  @P4 STG.E.U16 desc[UR16][R12.64+0x42], R23 ;  /* 0x000042170c004986 */ /* 0x000fe2000c101510 */
[----:B--2---:R-:W-:-:S05]  /*442e0*/  FMUL R232, R232, R2 ;  /* 0x00000002e8e87220 */ /* 0x004fca0000400000 */
[----:B------:R-:W-:-:S05]  /*442f0*/  F2FP.BF16.F32.PACK_AB R232, RZ, R232 ;  /* 0x000000e8ffe8723e */ /* 0x000fca00000010ff */
[----:B------:R-:W-:Y:S04]  /*44300*/  @P0 STG.E.U16 desc[UR16][R12.64+0x40], R232 ;  /* 0x000040e80c000986 */ /* 0x000fe8000c101510 */
[----:B------:R0:W-:Y:S04]  /*44310*/  @P5 STG.E.U16 desc[UR16][R20.64+0x40], R22 ;  /* 0x0000401614005986 */ /* 0x0001e8000c101510 */
[----:B0-----:R-:W2:Y:S01]  /*44320*/  LDL.LU R22, [R1+0x330] ;  /* 0x0003300001167983 */ /* 0x001ea20000300800 */
[----:B------:R-:W-:Y:S02]  /*44330*/  ISETP.GT.AND P1, PT, R0, 0x8, P2 ;  /* 0x000000080000780c */ /* 0x000fe40001724270 */
[----:B------:R-:W-:Y:S01]  /*44340*/  ISETP.GT.AND P0, PT, R3, 0x28, PT ;  /* 0x000000280300780c */ /* 0x000fe20003f04270 */
[----:B----4-:R-:W-:-:S03]  /*44350*/  FMUL R17, R17, R2 ;  /* 0x0000000211117220 */ /* 0x010fc60000400000 */
[----:B------:R-:W-:Y:S02]  /*44360*/  ISETP.GT.AND P5, PT, R0, RZ, P0 ;  /* 0x000000ff0000720c */ /* 0x000fe400007a4270 */
[----:B------:R-:W-:-:S05]  /*44370*/  F2FP.BF16.F32.PACK_AB R17, RZ, R17 ;  /* 0x00000011ff11723e */ /* 0x000fca00000010ff */
[----:B------:R0:W-:Y:S01]  /*44380*/  @P1 STG.E.U16 desc[UR16][R20.64+0x42], R17 ;  /* 0x0000421114001986 */ /* 0x0001e2000c101510 */
[----:B------:R-:W-:-:S04]  /*44390*/  ISETP.GT.AND P1, PT, R3, 0x29, PT ;  /* 0x000000290300780c */ /* 0x000fc80003f24270 */
[----:B------:R-:W-:Y:S01]  /*443a0*/  ISETP.GT.AND P4, PT, R0, RZ, P1 ;  /* 0x000000ff0000720c */ /* 0x000fe20000f84270 */
[----:B0-----:R-:W-:Y:S02]  /*443b0*/  FMUL R17, R233, R2 ;  /* 0x00000002e9117220 */ /* 0x001fe40000400000 */
[----:B------:R-:W3:Y:S03]  /*443c0*/  LDL.LU R233, [R1+0x314] ;  /* 0x0003140001e97983 */ /* 0x000ee60000300800 */
[----:B------:R-:W-:-:S04]  /*443d0*/  F2FP.BF16.F32.PACK_AB R17, RZ, R17 ;  /* 0x00000011ff11723e */ /* 0x000fc800000010ff */
[----:B------:R-:W-:Y:S01]  /*443e0*/  PRMT R23, R17, 0x7610, R23 ;  /* 0x0000761011177816 */ /* 0x000fe20000000017 */
[----:B------:R-:W-:-:S04]  /*443f0*/  FMUL R17, R235, R2 ;  /* 0x00000002eb117220 */ /* 0x000fc80000400000 */
[----:B------:R-:W-:Y:S01]  /*44400*/  @P4 STG.E.U16 desc[UR16][R12.64+0x52], R23 ;  /* 0x000052170c004986 */ /* 0x000fe2000c101510 */
[----:B--2---:R-:W-:-:S05]  /*44410*/  FMUL R22, R22, R2 ;  /* 0x0000000216167220 */ /* 0x004fca0000400000 */
[----:B------:R-:W-:-:S04]  /*44420*/  F2FP.BF16.F32.PACK_AB R22, RZ, R22 ;  /* 0x00000016ff16723e */ /* 0x000fc800000010ff */
[----:B------:R-:W-:Y:S01]  /*44430*/  PRMT R232, R22, 0x7610, R232 ;  /* 0x0000761016e87816 */ /* 0x000fe200000000e8 */
[----:B------:R-:W-:Y:S02]  /*44440*/  FMUL R22, R234, R2 ;  /* 0x00000002ea167220 */ /* 0x000fe40000400000 */
[----:B------:R-:W2:Y:S04]  /*44450*/  LDL.LU R234, [R1+0x318] ;  /* 0x0003180001ea7983 */ /* 0x000ea80000300800 */
[----:B------:R-:W-:Y:S01]  /*44460*/  @P5 STG.E.U16 desc[UR16][R12.64+0x50], R232 ;  /* 0x000050e80c005986 */ /* 0x000fe2000c101510 */
[C---:B------:R-:W-:Y:S02]  /*44470*/  ISETP.GT.AND P5, PT, R0.reuse, 0x8, P0 ;  /* 0x000000080000780c */ /* 0x040fe400007a4270 */
[----:B------:R-:W-:Y:S01]  /*44480*/  F2FP.BF16.F32.PACK_AB R22, RZ, R22 ;  /* 0x00000016ff16723e */ /* 0x000fe200000010ff */
[----:B------:R-:W4:Y:S10]  /*44490*/  LDL.LU R235, [R1+0x31c] ;  /* 0x00031c0001eb7983 */ /* 0x000f340000300800 */
[----:B------:R0:W-:Y:S04]  /*444a0*/  @P5 STG.E.U16 desc[UR16][R20.64+0x50], R22 ;  /* 0x0000501614005986 */ /* 0x0001e8000c101510 */
[----:B0-----:R-:W5:Y:S01]  /*444b0*/  LDL.LU R22, [R1+0x300] ;  /* 0x0003000001167983 */ /* 0x001f620000300800 */
[----:B------:R-:W-:-:S02]  /*444c0*/  ISETP.GT.AND P4, PT, R0, 0x8, P1 ;  /* 0x000000080000780c */ /* 0x000fc40000f84270 */
[----:B------:R-:W-:-:S11]  /*444d0*/  F2FP.BF16.F32.PACK_AB R17, RZ, R17 ;  /* 0x00000011ff11723e */ /* 0x000fd600000010ff */
[----:B------:R0:W-:Y:S01]  /*444e0*/  @P4 STG.E.U16 desc[UR16][R20.64+0x52], R17 ;  /* 0x0000521114004986 */ /* 0x0001e2000c101510 */
[----:B------:R-:W-:-:S03]  /*444f0*/  ISETP.GT.AND P4, PT, R0, 0x80, P3 ;  /* 0x000000800000780c */ /* 0x000fc60001f84270 */
[----:B0-----:R-:W3:Y:S01]  /*44500*/  LDL.LU R17, [R1+0x304] ;  /* 0x0003040001117983 */ /* 0x001ee20000300800 */
[----:B-----5:R-:W-:-:S05]  /*44510*/  FMUL R22, R22, R2 ;  /* 0x0000000216167220 */ /* 0x020fca0000400000 */
[----:B------:R-:W-:-:S05]  /*44520*/  F2FP.BF16.F32.PACK_AB R22, RZ, R22 ;  /* 0x00000016ff16723e */ /* 0x000fca00000010ff */
[----:B------:R0:W-:Y:S04]  /*44530*/  @P4 STG.E.U16 desc[UR16][R8.64+0x40], R22 ;  /* 0x0000401608004986 */ /* 0x0001e8000c101510 */
[----:B0-----:R-:W5:Y:S01]  /*44540*/  LDL.LU R22, [R1+0x308] ;  /* 0x0003080001167983 */ /* 0x001f620000300800 */
[C---:B------:R-:W-:Y:S01]  /*44550*/  ISETP.GT.AND P5, PT, R0.reuse, 0x80, P2 ;  /* 0x000000800000780c */ /* 0x040fe200017a4270 */
[----:B---3--:R-:W-:Y:S01]  /*44560*/  FMUL R17, R17, R2 ;  /* 0x0000000211117220 */ /* 0x008fe20000400000 */
[----:B------:R-:W-:-:S04]  /*44570*/  ISETP.GT.AND P4, PT, R0, 0x88, P3 ;  /* 0x000000880000780c */ /* 0x000fc80001f84270 */
[----:B------:R-:W-:-:S07]  /*44580*/  F2FP.BF16.F32.PACK_AB R17, RZ, R17 ;  /* 0x00000011ff11723e */ /* 0x000fce00000010ff */
[----:B------:R0:W-:Y:S04]  /*44590*/  @P5 STG.E.U16 desc[UR16][R8.64+0x42], R17 ;  /* 0x0000421108005986 */ /* 0x0001e8000c101510 */
[----:B0-----:R-:W3:Y:S01]  /*445a0*/  LDL.LU R17, [R1+0x30c] ;  /* 0x00030c0001117983 */ /* 0x001ee20000300800 */
[----:B-----5:R-:W-:-:S05]  /*445b0*/  FMUL R22, R22, R2 ;  /* 0x0000000216167220 */ /* 0x020fca0000400000 */
[----:B------:R-:W-:-:S05]  /*445c0*/  F2FP.BF16.F32.PACK_AB R22, RZ, R22 ;  /* 0x00000016ff16723e */ /* 0x000fca00000010ff */
[----:B------:R0:W-:Y:S04]  /*445d0*/  @P4 STG.E.U16 desc[UR16][R18.64+0x40], R22 ;  /* 0x0000401612004986 */ /* 0x0001e8000c101510 */
[----:B0-----:R-:W5:Y:S01]  /*445e0*/  LDL.LU R22, [R1+0x310] ;  /* 0x0003100001167983 */ /* 0x001f620000300800 */
[----:B------:R-:W-:Y:S01]  /*445f0*/  ISETP.GT.AND P5, PT, R0, 0x88, P2 ;  /* 0x000000880000780c */ /* 0x000fe200017a4270 */
[----:B---3--:R-:W-:-:S05]  /*44600*/  FMUL R17, R17, R2 ;  /* 0x0000000211117220 */ /* 0x008fca0000400000 */
[----:B------:R-:W-:-:S07]  /*44610*/  F2FP.BF16.F32.PACK_AB R17, RZ, R17 ;  /* 0x00000011ff11723e */ /* 0x000fce00000010ff */
[----:B------:R0:W-:Y:S01]  /*44620*/  @P5 STG.E.U16 desc[UR16][R18.64+0x42], R17 ;  /* 0x0000421112005986 */ /* 0x0001e2000c101510 */
[C---:B------:R-:W-:Y:S02]  /*44630*/  ISETP.GT.AND P5, PT, R0.reuse, 0x80, P0 ;  /* 0x000000800000780c */ /* 0x040fe400007a4270 */
[----:B------:R-:W-:Y:S01]  /*44640*/  ISETP.GT.AND P4, PT, R0, 0x80, P1 ;  /* 0x000000800000780c */ /* 0x000fe20000f84270 */
[----:B0-----:R-:W-:-:S05]  /*44650*/  FMUL R17, R233, R2 ;  /* 0x00000002e9117220 */ /* 0x001fca0000400000 */
[----:B------:R-:W-:-:S04]  /*44660*/  F2FP.BF16.F32.PACK_AB R17, RZ, R17 ;  /* 0x00000011ff11723e */ /* 0x000fc800000010ff */
[----:B------:R-:W-:Y:S01]  /*44670*/  PRMT R23, R17, 0x7610, R23 ;  /* 0x0000761011177816 */ /* 0x000fe20000000017 */
[-C--:B----4-:R-:W-:Y:S02]  /*44680*/  FMUL R17, R235, R2.reuse ;  /* 0x00000002eb117220 */ /* 0x090fe40000400000 */
[----:B------:R-:W3:Y:S04]  /*44690*/  LDL.LU R235, [R1+0x2cc] ;  /* 0x0002cc0001eb7983 */ /* 0x000ee80000300800 */
[----:B------:R-:W-:Y:S01]  /*446a0*/  @P4 STG.E.U16 desc[UR16][R8.64+0x52], R23 ;  /* 0x0000521708004986 */ /* 0x000fe2000c101510 */
[----:B-----5:R-:W-:-:S05]  /*446b0*/  FMUL R22, R22, R2 ;  /* 0x0000000216167220 */ /* 0x020fca0000400000 */
[----:B------:R-:W-:-:S04]  /*446c0*/  F2FP.BF16.F32.PACK_AB R22, RZ, R22 ;  /* 0x00000016ff16723e */ /* 0x000fc800000010ff */
[----:B------:R-:W-:Y:S01]  /*446d0*/  PRMT R232, R22, 0x7610, R232 ;  /* 0x0000761016e87816 */ /* 0x000fe200000000e8 */
[----:B--2---:R-:W-:Y:S02]  /*446e0*/  FMUL R22, R234, R2 ;  /* 0x00000002ea167220 */ /* 0x004fe40000400000 */
        /* <DEDUP_REMOVED lines=16> */
[----:B------:R-:W-:Y:S01]  /*447f0*/  ISETP.GT.AND P5, PT, R0, 0x100, P2 ;  /* 0x000001000000780c */ /* 0x000fe200017a4270 */
[----:B---3--:R-:W-:-:S05]  /*44800*/  FMUL R17, R17, R2 ;  /* 0x0000000211117220 */ /* 0x008fca0000400000 */
[----:B------:R-:W-:Y:S02]  /*44810*/  F2FP.BF16.F32.PACK_AB R17, RZ, R17 ;  /* 0x00000011ff11723e */ /* 0x000fe400000010ff */
[----:B------:R-:W-:-:S05]  /*44820*/  ISETP.GT.AND P4, PT, R0, 0x108, P3 ;  /* 0x000001080000780c */ /* 0x000fca0001f84270 */
        /* <DEDUP_REMOVED lines=9> */
[----:B------:R0:W-:Y:S04]  /*448c0*/  @P5 STG.E.U16 desc[UR16][R14.64+0x42], R17 ;  /* 0x000042110e005986 */ /* 0x0001e8000c101510 */
[----:B0-----:R-:W3:Y:S01]  /*448d0*/  LDL.LU R17, [R1+0x2f4] ;  /* 0x0002f40001117983 */ /* 0x001ee20000300800 */
[----:B-----5:R-:W-:-:S05]  /*448e0*/  FMUL R22, R22, R2 ;  /* 0x0000000216167220 */ /* 0x020fca0000400000 */
[----:B------:R-:W-:-:S04]  /*448f0*/  F2FP.BF16.F32.PACK_AB R22, RZ, R22 ;  /* 0x00000016ff16723e */ /* 0x000fc800000010ff */
[----:B------:R-:W-:Y:S02]  /*44900*/  PRMT R232, R22, 0x7610, R232 ;  /* 0x0000761016e87816 */ /* 0x000fe400000000e8 */
[----:B------:R-:W5:Y:S01]  /*44910*/  LDL.LU R22, [R1+0x2f8] ;  /* 0x0002f80001167983 */ /* 0x000f620000300800 */
[C---:B------:R-:W-:Y:S02]  /*44920*/  ISETP.GT.AND P5, PT, R0.reuse, 0x100, P0 ;  /* 0x000001000000780c */ /* 0x040fe400007a4270 */
[----:B------:R-:W-:Y:S01]  /*44930*/  ISETP.GT.AND P4, PT, R0, 0x100, P1 ;  /* 0x000001000000780c */ /* 0x000fe20000f84270 */
[----:B---3--:R-:W-:-:S05]  /*44940*/  FMUL R17, R17, R2 ;  /* 0x0000000211117220 */ /* 0x008fca0000400000 */
[----:B------:R-:W-:-:S05]  /*44950*/  F2FP.BF16.F32.PACK_AB R17, RZ, R17 ;  /* 0x00000011ff11723e */ /* 0x000fca00000010ff */
[----:B------:R0:W-:Y:S01]  /*44960*/  @P5 STG.E.U16 desc[UR16][R4.64+0x50], R232 ;  /* 0x000050e804005986 */ /* 0x0001e2000c101510 */
[----:B------:R-:W-:Y:S02]  /*44970*/  ISETP.GT.AND P5, PT, R0, 0x108, P0 ;  /* 0x000001080000780c */ /* 0x000fe400007a4270 */
[----:B------:R-:W-:Y:S02]  /*44980*/  PRMT R23, R17, 0x7610, R23 ;  /* 0x0000761011177816 */ /* 0x000fe40000000017 */
[----:B------:R-:W3:Y:S04]  /*44990*/  LDL.LU R17, [R1+0x2fc] ;  /* 0x0002fc0001117983 */ /* 0x000ee80000300800 */
[----:B------:R1:W-:Y:S04]  /*449a0*/  @P4 STG.E.U16 desc[UR16][R4.64+0x52], R23 ;  /* 0x0000521704004986 */ /* 0x0003e8000c101510 */
[----:B0-----:R-:W4:Y:S04]  /*449b0*/  LDL.LU R232, [R1+0x2d0] ;  /* 0x0002d00001e87983 */ /* 0x001f280000300800 */
[----:B-1----:R-:W2:Y:S01]  /*449c0*/  LDL.LU R23, [R1+0x2c0] ;  /* 0x0002c00001177983 */ /* 0x002ea20000300800 */
        /* <DEDUP_REMOVED lines=8> */
[----:B--2---:R-:W-:-:S03]  /*44a50*/  FMUL R23, R23, R2 ;  /* 0x0000000217177220 */ /* 0x004fc60000400000 */
[----:B0-----:R-:W2:Y:S02]  /*44a60*/  LDL.LU R17, [R1+0x2c8] ;  /* 0x0002c80001117983 */ /* 0x001ea40000300800 */
[----:B------:R-:W-:-:S04]  /*44a70*/  F2FP.BF16.F32.PACK_AB R23, RZ, R23 ;  /* 0x00000017ff17723e */ /* 0x000fc800000010ff */
[----:B------:R-:W-:Y:S01]  /*44a80*/  PRMT R236, R23, 0x7610, R236 ;  /* 0x0000761017ec7816 */ /* 0x000fe200000000ec */
[----:B-----5:R-:W-:-:S05]  /*44a90*/  FMUL R22, R22, R2 ;  /* 0x0000000216167220 */ /* 0x020fca0000400000 */
[----:B------:R-:W-:-:S04]  /*44aa0*/  F2FP.BF16.F32.PACK_AB R22, RZ, R22 ;  /* 0x00000016ff16723e */ /* 0x000fc800000010ff */
[----:B------:R-:W-:Y:S02]  /*44ab0*/  PRMT R23, R22, 0x7610, R23 ;  /* 0x0000761016177816 */ /* 0x000fe40000000017 */
[----:B------:R-:W3:Y:S01]  /*44ac0*/  LDL.LU R22, [R1+0x2d8] ;  /* 0x0002d80001167983 */ /* 0x000ee20000300800 */
[C---:B------:R-:W-:Y:S02]  /*44ad0*/  ISETP.GT.AND P5, PT, R0.reuse, 0x180, P3 ;  /* 0x000001800000780c */ /* 0x040fe40001fa4270 */
[C---:B------:R-:W-:Y:S02]  /*44ae0*/  ISETP.GT.AND P4, PT, R0.reuse, 0x180, P2 ;  /* 0x000001800000780c */ /* 0x040fe40001784270 */
[----:B------:R-:W-:Y:S01]  /*44af0*/  ISETP.GT.AND P3, PT, R0, 0x188, P3 ;  /* 0x000001880000780c */ /* 0x000fe20001f64270 */
[-C--:B------:R-:W-:Y:S01]  /*44b00*/  FMUL R235, R235, R2.reuse ;  /* 0x00000002ebeb7220 */ /* 0x080fe20000400000 */
[----:B--2---:R-:W-:-:S07]  /*44b10*/  FMUL R17, R17, R2 ;  /* 0x0000000211117220 */ /* 0x004fce0000400000 */
[----:B------:R-:W-:Y:S01]  /*44b20*/  @P5 STG.E.U16 desc[UR16][R6.64+0x40], R236 ;  /* 0x000040ec06005986 */ /* 0x000fe2000c101510 */
[----:B------:R-:W-:-:S03]  /*44b30*/  F2FP.BF16.F32.PACK_AB R17, RZ, R17 ;  /* 0x00000011ff11723e */ /* 0x000fc600000010ff */
[----:B------:R0:W-:Y:S01]  /*44b40*/  @P4 STG.E.U16 desc[UR16][R6.64+0x42], R23 ;  /* 0x0000421706004986 */ /* 0x0001e2000c101510 */
[----:B------:R-:W-:Y:S01]  /*44b50*/  ISETP.GT.AND P2, PT, R0, 0x188, P2 ;  /* 0x000001880000780c */ /* 0x000fe20001744270 */
[-C--:B------:R-:W-:Y:S01]  /*44b60*/  FMUL R234, R234, R2.reuse ;  /* 0x00000002eaea7220 */ /* 0x080fe20000400000 */
[C---:B------:R-:W-:Y:S01]  /*44b70*/  ISETP.GT.AND P4, PT, R0.reuse, 0x180, P0 ;  /* 0x000001800000780c */ /* 0x040fe20000784270 */
[----:B------:R1:W-:Y:S01]  /*44b80*/  @P3 STG.E.U16 desc[UR16][R10.64+0x40], R17 ;  /* 0x000040110a003986 */ /* 0x0003e2000c101510 */
[----:B------:R-:W-:Y:S01]  /*44b90*/  ISETP.GT.AND P3, PT, R0, 0x180, P1 ;  /* 0x000001800000780c */ /* 0x000fe20000f64270 */
[-C--:B----4-:R-:W-:Y:S01]  /*44ba0*/  FMUL R232, R232, R2.reuse ;  /* 0x00000002e8e87220 */ /* 0x090fe20000400000 */
[----:B------:R-:W-:Y:S01]  /*44bb0*/  ISETP.GT.AND P0, PT, R0, 0x188, P0 ;  /* 0x000001880000780c */ /* 0x000fe20000704270 */
[----:B------:R-:W-:Y:S01]  /*44bc0*/  FMUL R233, R233, R2 ;  /* 0x00000002e9e97220 */ /* 0x000fe20000400000 */
[----:B0-----:R-:W-:Y:S02]  /*44bd0*/  F2FP.BF16.F32.PACK_AB R23, RZ, R234 ;  /* 0x000000eaff17723e */ /* 0x001fe400000010ff */
[----:B-1----:R-:W-:-:S02]  /*44be0*/  F2FP.BF16.F32.PACK_AB R17, RZ, R235 ;  /* 0x000000ebff11723e */ /* 0x002fc400000010ff */
[----:B------:R-:W-:Y:S01]  /*44bf0*/  F2FP.BF16.F32.PACK_AB R232, RZ, R232 ;  /* 0x000000e8ffe8723e */ /* 0x000fe200000010ff */
[----:B------:R-:W2:Y:S01]  /*44c00*/  LDL.LU R235, [R1+0x2bc] ;  /* 0x0002bc0001eb7983 */ /* 0x000ea20000300800 */
[----:B------:R-:W-:Y:S02]  /*44c10*/  PRMT R234, R17, 0x7610, R234 ;  /* 0x0000761011ea7816 */ /* 0x000fe400000000ea */
[----:B------:R-:W-:Y:S02]  /*44c20*/  F2FP.BF16.F32.PACK_AB R17, RZ, R233 ;  /* 0x000000e9ff11723e */ /* 0x000fe400000010ff */
[----:B------:R-:W4:Y:S04]  /*44c30*/  LDL.LU R233, [R1+0x2b8] ;  /* 0x0002b80001e97983 */ /* 0x000f280000300800 */
[----:B------:R0:W-:Y:S04]  /*44c40*/  @P2 STG.E.U16 desc[UR16][R10.64+0x42], R234 ;  /* 0x000042ea0a002986 */ /* 0x0001e8000c101510 */
[----:B------:R1:W-:Y:S04]  /*44c50*/  @P4 STG.E.U16 desc[UR16][R6.64+0x50], R232 ;  /* 0x000050e806004986 */ /* 0x0003e8000c101510 */
[----:B------:R5:W-:Y:S04]  /*44c60*/  @P3 STG.E.U16 desc[UR16][R6.64+0x52], R23 ;  /* 0x0000521706003986 */ /* 0x000be8000c101510 */
[----:B0-----:R-:W2:Y:S04]  /*44c70*/  LDL.LU R234, [R1+0x2b4] ;  /* 0x0002b40001ea7983 */ /* 0x001ea80000300800 */
[----:B-1----:R-:W4:Y:S04]  /*44c80*/  LDL.LU R232, [R1+0x2a0] ;  /* 0x0002a00001e87983 */ /* 0x002f280000300800 */
[----:B-----5:R-:W5:Y:S01]  /*44c90*/  LDL.LU R23, [R1+0x2a4] ;  /* 0x0002a40001177983 */ /* 0x020f620000300800 */
[----:B---3--:R-:W-:-:S05]  /*44ca0*/  FMUL R22, R22, R2 ;  /* 0x0000000216167220 */ /* 0x008fca0000400000 */
[----:B------:R-:W-:-:S05]  /*44cb0*/  F2FP.BF16.F32.PACK_AB R22, RZ, R22 ;  /* 0x00000016ff16723e */ /* 0x000fca00000010ff */
[----:B------:R0:W-:Y:S04]  /*44cc0*/  @P0 STG.E.U16 desc[UR16][R10.64+0x50], R22 ;  /* 0x000050160a000986 */ /* 0x0001e8000c101510 */
[----:B0-----:R-:W3:Y:S01]  /*44cd0*/  LDL.LU R22, [R1+0x2a8] ;  /* 0x0002a80001167983 */ /* 0x001ee20000300800 */
[C---:B------:R-:W-:Y:S02]  /*44ce0*/  ISETP.GT.AND P3, PT, R3.reuse, 0x30, PT ;  /* 0x000000300300780c */ /* 0x040fe40003f64270 */
[----:B------:R-:W-:Y:S02]  /*44cf0*/  ISETP.GT.AND P2, PT, R3, 0x31, PT ;  /* 0x000000310300780c */ /* 0x000fe40003f44270 */
[C---:B------:R-:W-:Y:S02]  /*44d00*/  ISETP.GT.AND P1, PT, R0.reuse, 0x188, P1 ;  /* 0x000001880000780c */ /* 0x040fe40000f24270 */
[----:B------:R-:W-:-:S02]  /*44d10*/  ISETP.GT.AND P0, PT, R0, RZ, P3 ;  /* 0x000000ff0000720c */ /* 0x000fc40001f04270 */
[C---:B------:R-:W-:Y:S02]  /*44d20*/  ISETP.GT.AND P4, PT, R0.reuse, RZ, P2 ;  /* 0x000000ff0000720c */ /* 0x040fe40001784270 */
[----:B------:R-:W-:-:S07]  /*44d30*/  ISETP.GT.AND P5, PT, R0, 0x8, P3 ;  /* 0x000000080000780c */ /* 0x000fce0001fa4270 */
[----:B------:R0:W-:Y:S04]  /*44d40*/  @P1 STG.E.U16 desc[UR16][R10.64+0x52], R17 ;  /* 0x000052110a001986 */ /* 0x0001e8000c101510 */
[----:B0-----:R-:W2:Y:S01]  /*44d50*/  LDL.LU R17, [R1+0x2ac] ;  /* 0x0002ac0001117983 */ /* 0x001ea20000300800 */
[-C--:B----4-:R-:W-:Y:S01]  /*44d60*/  FMUL R232, R232, R2.reuse ;  /* 0x00000002e8e87220 */ /* 0x090fe20000400000 */
[----:B-----5:R-:W-:-:S04]  /*44d70*/  FMUL R23, R23, R2 ;  /* 0x0000000217177220 */ /* 0x020fc80000400000 */
[----:B------:R-:W-:Y:S02]  /*44d80*/  F2FP.BF16.F32.PACK_AB R232, RZ, R232 ;  /* 0x000000e8ffe8723e */ /* 0x000fe400000010ff */
[----:B------:R-:W-:-:S03]  /*44d90*/  F2FP.BF16.F32.PACK_AB R23, RZ, R23 ;  /* 0x00000017ff17723e */ /* 0x000fc600000010ff */
[----:B------:R-:W-:Y:S04]  /*44da0*/  @P0 STG.E.U16 desc[UR16][R12.64+0x60], R232 ;  /* 0x000060e80c000986 */ /* 0x000fe8000c101510 */
[----:B------:R-:W-:Y:S01]  /*44db0*/  @P4 STG.E.U16 desc[UR16][R12.64+0x62], R23 ;  /* 0x000062170c004986 */ /* 0x000fe2000c101510 */
[----:B---3--:R-:W-:-:S05]  /*44dc0*/  FMUL R22, R22, R2 ;  /* 0x0000000216167220 */ /* 0x008fca0000400000 */
[----:B------:R-:W-:-:S05]  /*44dd0*/  F2FP.BF16.F32.PACK_AB R22, RZ, R22 ;  /* 0x00000016ff16723e */ /* 0x000fca00000010ff */
[----:B------:R0:W-:Y:S04]  /*44de0*/  @P5 STG.E.U16 desc[UR16][R20.64+0x60], R22 ;  /* 0x0000601614005986 */ /* 0x0001e8000c101510 */
[----:B0-----:R-:W3:Y:S01]  /*44df0*/  LDL.LU R22, [R1+0x2b0] ;  /* 0x0002b00001167983 */ /* 0x001ee20000300800 */
[----:B------:R-:W-:Y:S02]  /*44e00*/  ISETP.GT.AND P1, PT, R0, 0x8, P2 ;  /* 0x000000080000780c */ /* 0x000fe40001724270 */
[----:B------:R-:W-:Y:S01]  /*44e10*/  ISETP.GT.AND P0, PT, R3, 0x38, PT ;  /* 0x000000380300780c */ /* 0x000fe20003f04270 */
[----:B--2---:R-:W-:-:S03]  /*44e20*/  FMUL R17, R17, R2 ;  /* 0x0000000211117220 */ /* 0x004fc60000400000 */
[----:B------:R-:W-:Y:S02]  /*44e30*/  ISETP.GT.AND P5, PT, R0, RZ, P0 ;  /* 0x000000ff0000720c */ /* 0x000fe400007a4270 */
[----:B------:R-:W-:-:S05]  /*44e40*/  F2FP.BF16.F32.PACK_AB R17, RZ, R17 ;  /* 0x00000011ff11723e */ /* 0x000fca00000010ff */
[----:B------:R0:W-:Y:S01]  /*44e50*/  @P1 STG.E.U16 desc[UR16][R20.64+0x62], R17 ;  /* 0x0000621114001986 */ /* 0x0001e2000c101510 */
[----:B------:R-:W-:-:S04]  /*44e60*/  ISETP.GT.AND P1, PT, R3, 0x39, PT ;  /* 0x000000390300780c */ /* 0x000fc80003f24270 */
[----:B------:R-:W-:Y:S01]  /*44e70*/  ISETP.GT.AND P4, PT, R0, RZ, P1 ;  /* 0x000000ff0000720c */ /* 0x000fe20000f84270 */
[----:B0-----:R-:W-:Y:S02]  /*44e80*/  FMUL R17, R234, R2 ;  /* 0x00000002ea117220 */ /* 0x001fe40000400000 */
[----:B------:R-:W2:Y:S03]  /*44e90*/  LDL.LU R234, [R1+0x294] ;  /* 0x0002940001ea7983 */ /* 0x000ea60000300800 */
[----:B------:R-:W-:-:S04]  /*44ea0*/  F2FP.BF16.F32.PACK_AB R17, RZ, R17 ;  /* 0x00000011ff11723e */ /* 0x000fc800000010ff */
[----:B------:R-:W-:Y:S01]  /*44eb0*/  PRMT R23, R17, 0x7610, R23 ;  /* 0x0000761011177816 */ /* 0x000fe20000000017 */
[----:B------:R-:W-:-:S04]  /*44ec0*/  FMUL R17, R235, R2 ;  /* 0x00000002eb117220 */ /* 0x000fc80000400000 */
[----:B------:R-:W-:Y:S01]  /*44ed0*/  @P4 STG.E.U16 desc[UR16][R12.64+0x72], R23 ;  /* 0x000072170c004986 */ /* 0x000fe2000c101510 */
[----:B---3--:R-:W-:-:S05]  /*44ee0*/  FMUL R22, R22, R2 ;  /* 0x0000000216167220 */ /* 0x008fca0000400000 */
[----:B------:R-:W-:-:S04]  /*44ef0*/  F2FP.BF16.F32.PACK_AB R22, RZ, R22 ;  /* 0x00000016ff16723e */ /* 0x000fc800000010ff */
[----:B------:R-:W-:Y:S01]  /*44f00*/  PRMT R232, R22, 0x7610, R232 ;  /* 0x0000761016e87816 */ /* 0x000fe200000000e8 */
[----:B------:R-:W-:Y:S02]  /*44f10*/  FMUL R22, R233, R2 ;  /* 0x00000002e9167220 */ /* 0x000fe40000400000 */
[----:B------:R-:W3:Y:S04]  /*44f20*/  LDL.LU R233, [R1+0x298] ;  /* 0x0002980001e97983 */ /* 0x000ee80000300800 */
        /* <DEDUP_REMOVED lines=10> */
[----:B0-----:R-:W2:Y:S01]  /*44fd0*/  LDL.LU R17, [R1+0x284] ;  /* 0x0002840001117983 */ /* 0x001ea20000300800 */
[----:B-----5:R-:W-:-:S05]  /*44fe0*/  FMUL R22, R22, R2 ;  /* 0x0000000216167220 */ /* 0x020fca0000400000 */
[----:B------:R-:W-:-:S05]  /*44ff0*/  F2FP.BF16.F32.PACK_AB R22, RZ, R22 ;  /* 0x00000016ff16723e */ /* 0x000fca00000010ff */
[----:B------:R0:W-:Y:S04]  /*45000*/  @P4 STG.E.U16 desc[UR16][R8.64+0x60], R22 ;  /* 0x0000601608004986 */ /* 0x0001e8000c101510 */
[----:B0-----:R-:W5:Y:S01]  /*45010*/  LDL.LU R22, [R1+0x288] ;  /* 0x0002880001167983 */ /* 0x001f620000300800 */
[C---:B------:R-:W-:Y:S01]  /*45020*/  ISETP.GT.AND P5, PT, R0.reuse, 0x80, P2 ;  /* 0x000000800000780c */ /* 0x040fe200017a4270 */
[----:B--2---:R-:W-:Y:S01]  /*45030*/  FMUL R17, R17, R2 ;  /* 0x0000000211117220 */ /* 0x004fe20000400000 */
[----:B------:R-:W-:-:S04]  /*45040*/  ISETP.GT.AND P4, PT, R0, 0x88, P3 ;  /* 0x000000880000780c */ /* 0x000fc80001f84270 */
[----:B------:R-:W-:-:S07]  /*45050*/  F2FP.BF16.F32.PACK_AB R17, RZ, R17 ;  /* 0x00000011ff11723e */ /* 0x000fce00000010ff */
[----:B------:R0:W-:Y:S04]  /*45060*/  @P5 STG.E.U16 desc[UR16][R8.64+0x62], R17 ;  /* 0x0000621108005986 */ /* 0x0001e8000c101510 */
[----:B0-----:R-:W2:Y:S01]  /*45070*/  LDL.LU R17, [R1+0x28c] ;  /* 0x00028c0001117983 */ /* 0x001ea20000300800 */
[----:B-----5:R-:W-:-:S05]  /*45080*/  FMUL R22, R22, R2 ;  /* 0x0000000216167220 */ /* 0x020fca0000400000 */
[----:B------:R-:W-:-:S05]  /*45090*/  F2FP.BF16.F32.PACK_AB R22, RZ, R22 ;  /* 0x00000016ff16723e */ /* 0x000fca00000010ff */
[----:B------:R0:W-:Y:S04]  /*450a0*/  @P4 STG.E.U16 desc[UR16][R18.64+0x60], R22 ;  /* 0x0000601612004986 */ /* 0x0001e8000c101510 */
[----:B0-----:R-:W5:Y:S01]  /*450b0*/  LDL.LU R22, [R1+0x290] ;  /* 0x0002900001167983 */ /* 0x001f620000300800 */
[----:B------:R-:W-:Y:S01]  /*450c0*/  ISETP.GT.AND P5, PT, R0, 0x88, P2 ;  /* 0x000000880000780c */ /* 0x000fe200017a4270 */
[----:B--2---:R-:W-:-:S05]  /*450d0*/  FMUL R17, R17, R2 ;  /* 0x0000000211117220 */ /* 0x004fca0000400000 */
        /* <DEDUP_REMOVED lines=8> */
[----:B------:R-:W2:Y:S04]  /*45160*/  LDL.LU R235, [R1+0x24c] ;  /* 0x00024c0001eb7983 */ /* 0x000ea80000300800 */
[----:B------:R-:W4:Y:S04]  /*45170*/  LDL.LU R234, [R1+0x254] ;  /* 0x0002540001ea7983 */ /* 0x000f280000300800 */
[----:B------:R-:W-:Y:S01]  /*45180*/  @P4 STG.E.U16 desc[UR16][R8.64+0x72], R23 ;  /* 0x0000721708004986 */ /* 0x000fe2000c101510 */
[----:B-----5:R-:W-:-:S05]  /*45190*/  FMUL R22, R22, R2 ;  /* 0x0000000216167220 */ /* 0x020fca0000400000 */
[----:B------:R-:W-:-:S04]  /*451a0*/  F2FP.BF16.F32.PACK_AB R22, RZ, R22 ;  /* 0x00000016ff16723e */ /* 0x000fc800000010ff */
[----:B------:R-:W-:Y:S01]  /*451b0*/  PRMT R232, R22, 0x7610, R232 ;  /* 0x0000761016e87816 */ /* 0x000fe200000000e8 */
[----:B---3--:R-:W-:Y:S02]  /*451c0*/  FMUL R22, R233, R2 ;  /* 0x00000002e9167220 */ /* 0x008fe40000400000 */
[----:B------:R-:W3:Y:S04]  /*451d0*/  LDL.LU R233, [R1+0x25c] ;  /* 0x00025c0001e97983 */ /* 0x000ee80000300800 */
[----:B------:R-:W-:Y:S01]  /*451e0*/  @P5 STG.E.U16 desc[UR16][R8.64+0x70], R232 ;  /* 0x000070e808005986 */ /* 0x000fe2000c101510 */
[----:B------:R-:W-:Y:S02]  /*451f0*/  ISETP.GT.AND P5, PT, R0, 0x88, P0 ;  /* 0x000000880000780c */ /* 0x000fe400007a4270 */
[----:B------:R-:W-:-:S11]  /*45200*/  F2FP.BF16.F32.PACK_AB R22, RZ, R22 ;  /* 0x00000016ff16723e */ /* 0x000fd600000010ff */
[----:B------:R0:W-:Y:S04]  /*45210*/  @P5 STG.E.U16 desc[UR16][R18.64+0x70], R22 ;  /* 0x0000701612005986 */ /* 0x0001e8000c101510 */
[----:B0-----:R-:W5:Y:S01]  /*45220*/  LDL.LU R22, [R1+0x260] ;  /* 0x0002600001167983 */ /* 0x001f620000300800 */
[----:B------:R-:W-:Y:S02]  /*45230*/  ISETP.GT.AND P4, PT, R0, 0x88, P1 ;  /* 0x000000880000780c */ /* 0x000fe40000f84270 */
        /* <DEDUP_REMOVED lines=8> */
[----:B------:R-:W-:Y:S01]  /*452c0*/  ISETP.GT.AND P5, PT, R0, 0x100, P2 ;  /* 0x000001000000780c */ /* 0x000fe200017a4270 */
[----:B--2---:R-:W-:-:S05]  /*452d0*/  FMUL R17, R17, R2 ;  /* 0x0000000211117220 */ /* 0x004fca0000400000 */
[----:B------:R-:W-:Y:S02]  /*452e0*/  F2FP.BF16.F32.PACK_AB R17, RZ, R17 ;  /* 0x00000011ff11723e */ /* 0x000fe400000010ff */
[----:B------:R-:W-:-:S05]  /*452f0*/  ISETP.GT.AND P4, PT, R0, 0x108, P3 ;  /* 0x000001080000780c */ /* 0x000fca0001f84270 */
        /* <DEDUP_REMOVED lines=9> */
[----:B------:R0:W-:Y:S04]  /*45390*/  @P5 STG.E.U16 desc[UR16][R14.64+0x62], R17 ;  /* 0x000062110e005986 */ /* 0x0001e8000c101510 */
[----:B0-----:R-:W2:Y:S01]  /*453a0*/  LDL.LU R17, [R1+0x274] ;  /* 0x0002740001117983 */ /* 0x001ea20000300800 */
[----:B-----5:R-:W-:-:S05]  /*453b0*/  FMUL R22, R22, R2 ;  /* 0x0000000216167220 */ /* 0x020fca0000400000 */
[----:B------:R-:W-:-:S04]  /*453c0*/  F2FP.BF16.F32.PACK_AB R22, RZ, R22 ;  /* 0x00000016ff16723e */ /* 0x000fc800000010ff */
[----:B------:R-:W-:Y:S02]  /*453d0*/  PRMT R232, R22, 0x7610, R232 ;  /* 0x0000761016e87816 */ /* 0x000fe400000000e8 */
[----:B------:R-:W5:Y:S01]  /*453e0*/  LDL.LU R22, [R1+0x278] ;  /* 0x0002780001167983 */ /* 0x000f620000300800 */
[C---:B------:R-:W-:Y:S02]  /*453f0*/  ISETP.GT.AND P5, PT, R0.reuse, 0x100, P0 ;  /* 0x000001000000780c */ /* 0x040fe400007a4270 */
[----:B------:R-:W-:Y:S01]  /*45400*/  ISETP.GT.AND P4, PT, R0, 0x100, P1 ;  /* 0x000001000000780c */ /* 0x000fe20000f84270 */
[----:B--2---:R-:W-:-:S05]  /*45410*/  FMUL R17, R17, R2 ;  /* 0x0000000211117220 */ /* 0x004fca0000400000 */
[----:B------:R-:W-:-:S05]  /*45420*/  F2FP.BF16.F32.PACK_AB R17, RZ, R17 ;  /* 0x00000011ff11723e */ /* 0x000fca00000010ff */
[----:B------:R0:W-:Y:S01]  /*45430*/  @P5 STG.E.U16 desc[UR16][R4.64+0x70], R232 ;  /* 0x000070e804005986 */ /* 0x0001e2000c101510 */
[----:B------:R-:W-:Y:S02]  /*45440*/  ISETP.GT.AND P5, PT, R0, 0x108, P0 ;  /* 0x000001080000780c */ /* 0x000fe400007a4270 */
[----:B------:R-:W-:Y:S02]  /*45450*/  PRMT R23, R17, 0x7610, R23 ;  /* 0x0000761011177816 */ /* 0x000fe40000000017 */
[----:B------:R-:W2:Y:S04]  /*45460*/  LDL.LU R17, [R1+0x27c] ;  /* 0x00027c0001117983 */ /* 0x000ea80000300800 */
[----:B------:R1:W-:Y:S04]  /*45470*/  @P4 STG.E.U16 desc[UR16][R4.64+0x72], R23 ;  /* 0x0000721704004986 */ /* 0x0003e8000c101510 */
[----:B0-----:R-:W3:Y:S04]  /*45480*/  LDL.LU R232, [R1+0x250] ;  /* 0x0002500001e87983 */ /* 0x001ee80000300800 */
[----:B-1----:R-:W4:Y:S01]  /*45490*/  LDL.LU R23, [R1+0x240] ;  /* 0x0002400001177983 */ /* 0x002f220000300800 */
        /* <DEDUP_REMOVED lines=8> */
[----:B----4-:R-:W-:-:S03]  /*45520*/  FMUL R23, R23, R2 ;  /* 0x0000000217177220 */ /* 0x010fc60000400000 */
[----:B0-----:R-:W2:Y:S02]  /*45530*/  LDL.LU R17, [R1+0x248] ;  /* 0x0002480001117983 */ /* 0x001ea40000300800 */
[----:B------:R-:W-:-:S04]  /*45540*/  F2FP.BF16.F32.PACK_AB R23, RZ, R23 ;  /* 0x00000017ff17723e */ /* 0x000fc800000010ff */
[----:B------:R-:W-:Y:S01]  /*45550*/  PRMT R236, R23, 0x7610, R236 ;  /* 0x0000761017ec7816 */ /* 0x000fe200000000ec */
[----:B-----5:R-:W-:-:S05]  /*45560*/  FMUL R22, R22, R2 ;  /* 0x0000000216167220 */ /* 0x020fca0000400000 */
[----:B------:R-:W-:-:S04]  /*45570*/  F2FP.BF16.F32.PACK_AB R22, RZ, R22 ;  /* 0x00000016ff16723e */ /* 0x000fc800000010ff */
[----:B------:R-:W-:Y:S02]  /*45580*/  PRMT R23, R22, 0x7610, R23 ;  /* 0x0000761016177816 */ /* 0x000fe40000000017 */
[----:B------:R-:W4:Y:S01]  /*45590*/  LDL.LU R22, [R1+0x258] ;  /* 0x0002580001167983 */ /* 0x000f220000300800 */
        /* <DEDUP_REMOVED lines=13> */
[-C--:B---3--:R-:W-:Y:S01]  /*45670*/  FMUL R232, R232, R2.reuse ;  /* 0x00000002e8e87220 */ /* 0x088fe20000400000 */
        /* <DEDUP_REMOVED lines=8> */
[----:B------:R-:W3:Y:S04]  /*45700*/  LDL.LU R233, [R1+0x238] ;  /* 0x0002380001e97983 */ /* 0x000ee80000300800 */
[----:B------:R0:W-:Y:S04]  /*45710*/  @P2 STG.E.U16 desc[UR16][R10.64+0x62], R234 ;  /* 0x000062ea0a002986 */ /* 0x0001e8000c101510 */
[----:B------:R1:W-:Y:S04]  /*45720*/  @P4 STG.E.U16 desc[UR16][R6.64+0x70], R232 ;  /* 0x000070e806004986 */ /* 0x0003e8000c101510 */
[----:B------:R5:W-:Y:S04]  /*45730*/  @P3 STG.E.U16 desc[UR16][R6.64+0x72], R23 ;  /* 0x0000721706003986 */ /* 0x000be8000c101510 */
[----:B0-----:R-:W2:Y:S04]  /*45740*/  LDL.LU R234, [R1+0x234] ;  /* 0x0002340001ea7983 */ /* 0x001ea80000300800 */
[----:B-1----:R-:W3:Y:S04]  /*45750*/  LDL.LU R232, [R1+0x220] ;  /* 0x0002200001e87983 */ /* 0x002ee80000300800 */
[----:B-----5:R-:W5:Y:S01]  /*45760*/  LDL.LU R23, [R1+0x224] ;  /* 0x0002240001177983 */ /* 0x020f620000300800 */
[----:B----4-:R-:W-:-:S05]  /*45770*/  FMUL R22, R22, R2 ;  /* 0x0000000216167220 */ /* 0x010fca0000400000 */
[----:B------:R-:W-:-:S05]  /*45780*/  F2FP.BF16.F32.PACK_AB R22, RZ, R22 ;  /* 0x00000016ff16723e */ /* 0x000fca00000010ff */
[----:B------:R0:W-:Y:S04]  /*45790*/  @P0 STG.E.U16 desc[UR16][R10.64+0x70], R22 ;  /* 0x000070160a000986 */ /* 0x0001e8000c101510 */
[----:B0-----:R-:W4:Y:S01]  /*457a0*/  LDL.LU R22, [R1+0x228] ;  /* 0x0002280001167983 */ /* 0x001f220000300800 */
        /* <DEDUP_REMOVED lines=8> */
[-C--:B---3--:R-:W-:Y:S01]  /*45830*/  FMUL R232, R232, R2.reuse ;  /* 0x00000002e8e87220 */ /* 0x088fe20000400000 */
[----:B-----5:R-:W-:-:S04]  /*45840*/  FMUL R23, R23, R2 ;  /* 0x0000000217177220 */ /* 0x020fc80000400000 */
[----:B------:R-:W-:Y:S02]  /*45850*/  F2FP.BF16.F32.PACK_AB R232, RZ, R232 ;  /* 0x000000e8ffe8723e */ /* 0x000fe400000010ff */
[----:B------:R-:W-:-:S03]  /*45860*/  F2FP.BF16.F32.PACK_AB R23, RZ, R23 ;  /* 0x00000017ff17723e */ /* 0x000fc600000010ff */
[----:B------:R-:W-:Y:S04]  /*45870*/  @P0 STG.E.U16 desc[UR16][R12.64+0x80], R232 ;  /* 0x000080e80c000986 */ /* 0x000fe8000c101510 */
[----:B------:R-:W-:Y:S01]  /*45880*/  @P4 STG.E.U16 desc[UR16][R12.64+0x82], R23 ;  /* 0x000082170c004986 */ /* 0x000fe2000c101510 */
[----:B----4-:R-:W-:-:S05]  /*45890*/  FMUL R22, R22, R2 ;  /* 0x0000000216167220 */ /* 0x010fca0000400000 */
        /* <DEDUP_REMOVED lines=504> */
[C---:B------:R-:W-:Y:S02]  /*47820*/  ISETP.GT.AND P1, PT, R0.reuse, 0x188, P1 ;  /* 0x000001880000780c */ /* 0x040fe40000f24270 */
[C---:B------:R-:W-:Y:S02]  /*47830*/  ISETP.GT.AND P2, PT, R3.reuse, 0x70, PT ;  /* 0x000000700300780c */ /* 0x040fe40003f44270 */
[----:B------:R-:W-:Y:S02]  /*47840*/  ISETP.GT.AND P3, PT, R3, 0x71, PT ;  /* 0x000000710300780c */ /* 0x000fe40003f64270 */
[----:B------:R-:W-:-:S02]  /*47850*/  ISETP.GT.AND P5, PT, R0, 0x8, P2 ;  /* 0x000000080000780c */ /* 0x000fc400017a4270 */
[----:B------:R-:W-:-:S05]  /*47860*/  ISETP.GT.AND P4, PT, R0, RZ, P3 ;  /* 0x000000ff0000720c */ /* 0x000fca0001f84270 */
[----:B------:R0:W-:Y:S01]  /*47870*/  @P1 STG.E.U16 desc[UR16][R10.64+0xd2], R17 ;  /* 0x0000d2110a001986 */ /* 0x0001e2000c101510 */
[----:B------:R-:W-:-:S03]  /*47880*/  ISETP.GT.AND P1, PT, R0, RZ, P2 ;  /* 0x000000ff0000720c */ /* 0x000fc60001724270 */
        /* <DEDUP_REMOVED lines=108> */
[----:B--2---:R-:W-:-:S10]  /*47f50*/  FMUL R17, R17, R2 ;  /* 0x0000000211117220 */ /* 0x004fd40000400000 */
[----:B------:R0:W-:Y:S01]  /*47f60*/  @P4 STG.E.U16 desc[UR16][R4.64+0xf0], R232 ;  /* 0x0000f0e804004986 */ /* 0x0001e2000c101510 */
[----:B------:R-:W-:Y:S02]  /*47f70*/  ISETP.GT.AND P4, PT, R0, 0x108, P1 ;  /* 0x000001080000780c */ /* 0x000fe40000f84270 */
[----:B------:R-:W-:-:S04]  /*47f80*/  F2FP.BF16.F32.PACK_AB R17, RZ, R17 ;  /* 0x00000011ff11723e */ /* 0x000fc800000010ff */
[----:B------:R-:W-:Y:S02]  /*47f90*/  PRMT R23, R17, 0x7610, R23 ;  /* 0x0000761011177816 */ /* 0x000fe40000000017 */
[----:B------:R-:W2:Y:S04]  /*47fa0*/  LDL.LU R17, [R1+0x7c] ;  /* 0x00007c0001117983 */ /* 0x000ea80000300800 */
[----:B0-----:R-:W4:Y:S04]  /*47fb0*/  LDL.LU R232, [R1+0x50] ;  /* 0x0000500001e87983 */ /* 0x001f280000300800 */
[----:B------:R0:W-:Y:S04]  /*47fc0*/  @P5 STG.E.U16 desc[UR16][R4.64+0xf2], R23 ;  /* 0x0000f21704005986 */ /* 0x0001e8000c101510 */
[----:B0-----:R-:W3:Y:S01]  /*47fd0*/  LDL.LU R23, [R1+0x40] ;  /* 0x0000400001177983 */ /* 0x001ee20000300800 */
        /* <DEDUP_REMOVED lines=8> */
[----:B---3--:R-:W-:-:S03]  /*48060*/  FMUL R23, R23, R2 ;  /* 0x0000000217177220 */ /* 0x008fc60000400000 */
        /* <DEDUP_REMOVED lines=9> */
[C---:B------:R-:W-:Y:S01]  /*48100*/  ISETP.GT.AND P2, PT, R0.reuse, 0x188, P2 ;  /* 0x000001880000780c */ /* 0x040fe20001744270 */
[-C--:B------:R-:W-:Y:S01]  /*48110*/  FMUL R235, R235, R2.reuse ;  /* 0x00000002ebeb7220 */ /* 0x080fe20000400000 */
[----:B------:R-:W-:Y:S01]  /*48120*/  ISETP.GT.AND P3, PT, R0, 0x188, P3 ;  /* 0x000001880000780c */ /* 0x000fe20001f64270 */
[-C--:B--2---:R-:W-:Y:S01]  /*48130*/  FMUL R17, R17, R2.reuse ;  /* 0x0000000211117220 */ /* 0x084fe20000400000 */
[----:B----4-:R-:W-:-:S04]  /*48140*/  FMUL R232, R232, R2 ;  /* 0x00000002e8e87220 */ /* 0x010fc80000400000 */
[----:B------:R-:W-:Y:S01]  /*48150*/  F2FP.BF16.F32.PACK_AB R17, RZ, R17 ;  /* 0x00000011ff11723e */ /* 0x000fe200000010ff */
[----:B------:R-:W-:Y:S01]  /*48160*/  @P4 STG.E.U16 desc[UR16][R6.64+0xe0], R236 ;  /* 0x0000e0ec06004986 */ /* 0x000fe2000c101510 */
[-C--:B------:R-:W-:Y:S01]  /*48170*/  FMUL R234, R234, R2.reuse ;  /* 0x00000002eaea7220 */ /* 0x080fe20000400000 */
[----:B------:R-:W-:Y:S02]  /*48180*/  FMUL R233, R233, R2 ;  /* 0x00000002e9e97220 */ /* 0x000fe40000400000 */
[----:B------:R-:W-:Y:S01]  /*48190*/  @P5 STG.E.U16 desc[UR16][R6.64+0xe2], R23 ;  /* 0x0000e21706005986 */ /* 0x000fe2000c101510 */
[----:B------:R-:W-:-:S03]  /*481a0*/  ISETP.GT.AND P4, PT, R0, 0x180, P1 ;  /* 0x000001800000780c */ /* 0x000fc60000f84270 */
[----:B------:R0:W-:Y:S01]  /*481b0*/  @P2 STG.E.U16 desc[UR16][R10.64+0xe0], R17 ;  /* 0x0000e0110a002986 */ /* 0x0001e2000c101510 */
[C---:B------:R-:W-:Y:S02]  /*481c0*/  ISETP.GT.AND P2, PT, R0.reuse, 0x180, P0 ;  /* 0x000001800000780c */ /* 0x040fe40000744270 */
[C---:B------:R-:W-:Y:S02]  /*481d0*/  ISETP.GT.AND P1, PT, R0.reuse, 0x188, P1 ;  /* 0x000001880000780c */ /* 0x040fe40000f24270 */
[----:B------:R-:W-:Y:S02]  /*481e0*/  ISETP.GT.AND P0, PT, R0, 0x188, P0 ;  /* 0x000001880000780c */ /* 0x000fe40000704270 */
[----:B------:R-:W-:Y:S02]  /*481f0*/  F2FP.BF16.F32.PACK_AB R232, RZ, R232 ;  /* 0x000000e8ffe8723e */ /* 0x000fe400000010ff */
[----:B0-----:R-:W-:Y:S02]  /*48200*/  F2FP.BF16.F32.PACK_AB R17, RZ, R235 ;  /* 0x000000ebff11723e */ /* 0x001fe400000010ff */
[----:B------:R-:W-:-:S02]  /*48210*/  F2FP.BF16.F32.PACK_AB R23, RZ, R234 ;  /* 0x000000eaff17723e */ /* 0x000fc400000010ff */
[----:B------:R-:W-:Y:S01]  /*48220*/  PRMT R235, R17, 0x7610, R235 ;  /* 0x0000761011eb7816 */ /* 0x000fe200000000eb */
[----:B------:R-:W2:Y:S01]  /*48230*/  LDL.LU R234, [R1+0x3c] ;  /* 0x00003c0001ea7983 */ /* 0x000ea20000300800 */
[----:B------:R-:W-:Y:S02]  /*48240*/  F2FP.BF16.F32.PACK_AB R17, RZ, R233 ;  /* 0x000000e9ff11723e */ /* 0x000fe400000010ff */
[----:B------:R-:W-:Y:S01]  /*48250*/  PRMT R233, R232, 0x7610, R233 ;  /* 0x00007610e8e97816 */ /* 0x000fe200000000e9 */
[----:B------:R0:W-:Y:S01]  /*48260*/  @P3 STG.E.U16 desc[UR16][R10.64+0xe2], R235 ;  /* 0x0000e2eb0a003986 */ /* 0x0001e2000c101510 */
[----:B------:R-:W-:-:S03]  /*48270*/  PRMT R232, R23, 0x7610, R232 ;  /* 0x0000761017e87816 */ /* 0x000fc600000000e8 */
[----:B------:R-:W-:Y:S04]  /*48280*/  @P4 STG.E.U16 desc[UR16][R6.64+0xf0], R233 ;  /* 0x0000f0e906004986 */ /* 0x000fe8000c101510 */
[----:B------:R1:W-:Y:S04]  /*48290*/  @P2 STG.E.U16 desc[UR16][R6.64+0xf2], R232 ;  /* 0x0000f2e806002986 */ /* 0x0003e8000c101510 */
[----:B0-----:R-:W4:Y:S01]  /*482a0*/  LDL.LU R235, [R1+0x38] ;  /* 0x0000380001eb7983 */ /* 0x001f220000300800 */
[----:B---3--:R-:W-:-:S05]  /*482b0*/  FMUL R22, R22, R2 ;  /* 0x0000000216167220 */ /* 0x008fca0000400000 */
[----:B------:R-:W-:-:S04]  /*482c0*/  F2FP.BF16.F32.PACK_AB R22, RZ, R22 ;  /* 0x00000016ff16723e */ /* 0x000fc800000010ff */
[----:B------:R-:W-:Y:S02]  /*482d0*/  PRMT R23, R22, 0x7610, R23 ;  /* 0x0000761016177816 */ /* 0x000fe40000000017 */
[----:B------:R-:W-:Y:S02]  /*482e0*/  PRMT R22, R17, 0x7610, R22 ;  /* 0x0000761011167816 */ /* 0x000fe40000000016 */
[----:B------:R-:W3:Y:S04]  /*482f0*/  LDL.LU R17, [R1+0x20] ;  /* 0x0000200001117983 */ /* 0x000ee80000300800 */
[----:B-1----:R-:W5:Y:S04]  /*48300*/  LDL.LU R232, [R1+0x2c] ;  /* 0x00002c0001e87983 */ /* 0x002f680000300800 */
[----:B------:R0:W-:Y:S04]  /*48310*/  @P1 STG.E.U16 desc[UR16][R10.64+0xf0], R23 ;  /* 0x0000f0170a001986 */ /* 0x0001e8000c101510 */
[----:B------:R1:W-:Y:S04]  /*48320*/  @P0 STG.E.U16 desc[UR16][R10.64+0xf2], R22 ;  /* 0x0000f2160a000986 */ /* 0x0003e8000c101510 */
[----:B0-----:R-:W2:Y:S04]  /*48330*/  LDL.LU R23, [R1+0x24] ;  /* 0x0000240001177983 */ /* 0x001ea80000300800 */
[----:B-1----:R-:W4:Y:S01]  /*48340*/  LDL.LU R22, [R1+0x28] ;  /* 0x0000280001167983 */ /* 0x002f220000300800 */
[----:B------:R-:W-:-:S02]  /*48350*/  ISETP.GT.AND P3, PT, R3, 0x80, PT ;  /* 0x000000800300780c */ /* 0x000fc40003f64270 */
[----:B------:R-:W-:Y:S02]  /*48360*/  ISETP.GT.AND P2, PT, R3, 0x81, PT ;  /* 0x000000810300780c */ /* 0x000fe40003f44270 */
[C---:B------:R-:W-:Y:S02]  /*48370*/  ISETP.GT.AND P0, PT, R0.reuse, RZ, P3 ;  /* 0x000000ff0000720c */ /* 0x040fe40001f04270 */
[C---:B------:R-:W-:Y:S02]  /*48380*/  ISETP.GT.AND P1, PT, R0.reuse, RZ, P2 ;  /* 0x000000ff0000720c */ /* 0x040fe40001724270 */
[----:B------:R-:W-:Y:S01]  /*48390*/  ISETP.GT.AND P5, PT, R0, 0x8, P3 ;  /* 0x000000080000780c */ /* 0x000fe20001fa4270 */
[----:B---3--:R-:W-:-:S05]  /*483a0*/  FMUL R17, R17, R2 ;  /* 0x0000000211117220 */ /* 0x008fca0000400000 */
[----:B------:R-:W-:-:S04]  /*483b0*/  F2FP.BF16.F32.PACK_AB R17, RZ, R17 ;  /* 0x00000011ff11723e */ /* 0x000fc800000010ff */
[----:B------:R-:W-:Y:S01]  /*483c0*/  PRMT R233, R17, 0x7610, R233 ;  /* 0x0000761011e97816 */ /* 0x000fe200000000e9 */
[-C--:B--2---:R-:W-:Y:S01]  /*483d0*/  FMUL R23, R23, R2.reuse ;  /* 0x0000000217177220 */ /* 0x084fe20000400000 */
[----:B----4-:R-:W-:-:S04]  /*483e0*/  FMUL R22, R22, R2 ;  /* 0x0000000216167220 */ /* 0x010fc80000400000 */
[----:B------:R-:W-:Y:S02]  /*483f0*/  F2FP.BF16.F32.PACK_AB R23, RZ, R23 ;  /* 0x00000017ff17723e */ /* 0x000fe400000010ff */
[----:B------:R-:W-:Y:S01]  /*48400*/  F2FP.BF16.F32.PACK_AB R22, RZ, R22 ;  /* 0x00000016ff16723e */ /* 0x000fe200000010ff */
[----:B------:R0:W-:Y:S04]  /*48410*/  @P0 STG.E.U16 desc[UR16][R12.64+0x100], R233 ;  /* 0x000100e90c000986 */ /* 0x0001e8000c101510 */
[----:B------:R-:W-:Y:S04]  /*48420*/  @P1 STG.E.U16 desc[UR16][R12.64+0x102], R23 ;  /* 0x000102170c001986 */ /* 0x000fe8000c101510 */
[----:B------:R1:W-:Y:S04]  /*48430*/  @P5 STG.E.U16 desc[UR16][R20.64+0x100], R22 ;  /* 0x0001001614005986 */ /* 0x0003e8000c101510 */
[----:B0-----:R-:W2:Y:S04]  /*48440*/  LDL.LU R233, [R1+0x34] ;  /* 0x0000340001e97983 */ /* 0x001ea80000300800 */
[----:B-1----:R-:W3:Y:S01]  /*48450*/  LDL.LU R22, [R1+0x30] ;  /* 0x0000300001167983 */ /* 0x002ee20000300800 */
[----:B------:R-:W-:Y:S01]  /*48460*/  ISETP.GT.AND P4, PT, R0, 0x8, P2 ;  /* 0x000000080000780c */ /* 0x000fe20001784270 */
[----:B-----5:R-:W-:Y:S01]  /*48470*/  FMUL R232, R232, R2 ;  /* 0x00000002e8e87220 */ /* 0x020fe20000400000 */
[----:B------:R-:W-:-:S04]  /*48480*/  ISETP.GT.AND P0, PT, R3, 0x88, PT ;  /* 0x000000880300780c */ /* 0x000fc80003f04270 */
[----:B------:R-:W-:Y:S02]  /*48490*/  F2FP.BF16.F32.PACK_AB R17, RZ, R232 ;  /* 0x000000e8ff11723e */ /* 0x000fe400000010ff */
[----:B------:R-:W-:Y:S02]  /*484a0*/  ISETP.GT.AND P1, PT, R3, 0x89, PT ;  /* 0x000000890300780c */ /* 0x000fe40003f24270 */
[----:B------:R-:W-:-:S03]  /*484b0*/  ISETP.GT.AND P5, PT, R0, RZ, P0 ;  /* 0x000000ff0000720c */ /* 0x000fc600007a4270 */
[----:B------:R2:W-:Y:S01]  /*484c0*/  @P4 STG.E.U16 desc[UR16][R20.64+0x102], R17 ;  /* 0x0001021114004986 */ /* 0x0005e2000c101510 */
[----:B------:R-:W-:Y:S01]  /*484d0*/  ISETP.GT.AND P4, PT, R0, RZ, P1 ;  /* 0x000000ff0000720c */ /* 0x000fe20000f84270 */
[-C--:B--2---:R-:W-:Y:S02]  /*484e0*/  FMUL R17, R233, R2.reuse ;  /* 0x00000002e9117220 */ /* 0x084fe40000400000 */
[----:B------:R-:W2:Y:S01]  /*484f0*/  LDL.LU R233, [R1+0x14] ;  /* 0x0000140001e97983 */ /* 0x000ea20000300800 */
[----:B---3--:R-:W-:Y:S02]  /*48500*/  FMUL R22, R22, R2 ;  /* 0x0000000216167220 */ /* 0x008fe40000400000 */
[----:B------:R-:W-:-:S03]  /*48510*/  F2FP.BF16.F32.PACK_AB R17, RZ, R17 ;  /* 0x00000011ff11723e */ /* 0x000fc600000010ff */
[----:B------:R-:W-:-:S04]  /*48520*/  F2FP.BF16.F32.PACK_AB R22, RZ, R22 ;  /* 0x00000016ff16723e */ /* 0x000fc800000010ff */
[----:B------:R-:W-:Y:S02]  /*48530*/  PRMT R232, R22, 0x7610, R232 ;  /* 0x0000761016e87816 */ /* 0x000fe400000000e8 */
[----:B------:R-:W-:-:S03]  /*48540*/  PRMT R23, R17, 0x7610, R23 ;  /* 0x0000761011177816 */ /* 0x000fc60000000017 */
[----:B------:R0:W-:Y:S01]  /*48550*/  @P5 STG.E.U16 desc[UR16][R12.64+0x110], R232 ;  /* 0x000110e80c005986 */ /* 0x0001e2000c101510 */
[C---:B------:R-:W-:Y:S01]  /*48560*/  ISETP.GT.AND P5, PT, R0.reuse, 0x8, P0 ;  /* 0x000000080000780c */ /* 0x040fe200007a4270 */
[-C--:B------:R-:W-:Y:S02]  /*48570*/  FMUL R22, R235, R2.reuse ;  /* 0x00000002eb167220 */ /* 0x080fe40000400000 */
[----:B------:R-:W-:Y:S01]  /*48580*/  @P4 STG.E.U16 desc[UR16][R12.64+0x112], R23 ;  /* 0x000112170c004986 */ /* 0x000fe2000c101510 */
[----:B------:R-:W-:Y:S01]  /*48590*/  ISETP.GT.AND P4, PT, R0, 0x8, P1 ;  /* 0x000000080000780c */ /* 0x000fe20000f84270 */
[----:B------:R-:W-:Y:S01]  /*485a0*/  FMUL R17, R234, R2 ;  /* 0x00000002ea117220 */ /* 0x000fe20000400000 */
[----:B------:R-:W-:Y:S01]  /*485b0*/  F2FP.BF16.F32.PACK_AB R22, RZ, R22 ;  /* 0x00000016ff16723e */ /* 0x000fe200000010ff */
[----:B------:R-:W3:Y:S03]  /*485c0*/  LDL.LU R235, [R1+0x18] ;  /* 0x0000180001eb7983 */ /* 0x000ee60000300800 */
[----:B------:R-:W-:Y:S01]  /*485d0*/  F2FP.BF16.F32.PACK_AB R17, RZ, R17 ;  /* 0x00000011ff11723e */ /* 0x000fe200000010ff */
[----:B------:R-:W4:Y:S04]  /*485e0*/  LDL.LU R234, [R1+0x1c] ;  /* 0x00001c0001ea7983 */ /* 0x000f280000300800 */
[----:B0-----:R-:W5:Y:S04]  /*485f0*/  LDL.LU R232, [R1+0x10] ;  /* 0x0000100001e87983 */ /* 0x001f680000300800 */
[----:B------:R0:W-:Y:S04]  /*48600*/  @P5 STG.E.U16 desc[UR16][R20.64+0x110], R22 ;  /* 0x0001101614005986 */ /* 0x0001e8000c101510 */
[----:B------:R1:W-:Y:S04]  /*48610*/  @P4 STG.E.U16 desc[UR16][R20.64+0x112], R17 ;  /* 0x0001121114004986 */ /* 0x0003e8000c101510 */
[----:B0-----:R-:W2:Y:S04]  /*48620*/  LDL.LU R22, [R1] ;  /* 0x0000000001167983 */ /* 0x001ea80000300800 */
[----:B-1----:R-:W3:Y:S01]  /*48630*/  LDL.LU R17, [R1+0x4] ;  /* 0x0000040001117983 */ /* 0x002ee20000300800 */
[----:B------:R-:W-:Y:S01]  /*48640*/  ISETP.GT.AND P4, PT, R0, 0x80, P3 ;  /* 0x000000800000780c */ /* 0x000fe20001f84270 */
[-C--:B--2---:R-:W-:Y:S01]  /*48650*/  FMUL R22, R22, R2.reuse ;  /* 0x0000000216167220 */ /* 0x084fe20000400000 */
[----:B---3--:R-:W-:-:S04]  /*48660*/  FMUL R17, R17, R2 ;  /* 0x0000000211117220 */ /* 0x008fc80000400000 */
[----:B------:R-:W-:Y:S02]  /*48670*/  F2FP.BF16.F32.PACK_AB R22, RZ, R22 ;  /* 0x00000016ff16723e */ /* 0x000fe400000010ff */
[----:B------:R-:W-:Y:S02]  /*48680*/  F2FP.BF16.F32.PACK_AB R17, RZ, R17 ;  /* 0x00000011ff11723e */ /* 0x000fe400000010ff */
[----:B------:R-:W-:Y:S02]  /*48690*/  PRMT R23, R22, 0x7610, R23 ;  /* 0x0000761016177816 */ /* 0x000fe40000000017 */
[----:B------:R-:W-:Y:S02]  /*486a0*/  PRMT R22, R17, 0x7610, R22 ;  /* 0x0000761011167816 */ /* 0x000fe40000000016 */
[----:B------:R-:W2:Y:S04]  /*486b0*/  LDL.LU R17, [R1+0x8] ;  /* 0x0000080001117983 */ /* 0x000ea80000300800 */
[----:B------:R0:W-:Y:S04]  /*486c0*/  @P4 STG.E.U16 desc[UR16][R8.64+0x100], R23 ;  /* 0x0001001708004986 */ /* 0x0001e8000c101510 */
[----:B0-----:R-:W3:Y:S01]  /*486d0*/  LDL.LU R23, [R1+0xc] ;  /* 0x00000c0001177983 */ /* 0x001ee20000300800 */
[----:B------:R-:W-:-:S02]  /*486e0*/  ISETP.GT.AND P5, PT, R0, 0x80, P2 ;  /* 0x000000800000780c */ /* 0x000fc400017a4270 */
[----:B------:R-:W-:-:S11]  /*486f0*/  ISETP.GT.AND P4, PT, R0, 0x88, P3 ;  /* 0x000000880000780c */ /* 0x000fd60001f84270 */
[----:B------:R3:W-:Y:S01]  /*48700*/  @P5 STG.E.U16 desc[UR16][R8.64+0x102], R22 ;  /* 0x0001021608005986 */ /* 0x0007e2000c101510 */
[----:B------:R-:W-:Y:S01]  /*48710*/  ISETP.GT.AND P5, PT, R0, 0x88, P2 ;  /* 0x000000880000780c */ /* 0x000fe200017a4270 */
[-C--:B------:R-:W-:Y:S01]  /*48720*/  FMUL R224, R224, R2.reuse ;  /* 0x00000002e0e07220 */ /* 0x080fe20000400000 */
[----:B------:R-:W-:-:S04]  /*48730*/  FMUL R225, R225, R2 ;  /* 0x00000002e1e17220 */ /* 0x000fc80000400000 */
[----:B------:R-:W-:Y:S02]  /*48740*/  F2FP.BF16.F32.PACK_AB R224, RZ, R224 ;  /* 0x000000e0ffe0723e */ /* 0x000fe400000010ff */
[----:B------:R-:W-:Y:S01]  /*48750*/  F2FP.BF16.F32.PACK_AB R225, RZ, R225 ;  /* 0x000000e1ffe1723e */ /* 0x000fe200000010ff */
        /* <DEDUP_REMOVED lines=17> */
[-C--:B------:R-:W-:Y:S01]  /*48870*/  FMUL R221, R221, R2.reuse ;  /* 0x00000002dddd7220 */ /* 0x080fe20000400000 */
[-C--:B------:R-:W-:Y:S01]  /*48880*/  FMUL R220, R220, R2.reuse ;  /* 0x00000002dcdc7220 */ /* 0x080fe20000400000 */
[-C--:B------:R-:W-:Y:S01]  /*48890*/  FMUL R222, R222, R2.reuse ;  /* 0x00000002dede7220 */ /* 0x080fe20000400000 */
[----:B------:R-:W-:Y:S01]  /*488a0*/  FMUL R223, R223, R2 ;  /* 0x00000002dfdf7220 */ /* 0x000fe20000400000 */
[----:B------:R-:W-:Y:S02]  /*488b0*/  F2FP.BF16.F32.PACK_AB R219, RZ, R219 ;  /* 0x000000dbffdb723e */ /* 0x000fe400000010ff */
[----:B------:R-:W-:-:S02]  /*488c0*/  F2FP.BF16.F32.PACK_AB R221, RZ, R221 ;  /* 0x000000ddffdd723e */ /* 0x000fc400000010ff */
[----:B------:R-:W-:Y:S02]  /*488d0*/  F2FP.BF16.F32.PACK_AB R220, RZ, R220 ;  /* 0x000000dcffdc723e */ /* 0x000fe400000010ff */
[----:B------:R-:W-:Y:S02]  /*488e0*/  F2FP.BF16.F32.PACK_AB R222, RZ, R222 ;  /* 0x000000deffde723e */ /* 0x000fe400000010ff */
[----:B------:R-:W-:Y:S01]  /*488f0*/  F2FP.BF16.F32.PACK_AB R223, RZ, R223 ;  /* 0x000000dfffdf723e */ /* 0x000fe200000010ff */
[-C--:B------:R-:W-:Y:S01]  /*48900*/  FMUL R208, R208, R2.reuse ;  /* 0x00000002d0d07220 */ /* 0x080fe20000400000 */
[-C--:B------:R-:W-:Y:S01]  /*48910*/  FMUL R209, R209, R2.reuse ;  /* 0x00000002d1d17220 */ /* 0x080fe20000400000 */
[-C--:B------:R-:W-:Y:S01]  /*48920*/  FMUL R211, R211, R2.reuse ;  /* 0x00000002d3d37220 */ /* 0x080fe20000400000 */
[----:B------:R-:W-:Y:S02]  /*48930*/  FMUL R210, R210, R2 ;  /* 0x00000002d2d27220 */ /* 0x000fe40000400000 */
[----:B------:R-:W-:-:S02]  /*48940*/  F2FP.BF16.F32.PACK_AB R208, RZ, R208 ;  /* 0x000000d0ffd0723e */ /* 0x000fc400000010ff */
[----:B------:R-:W-:Y:S02]  /*48950*/  F2FP.BF16.F32.PACK_AB R209, RZ, R209 ;  /* 0x000000d1ffd1723e */ /* 0x000fe400000010ff */
        /* <DEDUP_REMOVED lines=12> */
[----:B--2---:R-:W-:-:S05]  /*48a20*/  FMUL R17, R17, R2 ;  /* 0x0000000211117220 */ /* 0x004fca0000400000 */
[----:B------:R-:W-:Y:S01]  /*48a30*/  F2FP.BF16.F32.PACK_AB R17, RZ, R17 ;  /* 0x00000011ff11723e */ /* 0x000fe200000010ff */
[----:B---3--:R-:W-:-:S05]  /*48a40*/  FMUL R22, R23, R2 ;  /* 0x0000000217167220 */ /* 0x008fca0000400000 */
[----:B------:R-:W-:Y:S01]  /*48a50*/  F2FP.BF16.F32.PACK_AB R22, RZ, R22 ;  /* 0x00000016ff16723e */ /* 0x000fe200000010ff */
[----:B------:R5:W-:Y:S01]  /*48a60*/  @P4 STG.E.U16 desc[UR16][R18.64+0x100], R17 ;  /* 0x0001001112004986 */ /* 0x000be2000c101510 */
[----:B------:R-:W-:-:S03]  /*48a70*/  ISETP.GT.AND P4, PT, R0, 0x80, P1 ;  /* 0x000000800000780c */ /* 0x000fc60000f84270 */
[----:B------:R0:W-:Y:S01]  /*48a80*/  @P5 STG.E.U16 desc[UR16][R18.64+0x102], R22 ;  /* 0x0001021612005986 */ /* 0x0001e2000c101510 */
[----:B------:R-:W-:Y:S01]  /*48a90*/  ISETP.GT.AND P5, PT, R0, 0x80, P0 ;  /* 0x000000800000780c */ /* 0x000fe200007a4270 */
[-C--:B-----5:R-:W-:Y:S01]  /*48aa0*/  FMUL R17, R232, R2.reuse ;  /* 0x00000002e8117220 */ /* 0x0a0fe20000400000 */
[----:B0-----:R-:W-:-:S04]  /*48ab0*/  FMUL R22, R233, R2 ;  /* 0x00000002e9167220 */ /* 0x001fc80000400000 */
[----:B------:R-:W-:Y:S02]  /*48ac0*/  F2FP.BF16.F32.PACK_AB R17, RZ, R17 ;  /* 0x00000011ff11723e */ /* 0x000fe400000010ff */
[----:B------:R-:W-:-:S05]  /*48ad0*/  F2FP.BF16.F32.PACK_AB R22, RZ, R22 ;  /* 0x00000016ff16723e */ /* 0x000fca00000010ff */
[----:B------:R0:W-:Y:S01]  /*48ae0*/  @P5 STG.E.U16 desc[UR16][R8.64+0x110], R17 ;  /* 0x0001101108005986 */ /* 0x0001e2000c101510 */
[----:B------:R-:W-:-:S03]  /*48af0*/  ISETP.GT.AND P5, PT, R0, 0x88, P0 ;  /* 0x000000880000780c */ /* 0x000fc600007a4270 */
[----:B------:R1:W-:Y:S01]  /*48b00*/  @P4 STG.E.U16 desc[UR16][R8.64+0x112], R22 ;  /* 0x0001121608004986 */ /* 0x0003e2000c101510 */
[----:B------:R-:W-:Y:S01]  /*48b10*/  ISETP.GT.AND P4, PT, R0, 0x88, P1 ;  /* 0x000000880000780c */ /* 0x000fe20000f84270 */
[-C--:B------:R-:W-:Y:S01]  /*48b20*/  FMUL R23, R235, R2.reuse ;  /* 0x00000002eb177220 */ /* 0x080fe20000400000 */
[----:B----4-:R-:W-:-:S04]  /*48b30*/  FMUL R232, R234, R2 ;  /* 0x00000002eae87220 */ /* 0x010fc80000400000 */
[----:B------:R-:W-:Y:S02]  /*48b40*/  F2FP.BF16.F32.PACK_AB R23, RZ, R23 ;  /* 0x00000017ff17723e */ /* 0x000fe400000010ff */
[----:B------:R-:W-:-:S03]  /*48b50*/  F2FP.BF16.F32.PACK_AB R232, RZ, R232 ;  /* 0x000000e8ffe8723e */ /* 0x000fc600000010ff */
[----:B------:R1:W-:Y:S01]  /*48b60*/  @P5 STG.E.U16 desc[UR16][R18.64+0x110], R23 ;  /* 0x0001101712005986 */ /* 0x0003e2000c101510 */
[----:B------:R-:W-:-:S03]  /*48b70*/  ISETP.GT.AND P5, PT, R0, 0x100, P2 ;  /* 0x000001000000780c */ /* 0x000fc600017a4270 */
[----:B------:R1:W-:Y:S01]  /*48b80*/  @P4 STG.E.U16 desc[UR16][R18.64+0x112], R232 ;  /* 0x000112e812004986 */ /* 0x0003e2000c101510 */
[----:B------:R-:W-:-:S09]  /*48b90*/  ISETP.GT.AND P4, PT, R0, 0x100, P3 ;  /* 0x000001000000780c */ /* 0x000fd20001f84270 */
        /* <DEDUP_REMOVED lines=11> */
[----:B------:R-:W-:Y:S01]  /*48c50*/  ISETP.GT.AND P4, PT, R0, 0x108, P1 ;  /* 0x000001080000780c */ /* 0x000fe20000f84270 */
[----:B0-----:R-:W-:-:S08]  /*48c60*/  FMUL R17, R216, R2 ;  /* 0x00000002d8117220 */ /* 0x001fd00000400000 */
[----:B------:R1:W-:Y:S01]  /*48c70*/  @P5 STG.E.U16 desc[UR16][R14.64+0x110], R230 ;  /* 0x000110e60e005986 */ /* 0x0003e2000c101510 */
[----:B------:R-:W-:-:S03]  /*48c80*/  ISETP.GT.AND P5, PT, R0, 0x180, P3 ;  /* 0x000001800000780c */ /* 0x000fc60001fa4270 */
[----:B------:R1:W-:Y:S01]  /*48c90*/  @P4 STG.E.U16 desc[UR16][R14.64+0x112], R231 ;  /* 0x000112e70e004986 */ /* 0x0003e2000c101510 */
[C---:B------:R-:W-:Y:S02]  /*48ca0*/  ISETP.GT.AND P4, PT, R0.reuse, 0x180, P2 ;  /* 0x000001800000780c */ /* 0x040fe40001784270 */
[C---:B------:R-:W-:Y:S02]  /*48cb0*/  ISETP.GT.AND P3, PT, R0.reuse, 0x188, P3 ;  /* 0x000001880000780c */ /* 0x040fe40001f64270 */
[----:B------:R-:W-:Y:S02]  /*48cc0*/  F2FP.BF16.F32.PACK_AB R17, RZ, R17 ;  /* 0x00000011ff11723e */ /* 0x000fe400000010ff */
[----:B------:R-:W-:-:S03]  /*48cd0*/  ISETP.GT.AND P2, PT, R0, 0x188, P2 ;  /* 0x000001880000780c */ /* 0x000fc60001744270 */
[----:B------:R1:W-:Y:S04]  /*48ce0*/  @P5 STG.E.U16 desc[UR16][R6.64+0x100], R17 ;  /* 0x0001001106005986 */ /* 0x0003e8000c101510 */
[----:B------:R1:W-:Y:S04]  /*48cf0*/  @P4 STG.E.U16 desc[UR16][R6.64+0x102], R217 ;  /* 0x000102d906004986 */ /* 0x0003e8000c101510 */
[----:B------:R1:W-:Y:S01]  /*48d00*/  @P3 STG.E.U16 desc[UR16][R10.64+0x100], R218 ;  /* 0x000100da0a003986 */ /* 0x0003e2000c101510 */
[C---:B------:R-:W-:Y:S02]  /*48d10*/  ISETP.GT.AND P3, PT, R0.reuse, 0x180, P1 ;  /* 0x000001800000780c */ /* 0x040fe40000f64270 */
[----:B------:R-:W-:-:S02]  /*48d20*/  ISETP.GT.AND P4, PT, R0, 0x180, P0 ;  /* 0x000001800000780c */ /* 0x000fc40000784270 */
[C---:B------:R-:W-:Y:S02]  /*48d30*/  ISETP.GT.AND P0, PT, R0.reuse, 0x188, P0 ;  /* 0x000001880000780c */ /* 0x040fe40000704270 */
[----:B------:R-:W-:Y:S01]  /*48d40*/  ISETP.GT.AND P1, PT, R0, 0x188, P1 ;  /* 0x000001880000780c */ /* 0x000fe20000f24270 */
[----:B------:R1:W-:Y:S01]  /*48d50*/  @P2 STG.E.U16 desc[UR16][R10.64+0x102], R219 ;  /* 0x000102db0a002986 */ /* 0x0003e2000c101510 */
[----:B------:R-:W-:-:S05]  /*48d60*/  ISETP.GT.AND P2, PT, R3, 0x91, PT ;  /* 0x000000910300780c */ /* 0x000fca0003f44270 */
[----:B------:R1:W-:Y:S01]  /*48d70*/  @P3 STG.E.U16 desc[UR16][R6.64+0x112], R221 ;  /* 0x000112dd06003986 */ /* 0x0003e2000c101510 */
[----:B------:R-:W-:-:S03]  /*48d80*/  ISETP.GT.AND P3, PT, R3, 0x90, PT ;  /* 0x000000900300780c */ /* 0x000fc60003f64270 */
[----:B------:R1:W-:Y:S01]  /*48d90*/  @P4 STG.E.U16 desc[UR16][R6.64+0x110], R220 ;  /* 0x000110dc06004986 */ /* 0x0003e2000c101510 */
[----:B------:R-:W-:-:S03]  /*48da0*/  ISETP.GT.AND P4, PT, R0, RZ, P2 ;  /* 0x000000ff0000720c */ /* 0x000fc60001784270 */
[----:B------:R1:W-:Y:S01]  /*48db0*/  @P0 STG.E.U16 desc[UR16][R10.64+0x110], R222 ;  /* 0x000110de0a000986 */ /* 0x0003e2000c101510 */
[----:B------:R-:W-:-:S03]  /*48dc0*/  ISETP.GT.AND P0, PT, R0, RZ, P3 ;  /* 0x000000ff0000720c */ /* 0x000fc60001f04270 */
[----:B------:R1:W-:Y:S01]  /*48dd0*/  @P1 STG.E.U16 desc[UR16][R10.64+0x112], R223 ;  /* 0x000112df0a001986 */ /* 0x0003e2000c101510 */
[C---:B------:R-:W-:Y:S02]  /*48de0*/  ISETP.GT.AND P1, PT, R0.reuse, 0x8, P2 ;  /* 0x000000080000780c */ /* 0x040fe40001724270 */
[----:B------:R-:W-:-:S03]  /*48df0*/  ISETP.GT.AND P5, PT, R0, 0x8, P3 ;  /* 0x000000080000780c */ /* 0x000fc60001fa4270 */
[----:B------:R1:W-:Y:S04]  /*48e00*/  @P4 STG.E.U16 desc[UR16][R12.64+0x122], R209 ;  /* 0x000122d10c004986 */ /* 0x0003e8000c101510 */
[----:B------:R1:W-:Y:S01]  /*48e10*/  @P0 STG.E.U16 desc[UR16][R12.64+0x120], R208 ;  /* 0x000120d00c000986 */ /* 0x0003e2000c101510 */
[----:B------:R-:W-:-:S03]  /*48e20*/  ISETP.GT.AND P0, PT, R3, 0x98, PT ;  /* 0x000000980300780c */ /* 0x000fc60003f04270 */
[----:B------:R1:W-:Y:S01]  /*48e30*/  @P1 STG.E.U16 desc[UR16][R20.64+0x122], R211 ;  /* 0x000122d314001986 */ /* 0x0003e2000c101510 */
[----:B------:R-:W-:-:S03]  /*48e40*/  ISETP.GT.AND P1, PT, R3, 0x99, PT ;  /* 0x000000990300780c */ /* 0x000fc60003f24270 */
[----:B------:R1:W-:Y:S01]  /*48e50*/  @P5 STG.E.U16 desc[UR16][R20.64+0x120], R210 ;  /* 0x000120d214005986 */ /* 0x0003e2000c101510 */
[C---:B------:R-:W-:Y:S02]  /*48e60*/  ISETP.GT.AND P5, PT, R0.reuse, RZ, P0 ;  /* 0x000000ff0000720c */ /* 0x040fe400007a4270 */
[----:B------:R-:W-:-:S11]  /*48e70*/  ISETP.GT.AND P4, PT, R0, RZ, P1 ;  /* 0x000000ff0000720c */ /* 0x000fd60000f84270 */
[----:B------:R1:W-:Y:S01]  /*48e80*/  @P5 STG.E.U16 desc[UR16][R12.64+0x130], R212 ;  /* 0x000130d40c005986 */ /* 0x0003e2000c101510 */
[----:B------:R-:W-:-:S03]  /*48e90*/  ISETP.GT.AND P5, PT, R0, 0x8, P0 ;  /* 0x000000080000780c */ /* 0x000fc600007a4270 */
[----:B------:R1:W-:Y:S01]  /*48ea0*/  @P4 STG.E.U16 desc[UR16][R12.64+0x132], R213 ;  /* 0x000132d50c004986 */ /* 0x0003e2000c101510 */
[----:B------:R-:W-:-:S09]  /*48eb0*/  ISETP.GT.AND P4, PT, R0, 0x8, P1 ;  /* 0x000000080000780c */ /* 0x000fd20000f84270 */
[----:B------:R1:W-:Y:S01]  /*48ec0*/  @P5 STG.E.U16 desc[UR16][R20.64+0x130], R214 ;  /* 0x000130d614005986 */ /* 0x0003e2000c101510 */
[----:B------:R-:W-:-:S03]  /*48ed0*/  ISETP.GT.AND P5, PT, R0, 0x80, P2 ;  /* 0x000000800000780c */ /* 0x000fc600017a4270 */
[----:B------:R1:W-:Y:S01]  /*48ee0*/  @P4 STG.E.U16 desc[UR16][R20.64+0x132], R215 ;  /* 0x000132d714004986 */ /* 0x0003e2000c101510 */
[----:B------:R-:W-:Y:S02]  /*48ef0*/  ISETP.GT.AND P4, PT, R0, 0x80, P3 ;  /* 0x000000800000780c */ /* 0x000fe40001f84270 */
[----:B------:R-:W-:Y:S02]  /*48f00*/  F2FP.BF16.F32.PACK_AB R200, RZ, R200 ;  /* 0x000000c8ffc8723e */ /* 0x000fe400000010ff */
[----:B------:R-:W-:Y:S01]  /*48f10*/  F2FP.BF16.F32.PACK_AB R201, RZ, R201 ;  /* 0x000000c9ffc9723e */ /* 0x000fe200000010ff */
[----:B------:R-:W-:-:S04]  /*48f20*/  FMUL R202, R202, R2 ;  /* 0x00000002caca7220 */ /* 0x000fc80000400000 */
[----:B------:R1:W-:Y:S01]  /*48f30*/  @P5 STG.E.U16 desc[UR16][R8.64+0x122], R201 ;  /* 0x000122c908005986 */ /* 0x0003e2000c101510 */
[----:B------:R-:W-:-:S03]  /*48f40*/  ISETP.GT.AND P5, PT, R0, 0x88, P2 ;  /* 0x000000880000780c */ /* 0x000fc600017a4270 */
[----:B------:R1:W-:Y:S01]  /*48f50*/  @P4 STG.E.U16 desc[UR16][R8.64+0x120], R200 ;  /* 0x000120c808004986 */ /* 0x0003e2000c101510 */
[----:B------:R-:W-:Y:S01]  /*48f60*/  ISETP.GT.AND P4, PT, R0, 0x88, P3 ;  /* 0x000000880000780c */ /* 0x000fe20001f84270 */
[----:B------:R-:W-:Y:S01]  /*48f70*/  FMUL R203, R203, R2 ;  /* 0x00000002cbcb7220 */ /* 0x000fe20000400000 */
[----:B------:R-:W-:-:S04]  /*48f80*/  F2FP.BF16.F32.PACK_AB R202, RZ, R202 ;  /* 0x000000caffca723e */ /* 0x000fc800000010ff */
        /* <DEDUP_REMOVED lines=8> */
[----:B------:R-:W-:-:S03]  /*49010*/  F2FP.BF16.F32.PACK_AB R205, RZ, R205 ;  /* 0x000000cdffcd723e */ /* 0x000fc600000010ff */
[----:B------:R1:W-:Y:S01]  /*49020*/  @P5 STG.E.U16 desc[UR16][R8.64+0x130], R204 ;  /* 0x000130cc08005986 */ /* 0x0003e2000c101510 */
[----:B------:R-:W-:-:S03]  /*49030*/  ISETP.GT.AND P5, PT, R0, 0x88, P0 ;  /* 0x000000880000780c */ /* 0x000fc600007a4270 */
[----:B------:R1:W-:Y:S01]  /*49040*/  @P4 STG.E.U16 desc[UR16][R8.64+0x132], R205 ;  /* 0x000132cd08004986 */ /* 0x0003e2000c101510 */
[----:B------:R-:W-:Y:S01]  /*49050*/  ISETP.GT.AND P4, PT, R0, 0x88, P1 ;  /* 0x000000880000780c */ /* 0x000fe20000f84270 */
[-C--:B------:R-:W-:Y:S01]  /*49060*/  FMUL R206, R206, R2.reuse ;  /* 0x00000002cece7220 */ /* 0x080fe20000400000 */
[----:B------:R-:W-:-:S04]  /*49070*/  FMUL R207, R207, R2 ;  /* 0x00000002cfcf7220 */ /* 0x000fc80000400000 */
[----:B------:R-:W-:Y:S02]  /*49080*/  F2FP.BF16.F32.PACK_AB R206, RZ, R206 ;  /* 0x000000ceffce723e */ /* 0x000fe400000010ff */
        /* <DEDUP_REMOVED lines=36> */
[C---:B------:R-:W-:Y:S02]  /*492d0*/  ISETP.GT.AND P4, PT, R0.reuse, 0x180, P2 ;  /* 0x000001800000780c */ /* 0x040fe40001784270 */
[----:B------:R-:W-:Y:S01]  /*492e0*/  ISETP.GT.AND P3, PT, R0, 0x188, P3 ;  /* 0x000001880000780c */ /* 0x000fe20001f64270 */
[-C--:B------:R-:W-:Y:S01]  /*492f0*/  FMUL R184, R184, R2.reuse ;  /* 0x00000002b8b87220 */ /* 0x080fe20000400000 */
[-C--:B------:R-:W-:Y:S01]  /*49300*/  FMUL R185, R185, R2.reuse ;  /* 0x00000002b9b97220 */ /* 0x080fe20000400000 */
[----:B------:R-:W-:-:S03]  /*49310*/  FMUL R186, R186, R2 ;  /* 0x00000002baba7220 */ /* 0x000fc60000400000 */
[----:B------:R-:W-:Y:S02]  /*49320*/  F2FP.BF16.F32.PACK_AB R184, RZ, R184 ;  /* 0x000000b8ffb8723e */ /* 0x000fe400000010ff */
[----:B------:R-:W-:Y:S02]  /*49330*/  F2FP.BF16.F32.PACK_AB R185, RZ, R185 ;  /* 0x000000b9ffb9723e */ /* 0x000fe400000010ff */
[----:B------:R-:W-:Y:S01]  /*49340*/  F2FP.BF16.F32.PACK_AB R186, RZ, R186 ;  /* 0x000000baffba723e */ /* 0x000fe200000010ff */
[----:B------:R1:W-:Y:S01]  /*49350*/  @P5 STG.E.U16 desc[UR16][R6.64+0x120], R184 ;  /* 0x000120b806005986 */ /* 0x0003e2000c101510 */
[----:B------:R-:W-:-:S03]  /*49360*/  ISETP.GT.AND P2, PT, R0, 0x188, P2 ;  /* 0x000001880000780c */ /* 0x000fc60001744270 */
[----:B------:R1:W-:Y:S01]  /*49370*/  @P4 STG.E.U16 desc[UR16][R6.64+0x122], R185 ;  /* 0x000122b906004986 */ /* 0x0003e2000c101510 */
[----:B------:R-:W-:-:S03]  /*49380*/  FMUL R187, R187, R2 ;  /* 0x00000002bbbb7220 */ /* 0x000fc60000400000 */
[----:B------:R1:W-:Y:S01]  /*49390*/  @P3 STG.E.U16 desc[UR16][R10.64+0x120], R186 ;  /* 0x000120ba0a003986 */ /* 0x0003e2000c101510 */
[C---:B------:R-:W-:Y:S01]  /*493a0*/  ISETP.GT.AND P3, PT, R0.reuse, 0x180, P1 ;  /* 0x000001800000780c */ /* 0x040fe20000f64270 */
[-C--:B------:R-:W-:Y:S01]  /*493b0*/  FMUL R189, R189, R2.reuse ;  /* 0x00000002bdbd7220 */ /* 0x080fe20000400000 */
[C---:B------:R-:W-:Y:S02]  /*493c0*/  ISETP.GT.AND P4, PT, R0.reuse, 0x180, P0 ;  /* 0x000001800000780c */ /* 0x040fe40000784270 */
[----:B------:R-:W-:Y:S01]  /*493d0*/  ISETP.GT.AND P0, PT, R0, 0x188, P0 ;  /* 0x000001880000780c */ /* 0x000fe20000704270 */
[-C--:B------:R-:W-:Y:S01]  /*493e0*/  FMUL R188, R188, R2.reuse ;  /* 0x00000002bcbc7220 */ /* 0x080fe20000400000 */
[----:B------:R-:W-:Y:S01]  /*493f0*/  ISETP.GT.AND P1, PT, R0, 0x188, P1 ;  /* 0x000001880000780c */ /* 0x000fe20000f24270 */
[-C--:B------:R-:W-:Y:S01]  /*49400*/  FMUL R190, R190, R2.reuse ;  /* 0x00000002bebe7220 */ /* 0x080fe20000400000 */
[----:B------:R-:W-:Y:S01]  /*49410*/  F2FP.BF16.F32.PACK_AB R187, RZ, R187 ;  /* 0x000000bbffbb723e */ /* 0x000fe200000010ff */
[----:B------:R-:W-:Y:S01]  /*49420*/  FMUL R191, R191, R2 ;  /* 0x00000002bfbf7220 */ /* 0x000fe20000400000 */
[----:B------:R-:W-:-:S02]  /*49430*/  F2FP.BF16.F32.PACK_AB R189, RZ, R189 ;  /* 0x000000bdffbd723e */ /* 0x000fc400000010ff */
[----:B------:R-:W-:Y:S01]  /*49440*/  F2FP.BF16.F32.PACK_AB R188, RZ, R188 ;  /* 0x000000bcffbc723e */ /* 0x000fe200000010ff */
[----:B------:R1:W-:Y:S01]  /*49450*/  @P2 STG.E.U16 desc[UR16][R10.64+0x122], R187 ;  /* 0x000122bb0a002986 */ /* 0x0003e2000c101510 */
[----:B------:R-:W-:Y:S02]  /*49460*/  F2FP.BF16.F32.PACK_AB R190, RZ, R190 ;  /* 0x000000beffbe723e */ /* 0x000fe400000010ff */
[----:B------:R-:W-:Y:S01]  /*49470*/  F2FP.BF16.F32.PACK_AB R191, RZ, R191 ;  /* 0x000000bfffbf723e */ /* 0x000fe200000010ff */
[----:B------:R1:W-:Y:S01]  /*49480*/  @P3 STG.E.U16 desc[UR16][R6.64+0x132], R189 ;  /* 0x000132bd06003986 */ /* 0x0003e2000c101510 */
[C---:B------:R-:W-:Y:S02]  /*49490*/  ISETP.GT.AND P3, PT, R3.reuse, 0xa0, PT ;  /* 0x000000a00300780c */ /* 0x040fe40003f64270 */
[----:B------:R-:W-:Y:S01]  /*494a0*/  ISETP.GT.AND P2, PT, R3, 0xa1, PT ;  /* 0x000000a10300780c */ /* 0x000fe20003f44270 */
[----:B------:R1:W-:Y:S03]  /*494b0*/  @P4 STG.E.U16 desc[UR16][R6.64+0x130], R188 ;  /* 0x000130bc06004986 */ /* 0x0003e6000c101510 */
[C---:B------:R-:W-:Y:S01]  /*494c0*/  ISETP.GT.AND P4, PT, R0.reuse, RZ, P2 ;  /* 0x000000ff0000720c */ /* 0x040fe20001784270 */
[----:B------:R1:W-:Y:S01]  /*494d0*/  @P0 STG.E.U16 desc[UR16][R10.64+0x130], R190 ;  /* 0x000130be0a000986 */ /* 0x0003e2000c101510 */
[----:B------:R-:W-:-:S03]  /*494e0*/  ISETP.GT.AND P0, PT, R0, RZ, P3 ;  /* 0x000000ff0000720c */ /* 0x000fc60001f04270 */
[----:B------:R1:W-:Y:S01]  /*494f0*/  @P1 STG.E.U16 desc[UR16][R10.64+0x132], R191 ;  /* 0x000132bf0a001986 */ /* 0x0003e2000c101510 */
[----:B------:R-:W-:Y:S01]  /*49500*/  ISETP.GT.AND P1, PT, R0, 0x8, P2 ;  /* 0x000000080000780c */ /* 0x000fe20001724270 */
[-C--:B------:R-:W-:Y:S01]  /*49510*/  FMUL R176, R176, R2.reuse ;  /* 0x00000002b0b07220 */ /* 0x080fe20000400000 */
[-C--:B------:R-:W-:Y:S01]  /*49520*/  FMUL R177, R177, R2.reuse ;  /* 0x00000002b1b17220 */ /* 0x080fe20000400000 */
[-C--:B------:R-:W-:Y:S01]  /*49530*/  FMUL R179, R179, R2.reuse ;  /* 0x00000002b3b37220 */ /* 0x080fe20000400000 */
[----:B------:R-:W-:Y:S01]  /*49540*/  ISETP.GT.AND P5, PT, R0, 0x8, P3 ;  /* 0x000000080000780c */ /* 0x000fe20001fa4270 */
[----:B------:R-:W-:Y:S01]  /*49550*/  FMUL R178, R178, R2 ;  /* 0x00000002b2b27220 */ /* 0x000fe20000400000 */
[----:B------:R-:W-:Y:S02]  /*49560*/  F2FP.BF16.F32.PACK_AB R176, RZ, R176 ;  /* 0x000000b0ffb0723e */ /* 0x000fe400000010ff */
[----:B------:R-:W-:Y:S02]  /*49570*/  F2FP.BF16.F32.PACK_AB R177, RZ, R177 ;  /* 0x000000b1ffb1723e */ /* 0x000fe400000010ff */
[----:B------:R-:W-:Y:S01]  /*49580*/  F2FP.BF16.F32.PACK_AB R179, RZ, R179 ;  /* 0x000000b3ffb3723e */ /* 0x000fe200000010ff */
[----:B------:R1:W-:Y:S01]  /*49590*/  @P0 STG.E.U16 desc[UR16][R12.64+0x140], R176 ;  /* 0x000140b00c000986 */ /* 0x0003e2000c101510 */
[----:B------:R-:W-:-:S03]  /*495a0*/  F2FP.BF16.F32.PACK_AB R178, RZ, R178 ;  /* 0x000000b2ffb2723e */ /* 0x000fc600000010ff */
[----:B------:R1:W-:Y:S01]  /*495b0*/  @P4 STG.E.U16 desc[UR16][R12.64+0x142], R177 ;  /* 0x000142b10c004986 */ /* 0x0003e2000c101510 */
[----:B------:R-:W-:-:S03]  /*495c0*/  ISETP.GT.AND P0, PT, R3, 0xa8, PT ;  /* 0x000000a80300780c */ /* 0x000fc60003f04270 */
[----:B------:R1:W-:Y:S01]  /*495d0*/  @P1 STG.E.U16 desc[UR16][R20.64+0x142], R179 ;  /* 0x000142b314001986 */ /* 0x0003e2000c101510 */
[----:B------:R-:W-:-:S03]  /*495e0*/  ISETP.GT.AND P1, PT, R3, 0xa9, PT ;  /* 0x000000a90300780c */ /* 0x000fc60003f24270 */
[----:B------:R1:W-:Y:S01]  /*495f0*/  @P5 STG.E.U16 desc[UR16][R20.64+0x140], R178 ;  /* 0x000140b214005986 */ /* 0x0003e2000c101510 */
[C---:B------:R-:W-:Y:S02]  /*49600*/  ISETP.GT.AND P5, PT, R0.reuse, RZ, P0 ;  /* 0x000000ff0000720c */ /* 0x040fe400007a4270 */
[----:B------:R-:W-:Y:S01]  /*49610*/  ISETP.GT.AND P4, PT, R0, RZ, P1 ;  /* 0x000000ff0000720c */ /* 0x000fe20000f84270 */
        /* <DEDUP_REMOVED lines=505> */
[----:B------:R1:W-:Y:S04]  /*4b5b0*/  @P4 STG.E.U16 desc[UR16][R6.64+0x1b0], R60 ;  /* 0x0001b03c06004986 */ /* 0x0003e8000c101510 */
[----:B------:R1:W-:Y:S01]  /*4b5c0*/  @P1 STG.E.U16 desc[UR16][R10.64+0x1b2], R63 ;  /* 0x0001b23f0a001986 */ /* 0x0003e2000c101510 */
[----:B------:R-:W-:-:S03]  /*4b5d0*/  ISETP.GT.AND P1, PT, R0, RZ, P3 ;  /* 0x000000ff0000720c */ /* 0x000fc60001f24270 */
[----:B------:R1:W-:Y:S01]  /*4b5e0*/  @P0 STG.E.U16 desc[UR16][R10.64+0x1b0], R62 ;  /* 0x0001b03e0a000986 */ /* 0x0003e2000c101510 */
[----:B------:R-:W-:Y:S01]  /*4b5f0*/  ISETP.GT.AND P0, PT, R0, RZ, P2 ;  /* 0x000000ff0000720c */ /* 0x000fe20001704270 */
[-C--:B------:R-:W-:Y:S01]  /*4b600*/  FMUL R49, R49, R2.reuse ;  /* 0x0000000231317220 */ /* 0x080fe20000400000 */
[-C--:B------:R-:W-:Y:S01]  /*4b610*/  FMUL R48, R48, R2.reuse ;  /* 0x0000000230307220 */ /* 0x080fe20000400000 */
[C---:B------:R-:W-:Y:S02]  /*4b620*/  ISETP.GT.AND P5, PT, R0.reuse, 0x8, P3 ;  /* 0x000000080000780c */ /* 0x040fe40001fa4270 */
        /* <DEDUP_REMOVED lines=8> */
[C---:B------:R-:W-:Y:S01]  /*4b6b0*/  ISETP.GT.AND P1, PT, R3.reuse, 0xe8, PT ;  /* 0x000000e80300780c */ /* 0x040fe20003f24270 */
[----:B------:R1:W-:Y:S01]  /*4b6c0*/  @P0 STG.E.U16 desc[UR16][R12.64+0x1c0], R48 ;  /* 0x0001c0300c000986 */ /* 0x0003e2000c101510 */
[----:B------:R-:W-:-:S03]  /*4b6d0*/  ISETP.GT.AND P0, PT, R3, 0xe9, PT ;  /* 0x000000e90300780c */ /* 0x000fc60003f04270 */
[----:B------:R1:W-:Y:S01]  /*4b6e0*/  @P5 STG.E.U16 desc[UR16][R20.64+0x1c2], R51 ;  /* 0x0001c23314005986 */ /* 0x0003e2000c101510 */
[----:B------:R-:W-:-:S03]  /*4b6f0*/  ISETP.GT.AND P5, PT, R0, RZ, P1 ;  /* 0x000000ff0000720c */ /* 0x000fc60000fa4270 */
[----:B------:R1:W-:Y:S01]  /*4b700*/  @P4 STG.E.U16 desc[UR16][R20.64+0x1c0], R50 ;  /* 0x0001c03214004986 */ /* 0x0003e2000c101510 */
        /* <DEDUP_REMOVED lines=84> */
[----:B------:R-:W-:Y:S02]  /*4bc50*/  F2FP.BF16.F32.PACK_AB R25, RZ, R25 ;  /* 0x00000019ff19723e */ /* 0x000fe400000010ff */
[C---:B------:R-:W-:Y:S02]  /*4bc60*/  ISETP.GT.AND P2, PT, R0.reuse, 0x188, P2 ;  /* 0x000001880000780c */ /* 0x040fe40001744270 */
[C---:B------:R-:W-:Y:S01]  /*4bc70*/  ISETP.GT.AND P3, PT, R0.reuse, 0x188, P3 ;  /* 0x000001880000780c */ /* 0x040fe20001f64270 */
[----:B------:R1:W-:Y:S01]  /*4bc80*/  @P4 STG.E.U16 desc[UR16][R6.64+0x1c0], R24 ;  /* 0x0001c01806004986 */ /* 0x0003e2000c101510 */
[----:B------:R-:W-:-:S03]  /*4bc90*/  ISETP.GT.AND P4, PT, R0, 0x180, P0 ;  /* 0x000001800000780c */ /* 0x000fc60000784270 */
[----:B------:R1:W-:Y:S01]  /*4bca0*/  @P5 STG.E.U16 desc[UR16][R6.64+0x1c2], R25 ;  /* 0x0001c21906005986 */ /* 0x0003e2000c101510 */
[----:B------:R-:W-:Y:S01]  /*4bcb0*/  ISETP.GT.AND P5, PT, R0, 0x180, P1 ;  /* 0x000001800000780c */ /* 0x000fe20000fa4270 */
[-C--:B------:R-:W-:Y:S01]  /*4bcc0*/  FMUL R26, R26, R2.reuse ;  /* 0x000000021a1a7220 */ /* 0x080fe20000400000 */
[C---:B------:R-:W-:Y:S01]  /*4bcd0*/  ISETP.GT.AND P1, PT, R0.reuse, 0x188, P1 ;  /* 0x000001880000780c */ /* 0x040fe20000f24270 */
[-C--:B------:R-:W-:Y:S01]  /*4bce0*/  FMUL R27, R27, R2.reuse ;  /* 0x000000021b1b7220 */ /* 0x080fe20000400000 */
[----:B------:R-:W-:Y:S01]  /*4bcf0*/  ISETP.GT.AND P0, PT, R0, 0x188, P0 ;  /* 0x000001880000780c */ /* 0x000fe20000704270 */
[-C--:B------:R-:W-:Y:S01]  /*4bd00*/  FMUL R28, R28, R2.reuse ;  /* 0x000000021c1c7220 */ /* 0x080fe20000400000 */
[-C--:B------:R-:W-:Y:S01]  /*4bd10*/  FMUL R29, R29, R2.reuse ;  /* 0x000000021d1d7220 */ /* 0x080fe20000400000 */
[-C--:B------:R-:W-:Y:S01]  /*4bd20*/  FMUL R30, R30, R2.reuse ;  /* 0x000000021e1e7220 */ /* 0x080fe20000400000 */
[----:B------:R-:W-:Y:S01]  /*4bd30*/  FMUL R31, R31, R2 ;  /* 0x000000021f1f7220 */ /* 0x000fe20000400000 */
[----:B------:R-:W-:-:S02]  /*4bd40*/  F2FP.BF16.F32.PACK_AB R26, RZ, R26 ;  /* 0x0000001aff1a723e */ /* 0x000fc400000010ff */
[----:B------:R-:W-:Y:S02]  /*4bd50*/  F2FP.BF16.F32.PACK_AB R27, RZ, R27 ;  /* 0x0000001bff1b723e */ /* 0x000fe400000010ff */
[----:B------:R-:W-:Y:S02]  /*4bd60*/  F2FP.BF16.F32.PACK_AB R28, RZ, R28 ;  /* 0x0000001cff1c723e */ /* 0x000fe400000010ff */
[----:B------:R-:W-:Y:S02]  /*4bd70*/  F2FP.BF16.F32.PACK_AB R29, RZ, R29 ;  /* 0x0000001dff1d723e */ /* 0x000fe400000010ff */
[----:B------:R-:W-:Y:S02]  /*4bd80*/  F2FP.BF16.F32.PACK_AB R30, RZ, R30 ;  /* 0x0000001eff1e723e */ /* 0x000fe400000010ff */
[----:B------:R-:W-:Y:S01]  /*4bd90*/  F2FP.BF16.F32.PACK_AB R31, RZ, R31 ;  /* 0x0000001fff1f723e */ /* 0x000fe200000010ff */
[----:B------:R1:W-:Y:S04]  /*4bda0*/  @P2 STG.E.U16 desc[UR16][R10.64+0x1c0], R26 ;  /* 0x0001c01a0a002986 */ /* 0x0003e8000c101510 */
[----:B------:R1:W-:Y:S04]  /*4bdb0*/  @P3 STG.E.U16 desc[UR16][R10.64+0x1c2], R27 ;  /* 0x0001c21b0a003986 */ /* 0x0003e8000c101510 */
[----:B------:R1:W-:Y:S04]  /*4bdc0*/  @P5 STG.E.U16 desc[UR16][R6.64+0x1d0], R28 ;  /* 0x0001d01c06005986 */ /* 0x0003e8000c101510 */
[----:B------:R1:W-:Y:S04]  /*4bdd0*/  @P4 STG.E.U16 desc[UR16][R6.64+0x1d2], R29 ;  /* 0x0001d21d06004986 */ /* 0x0003e8000c101510 */
[----:B------:R1:W-:Y:S04]  /*4bde0*/  @P1 STG.E.U16 desc[UR16][R10.64+0x1d0], R30 ;  /* 0x0001d01e0a001986 */ /* 0x0003e8000c101510 */
[----:B------:R1:W-:Y:S02]  /*4bdf0*/  @P0 STG.E.U16 desc[UR16][R10.64+0x1d2], R31 ;  /* 0x0001d21f0a000986 */ /* 0x0003e4000c101510 */
.L_x_974:
[----:B------:R-:W-:Y:S05]  /*4be00*/  BSYNC B0 ;  /* 0x0000000000007941 */ /* 0x000fea0003800000 */
.L_x_28:
[----:B-1----:R-:W2:Y:S04]  /*4be10*/  LDL.LU R5, [R1+0x46c] ;  /* 0x00046c0001057983 */ /* 0x002ea80000300800 */
[----:B0-----:R-:W2:Y:S01]  /*4be20*/  LDL.LU R4, [R1+0x484] ;  /* 0x0004840001047983 */ /* 0x001ea20000300800 */
[----:B------:R-:W-:Y:S01]  /*4be30*/  ULDC UR4, c[0x0][0xc] ;  /* 0x0000030000047ab9 */ /* 0x000fe20000000800 */
[----:B------:R-:W-:Y:S01]  /*4be40*/  ULDC UR5, c[0x0][0x10] ;  /* 0x0000040000057ab9 */ /* 0x000fe20000000800 */
[----:B------:R-:W2:Y:S01]  /*4be50*/  LDC R3, c[0x0][0x14] ;  /* 0x00000500ff037b82 */ /* 0x000ea20000000800 */
[----:B------:R-:W-:Y:S01]  /*4be60*/  UIMAD.WIDE.U32 UR4, UR4, UR5, URZ ;  /* 0x00000005040472a5 */ /* 0x000fe2000f8e003f */
[----:B------:R-:W-:-:S05]  /*4be70*/  PRMT R0, RZ, 0x7610, R0 ;  /* 0x00007610ff007816 */ /* 0x000fca0000000000 */
[----:B--2---:R-:W-:-:S04]  /*4be80*/  IMAD.WIDE.U32 R4, R3, UR4, R4 ;  /* 0x0000000403047c25 */ /* 0x004fc8000f8e0004 */
[----:B------:R-:W-:Y:S01]  /*4be90*/  IMAD R3, R3, UR5, RZ ;  /* 0x0000000503037c24 */ /* 0x000fe2000f8e02ff */
[----:B------:R-:W-:Y:S01]  /*4bea0*/  ULDC.64 UR4, c[0x0][0x650] ;  /* 0x0001940000047ab9 */ /* 0x000fe20000000a00 */
[----:B------:R-:W-:Y:S02]  /*4beb0*/  MOV R21, R4 ;  /* 0x0000000400157202 */ /* 0x000fe40000000f00 */
[----:B------:R-:W-:Y:S01]  /*4bec0*/  ISETP.GE.U32.AND P0, PT, R4, UR4, PT ;  /* 0x0000000404007c0c */ /* 0x000fe2000bf06070 */
[----:B------:R-:W-:Y:S01]  /*4bed0*/  IMAD.IADD R23, R5, 0x1, R3 ;  /* 0x0000000105177824 */ /* 0x000fe200078e0203 */
[----:B------:R-:W-:Y:S02]  /*4bee0*/  UMOV UR4, 0xffffffff ;  /* 0xffffffff00047882 */ /* 0x000fe40000000000 */
[----:B------:R-:W-:Y:S02]  /*4bef0*/  IMAD.U32 R3, RZ, RZ, UR4 ;  /* 0x00000004ff037e24 */ /* 0x000fe4000f8e00ff */
[----:B------:R0:W-:Y:S01]  /*4bf00*/  STL [R1+0x46c], R23 ;  /* 0x00046c1701007387 */ /* 0x0001e20000100800 */
[----:B------:R-:W-:Y:S01]  /*4bf10*/  ISETP.GE.U32.AND.EX P0, PT, R23, UR5, PT, P0 ;  /* 0x0000000517007c0c */ /* 0x000fe2000bf06100 */
[----:B------:R-:W-:-:S02]  /*4bf20*/  UMOV UR5, 0xffffffff ;  /* 0xffffffff00057882 */ /* 0x000fc40000000000 */
[----:B------:R0:W-:Y:S01]  /*4bf30*/  STL [R1+0x484], R21 ;  /* 0x0004841501007387 */ /* 0x0001e20000100800 */
[----:B------:R-:W-:-:S03]  /*4bf40*/  IMAD.U32 R18, RZ, RZ, UR5 ;  /* 0x00000005ff127e24 */ /* 0x000fc6000f8e00ff */
[----:B------:R0:W-:Y:S06]  /*4bf50*/  STL [R1+0x45c], R3 ;  /* 0x00045c0301007387 */ /* 0x0001ec0000100800 */
[----:B------:R-:W-:Y:S05]  /*4bf60*/  @P0 BRA `(.L_x_975) ;  /* 0x0000000400840947 */ /* 0x000fea0003800000 */
[----:B-----5:R-:W1:Y:S01]  /*4bf70*/  S2R R17, SR_CTAID.X ;  /* 0x0000000000117919 */ /* 0x020e620000002500 */
[----:B------:R-:W2:Y:S01]  /*4bf80*/  LDC.64 R10, c[0x0][0x628] ;  /* 0x00018a00ff0a7b82 */ /* 0x000ea20000000a00 */
[----:B------:R-:W-:Y:S01]  /*4bf90*/  ULDC UR4, c[0x0][0x150] ;  /* 0x0000540000047ab9 */ /* 0x000fe20000000800 */
[----:B------:R-:W-:Y:S01]  /*4bfa0*/  IMAD.MOV.U32 R8, RZ, RZ, R21 ;  /* 0x000000ffff087224 */ /* 0x000fe200078e0015 */
[----:B------:R-:W0:Y:S01]  /*4bfb0*/  S2R R19, SR_CTAID.Y ;  /* 0x0000000000137919 */ /* 0x000e220000002600 */
[----:B------:R-:W-:-:S04]  /*4bfc0*/  IMAD.MOV.U32 R9, RZ, RZ, R23 ;  /* 0x000000ffff097224 */ /* 0x000fc800078e0017 */
[----:B------:R-:W0:Y:S08]  /*4bfd0*/  LDC R20, c[0x0][0x144] ;  /* 0x00005100ff147b82 */ /* 0x000e300000000800 */
[----:B------:R-:W0:Y:S08]  /*4bfe0*/  LDC R12, c[0x0][0x630] ;  /* 0x00018c00ff0c7b82 */ /* 0x000e300000000800 */
[----:B------:R-:W0:Y:S01]  /*4bff0*/  LDC.64 R14, c[0x0][0x620] ;  /* 0x00018800ff0e7b82 */ /* 0x000e220000000a00 */
[----:B--2---:R-:W-:-:S04]  /*4c000*/  ISETP.NE.U32.AND P0, PT, R10, RZ, PT ;  /* 0x000000ff0a00720c */ /* 0x004fc80003f05070 */
[----:B------:R-:W-:Y:S02]  /*4c010*/  ISETP.NE.AND.EX P0, PT, R11, RZ, PT, P0 ;  /* 0x000000ff0b00720c */ /* 0x000fe40003f05300 */
[----:B-1----:R-:W-:-:S05]  /*4c020*/  I2FP.F32.U32 R0, R17 ;  /* 0x0000001100007245 */ /* 0x002fca0000201000 */
[----:B------:R-:W-:-:S04]  /*4c030*/  FMUL R0, R0, UR4 ;  /* 0x0000000400007c20 */ /* 0x000fc80008400000 */
[----:B------:R1:W2:Y:S02]  /*4c040*/  F2I.U32.TRUNC.NTZ R18, R0 ;  /* 0x0000000000127305 */ /* 0x0002a4000020f000 */
[----:B------:R-:W-:Y:S05]  /*4c050*/  @!P0 BRA `(.L_x_976) ;  /* 0x0000000000288947 */ /* 0x000fea0003800000 */
[----:B-1----:R-:W0:Y:S02]  /*4c060*/  LDC R0, c[0x0][0x634] ;  /* 0x00018d00ff007b82 */ /* 0x002e240000000800 */
        /* <DEDUP_REMOVED lines=9> */
.L_x_976:
[-CC-:B0-----:R-:W-:Y:S01]  /*4c100*/  SHF.R.U64 R27, R8, R12.reuse, R9.reuse ;  /* 0x0000000c081b7219 */ /* 0x181fe20000001209 */
[----:B------:R-:W0:Y:S01]  /*4c110*/  LDC.64 R24, c[0x0][0x640] ;  /* 0x00019000ff187b82 */ /* 0x000e220000000a00 */
[----:B-1----:R-:W-:Y:S01]  /*4c120*/  SHF.R.U32.HI R0, RZ, R12, R9 ;  /* 0x0000000cff007219 */ /* 0x002fe20000011609 */
[----:B------:R-:W-:Y:S01]  /*4c130*/  IMAD.MOV.U32 R4, RZ, RZ, R21 ;  /* 0x000000ffff047224 */ /* 0x000fe200078e0015 */
[----:B------:R-:W-:Y:S01]  /*4c140*/  IADD3 R3, P0, RZ, -R27, RZ ;  /* 0x8000001bff037210 */ /* 0x000fe20007f1e0ff */
[----:B--2---:R-:W-:Y:S01]  /*4c150*/  IMAD.MOV R18, RZ, RZ, -R18 ;  /* 0x000000ffff127224 */ /* 0x004fe200078e0a12 */
[----:B------:R-:W-:Y:S01]  /*4c160*/  ULDC UR4, c[0x0][0x154] ;  /* 0x0000550000047ab9 */ /* 0x000fe20000000800 */
[----:B------:R-:W-:Y:S02]  /*4c170*/  IMAD.MOV.U32 R7, RZ, RZ, 0x1 ;  /* 0x00000001ff077424 */ /* 0x000fe400078e00ff */
[----:B------:R-:W1:Y:S01]  /*4c180*/  LDC R6, c[0x0][0x618] ;  /* 0x00018600ff067b82 */ /* 0x000e620000000800 */
[----:B------:R-:W-:-:S02]  /*4c190*/  IMAD.X R5, RZ, RZ, ~R0, P0 ;  /* 0x000000ffff057224 */ /* 0x000fc400000e0e00 */
[----:B------:R-:W-:Y:S02]  /*4c1a0*/  IMAD R17, R20, R18, R17 ;  /* 0x0000001214117224 */ /* 0x000fe400078e0211 */
[-C--:B------:R-:W-:Y:S02]  /*4c1b0*/  IMAD R0, R5, R14.reuse, RZ ;  /* 0x0000000e05007224 */ /* 0x080fe400078e02ff */
[----:B------:R-:W-:Y:S01]  /*4c1c0*/  IMAD.MOV.U32 R5, RZ, RZ, R23 ;  /* 0x000000ffff057224 */ /* 0x000fe200078e0017 */
[----:B------:R-:W2:Y:S01]  /*4c1d0*/  LDC R8, c[0x0][0x608] ;  /* 0x00018200ff087b82 */ /* 0x000ea20000000800 */
[----:B------:R-:W-:-:S04]  /*4c1e0*/  IMAD.WIDE.U32 R4, R3, R14, R4 ;  /* 0x0000000e03047225 */ /* 0x000fc800078e0004 */
[----:B------:R-:W-:-:S03]  /*4c1f0*/  IMAD R3, R3, R15, R0 ;  /* 0x0000000f03037224 */ /* 0x000fc600078e0200 */
[----:B------:R-:W5:Y:S01]  /*4c200*/  LDC R22, c[0x0][0x658] ;  /* 0x00019600ff167b82 */ /* 0x000f620000000800 */
[----:B------:R-:W-:Y:S02]  /*4c210*/  I2FP.F32.U32 R0, R19 ;  /* 0x0000001300007245 */ /* 0x000fe40000201000 */
[----:B0-----:R-:W-:Y:S02]  /*4c220*/  ISETP.NE.U32.AND P0, PT, R24, RZ, PT ;  /* 0x000000ff1800720c */ /* 0x001fe40003f05070 */
[----:B------:R-:W-:Y:S01]  /*4c230*/  IADD3 R3, R5, R3, RZ ;  /* 0x0000000305037210 */ /* 0x000fe20007ffe0ff */
[----:B------:R-:W-:Y:S01]  /*4c240*/  FMUL R0, R0, UR4 ;  /* 0x0000000400007c20 */ /* 0x000fe20008400000 */
[----:B------:R-:W-:Y:S01]  /*4c250*/  ISETP.NE.AND.EX P0, PT, R25, RZ, PT, P0 ;  /* 0x000000ff1900720c */ /* 0x000fe20003f05300 */
[----:B------:R-:W0:Y:S01]  /*4c260*/  LDC R18, c[0x0][0x148] ;  /* 0x00005200ff127b82 */ /* 0x000e220000000800 */
[-CC-:B-1----:R-:W-:Y:S01]  /*4c270*/  SHF.R.U64 R12, R4, R6.reuse, R3.reuse ;  /* 0x00000006040c7219 */ /* 0x182fe20000001203 */
[----:B------:R1:W0:Y:S01]  /*4c280*/  F2I.U32.TRUNC.NTZ R13, R0 ;  /* 0x00000000000d7305 */ /* 0x000222000020f000 */
[----:B------:R-:W-:Y:S01]  /*4c290*/  SHF.R.U32.HI R3, RZ, R6, R3 ;  /* 0x00000006ff037219 */ /* 0x000fe20000011603 */
[----:B------:R-:W-:-:S04]  /*4c2a0*/  IMAD.MOV.U32 R5, RZ, RZ, -0x1 ;  /* 0xffffffffff057424 */ /* 0x000fc800078e00ff */
[----:B------:R-:W0:Y:S01]  /*4c2b0*/  LDC R15, c[0x0][0x600] ;  /* 0x00018000ff0f7b82 */ /* 0x000e220000000800 */
[-CC-:B--2---:R-:W-:Y:S02]  /*4c2c0*/  SHF.R.U64 R10, R12, R8.reuse, R3.reuse ;  /* 0x000000080c0a7219 */ /* 0x184fe40000001203 */
[----:B------:R-:W-:-:S05]  /*4c2d0*/  SHF.R.U32.HI R3, RZ, R8, R3 ;  /* 0x00000008ff037219 */ /* 0x000fca0000011603 */
[----:B------:R-:W2:Y:S01]  /*4c2e0*/  LDC R20, c[0x0][0x648] ;  /* 0x00019200ff147b82 */ /* 0x000ea20000000800 */
[-C--:B-----5:R-:W-:Y:S02]  /*4c2f0*/  SHF.L.U32 R4, R5, R22.reuse, RZ ;  /* 0x0000001605047219 */ /* 0x0a0fe400000006ff */
[-CC-:B------:R-:W-:Y:S02]  /*4c300*/  SHF.R.U64 R14, R10, R22.reuse, R3.reuse ;  /* 0x000000160a0e7219 */ /* 0x180fe40000001203 */
[----:B------:R-:W-:Y:S02]  /*4c310*/  SHF.R.U32.HI R5, RZ, R22, R3 ;  /* 0x00000016ff057219 */ /* 0x000fe40000011603 */
[----:B------:R-:W-:Y:S01]  /*4c320*/  LOP3.LUT R21, RZ, R4, RZ, 0x33, !PT ;  /* 0x00000004ff157212 */ /* 0x000fe200078e33ff */
[----:B------:R-:W0:Y:S01]  /*4c330*/  LDC R23, c[0x0][0x638] ;  /* 0x00018e00ff177b82 */ /* 0x000e220000000800 */
[----:B------:R-:W-:Y:S01]  /*4c340*/  SHF.L.U32 R22, R7, R22, RZ ;  /* 0x0000001607167219 */ /* 0x000fe200000006ff */
[----:B------:R-:W-:-:S06]  /*4c350*/  IMAD.MOV.U32 R4, RZ, RZ, R14 ;  /* 0x000000ffff047224 */ /* 0x000fcc00078e000e */
[----:B------:R-:W0:Y:S01]  /*4c360*/  LDC R26, c[0x0][0x610] ;  /* 0x00018400ff1a7b82 */ /* 0x000e220000000800 */
[----:B-1----:R-:W-:Y:S05]  /*4c370*/  @!P0 BRA `(.L_x_977) ;  /* 0x0000000000288947 */ /* 0x002fea0003800000 */
[----:B------:R-:W1:Y:S02]  /*4c380*/  LDC R3, c[0x0][0x64c] ;  /* 0x00019300ff037b82 */ /* 0x000e640000000800 */
[----:B-1----:R-:W-:-:S05]  /*4c390*/  IADD3 R3, P0, R14, R3, RZ ;  /* 0x000000030e037210 */ /* 0x002fca0007f1e0ff */
        /* <DEDUP_REMOVED lines=8> */
.L_x_977:
[----:B------:R-:W1:Y:S01]  /*4c420*/  LDC R3, c[0x0][0x65c] ;  /* 0x00019700ff037b82 */ /* 0x000e620000000800 */
[----:B--2---:R-:W-:Y:S01]  /*4c430*/  SHF.R.U64 R0, R4, R20, R5 ;  /* 0x0000001404007219 */ /* 0x004fe20000001205 */
[----:B0-----:R-:W-:Y:S01]  /*4c440*/  VIADD R7, R15, 0xffffffff ;  /* 0xffffffff0f077836 */ /* 0x001fe20000000000 */
[----:B------:R-:W-:Y:S01]  /*4c450*/  LOP3.LUT R5, R10, R21, RZ, 0xc0, !PT ;  /* 0x000000150a057212 */ /* 0x000fe200078ec0ff */
[----:B------:R-:W-:Y:S01]  /*4c460*/  IMAD.MOV R13, RZ, RZ, -R13 ;  /* 0x000000ffff0d7224 */ /* 0x000fe200078e0a0d */
[----:B------:R-:W-:Y:S02]  /*4c470*/  R2UR UR5, R27 ;  /* 0x000000001b0572ca */ /* 0x000fe400000e0000 */
[----:B------:R-:W-:Y:S02]  /*4c480*/  LOP3.LUT R12, R12, R7, RZ, 0xc0, !PT ;  /* 0x000000070c0c7212 */ /* 0x000fe400078ec0ff */
[----:B-1----:R-:W-:Y:S01]  /*4c490*/  ISETP.NE.AND P0, PT, R3, 0x1, PT ;  /* 0x000000010300780c */ /* 0x002fe20003f05270 */
[----:B------:R-:W-:-:S02]  /*4c4a0*/  IMAD.MOV R3, RZ, RZ, -R0 ;  /* 0x000000ffff037224 */ /* 0x000fc400078e0a00 */
[----:B------:R-:W-:Y:S02]  /*4c4b0*/  IMAD R0, R22, R0, R5 ;  /* 0x0000000016007224 */ /* 0x000fe400078e0205 */
[----:B------:R-:W-:-:S04]  /*4c4c0*/  IMAD R3, R3, R23, R14 ;  /* 0x0000001703037224 */ /* 0x000fc800078e020e */
[----:B------:R-:W-:-:S04]  /*4c4d0*/  IMAD R3, R3, R15, R12 ;  /* 0x0000000f03037224 */ /* 0x000fc800078e020c */
[----:B------:R-:W-:-:S04]  /*4c4e0*/  @P0 IMAD R17, R18, R13, R19 ;  /* 0x0000000d12110224 */ /* 0x000fc800078e0213 */
[----:B------:R-:W-:-:S05]  /*4c4f0*/  IMAD R0, R0, R26, R17 ;  /* 0x0000001a00007224 */ /* 0x000fca00078e0211 */
[----:B------:R-:W-:Y:S02]  /*4c500*/  SEL R4, R3, R0, !P0 ;  /* 0x0000000003047207 */ /* 0x000fe40004000000 */
[----:B------:R-:W-:Y:S01]  /*4c510*/  SEL R0, R0, R3, !P0 ;  /* 0x0000000300007207 */ /* 0x000fe20004000000 */
[----:B------:R-:W-:Y:S01]  /*4c520*/  IMAD.U32 R3, RZ, RZ, UR5 ;  /* 0x00000005ff037e24 */ /* 0x000fe2000f8e00ff */
[----:B------:R-:W-:Y:S02]  /*4c530*/  R2UR UR4, R4 ;  /* 0x00000000040472ca */ /* 0x000fe400000e0000 */
[----:B------:R-:W-:Y:S01]  /*4c540*/  R2UR UR6, R0 ;  /* 0x00000000000672ca */ /* 0x000fe200000e0000 */
[----:B------:R-:W-:Y:S01]  /*4c550*/  IMAD.MOV.U32 R0, RZ, RZ, 0x1 ;  /* 0x00000001ff007424 */ /* 0x000fe200078e00ff */
[----:B------:R1:W-:Y:S09]  /*4c560*/  STL [R1+0x45c], R3 ;  /* 0x00045c0301007387 */ /* 0x0003f20000100800 */
[----:B------:R-:W-:-:S07]  /*4c570*/  MOV R18, UR4 ;  /* 0x0000000400127c02 */ /* 0x000fce0008000f00 */
.L_x_975:
[----:B------:R-:W-:Y:S01]  /*4c580*/  LOP3.LUT P0, RZ, R0, 0xff, RZ, 0xc0, !PT ;  /* 0x000000ff00ff7812 */ /* 0x000fe2000780c0ff */
[----:B------:R-:W-:-:S12]  /*4c590*/  IMAD.U32 R19, RZ, RZ, UR6 ;  /* 0x00000006ff137e24 */ /* 0x000fd8000f8e00ff */
[----:B------:R-:W-:Y:S05]  /*4c5a0*/  @P0 BRA `(.L_x_978) ;  /* 0xfffffb4800cc0947 */ /* 0x000fea000383ffff */
[----:B------:R-:W-:Y:S05]  /*4c5b0*/  EXIT ;  /* 0x000000000000794d */ /* 0x000fea0003800000 */
.L_x_3:
[----:B------:R-:W2:Y:S01]  /*4c5c0*/  LDL R17, [R1+0x484] ;  /* 0x0004840001117983 */ /* 0x000ea20000100800 */
[----:B------:R-:W-:-:S03]  /*4c5d0*/  ULDC.64 UR4, c[0x0][0x650] ;  /* 0x0001940000047ab9 */ /* 0x000fc60000000a00 */
[----:B------:R-:W3:Y:S01]  /*4c5e0*/  LDL R18, [R1+0x46c] ;  /* 0x00046c0001127983 */ /* 0x000ee20000100800 */
[----:B------:R-:W-:Y:S01]  /*4c5f0*/  PRMT R6, RZ, 0x7610, R6 ;  /* 0x00007610ff067816 */ /* 0x000fe20000000006 */
[----:B------:R-:W-:Y:S02]  /*4c600*/  IMAD.MOV.U32 R2, RZ, RZ, -0x1 ;  /* 0xffffffffff027424 */ /* 0x000fe400078e00ff */
[----:B------:R-:W-:Y:S02]  /*4c610*/  IMAD.MOV.U32 R3, RZ, RZ, -0x1 ;  /* 0xffffffffff037424 */ /* 0x000fe400078e00ff */
[----:B------:R-:W-:Y:S01]  /*4c620*/  IMAD.MOV.U32 R10, RZ, RZ, -0x1 ;  /* 0xffffffffff0a7424 */ /* 0x000fe200078e00ff */
[----:B--2---:R-:W-:-:S04]  /*4c630*/  ISETP.GE.U32.AND P0, PT, R17, UR4, PT ;  /* 0x0000000411007c0c */ /* 0x004fc8000bf06070 */
[----:B---3--:R-:W-:-:S13]  /*4c640*/  ISETP.GE.U32.AND.EX P0, PT, R18, UR5, PT, P0 ;  /* 0x0000000512007c0c */ /* 0x008fda000bf06100 */
[----:B------:R-:W-:Y:S05]  /*4c650*/  @P0 BRA `(.L_x_979) ;  /* 0x0000000400640947 */ /* 0x000fea0003800000 */
[----:B------:R-:W0:Y:S01]  /*4c660*/  LDC.64 R10, c[0x0][0x628] ;  /* 0x00018a00ff0a7b82 */ /* 0x000e220000000a00 */
[----:B------:R-:W-:Y:S02]  /*4c670*/  IMAD.MOV.U32 R8, RZ, RZ, R17 ;  /* 0x000000ffff087224 */ /* 0x000fe400078e0011 */
[----:B------:R-:W-:-:S05]  /*4c680*/  IMAD.MOV.U32 R9, RZ, RZ, R18 ;  /* 0x000000ffff097224 */ /* 0x000fca00078e0012 */
[----:B------:R-:W1:Y:S08]  /*4c690*/  LDC R12, c[0x0][0x630] ;  /* 0x00018c00ff0c7b82 */ /* 0x000e700000000800 */
[----:B------:R-:W2:Y:S01]  /*4c6a0*/  LDC.64 R14, c[0x0][0x620] ;  /* 0x00018800ff0e7b82 */ /* 0x000ea20000000a00 */
[----:B0-----:R-:W-:-:S04]  /*4c6b0*/  ISETP.NE.U32.AND P0, PT, R10, RZ, PT ;  /* 0x000000ff0a00720c */ /* 0x001fc80003f05070 */
[----:B------:R-:W-:-:S13]  /*4c6c0*/  ISETP.NE.AND.EX P0, PT, R11, RZ, PT, P0 ;  /* 0x000000ff0b00720c */ /* 0x000fda0003f05300 */
[----:B-12---:R-:W-:Y:S05]  /*4c6d0*/  @!P0 BRA `(.L_x_980) ;  /* 0x0000000000288947 */ /* 0x006fea0003800000 */
        /* <DEDUP_REMOVED lines=10> */
.L_x_980:
[--C-:B------:R-:W-:Y:S01]  /*4c780*/  SHF.R.U64 R10, R8, R12, R9.reuse ;  /* 0x0000000c080a7219 */ /* 0x100fe20000001209 */
[----:B------:R-:W0:Y:S01]  /*4c790*/  LDC R16, c[0x0][0x618] ;  /* 0x00018600ff107b82 */ /* 0x000e220000000800 */
[----:B------:R-:W-:Y:S01]  /*4c7a0*/  I2FP.F32.U32 R6, R4 ;  /* 0x0000000400067245 */ /* 0x000fe20000201000 */
[----:B------:R-:W-:Y:S01]  /*4c7b0*/  ULDC UR4, c[0x0][0x150] ;  /* 0x0000540000047ab9 */ /* 0x000fe20000000800 */
[----:B------:R-:W-:Y:S02]  /*4c7c0*/  MOV R3, R18 ;  /* 0x0000001200037202 */ /* 0x000fe40000000f00 */
[----:B------:R-:W-:Y:S01]  /*4c7d0*/  SHF.R.U32.HI R2, RZ, R12, R9 ;  /* 0x0000000cff027219 */ /* 0x000fe20000011609 */
[----:B------:R-:W-:Y:S01]  /*4c7e0*/  FMUL R9, R6, UR4 ;  /* 0x0000000406097c20 */ /* 0x000fe20008400000 */
[----:B------:R-:W-:Y:S01]  /*4c7f0*/  IADD3 R5, P0, RZ, -R10, RZ ;  /* 0x8000000aff057210 */ /* 0x000fe20007f1e0ff */
[----:B------:R-:W1:Y:S01]  /*4c800*/  LDC.64 R18, c[0x0][0x640] ;  /* 0x00019000ff127b82 */ /* 0x000e620000000a00 */
[----:B------:R-:W-:-:S03]  /*4c810*/  ULDC UR4, c[0x0][0x154] ;  /* 0x0000550000047ab9 */ /* 0x000fc60000000800 */
[----:B------:R-:W-:Y:S01]  /*4c820*/  IMAD.X R7, RZ, RZ, ~R2, P0 ;  /* 0x000000ffff077224 */ /* 0x000fe200000e0e02 */
[----:B------:R-:W2:Y:S01]  /*4c830*/  F2I.U32.TRUNC.NTZ R9, R9 ;  /* 0x0000000900097305 */ /* 0x000ea2000020f000 */
[----:B------:R-:W-:Y:S02]  /*4c840*/  IMAD.MOV.U32 R2, RZ, RZ, R17 ;  /* 0x000000ffff027224 */ /* 0x000fe400078e0011 */
[----:B------:R-:W3:Y:S01]  /*4c850*/  LDC R11, c[0x0][0x144] ;  /* 0x00005100ff0b7b82 */ /* 0x000ee20000000800 */
[-C--:B------:R-:W-:Y:S02]  /*4c860*/  IMAD R6, R7, R14.reuse, RZ ;  /* 0x0000000e07067224 */ /* 0x080fe400078e02ff */
[----:B------:R-:W-:-:S04]  /*4c870*/  IMAD.WIDE.U32 R2, R5, R14, R2 ;  /* 0x0000000e05027225 */ /* 0x000fc800078e0002 */
[----:B------:R-:W-:Y:S01]  /*4c880*/  IMAD R5, R5, R15, R6 ;  /* 0x0000000f05057224 */ /* 0x000fe200078e0206 */
[----:B------:R-:W4:Y:S01]  /*4c890*/  LDC R12, c[0x0][0x608] ;  /* 0x00018200ff0c7b82 */ /* 0x000f220000000800 */
[----:B------:R-:W-:Y:S02]  /*4c8a0*/  IMAD.MOV.U32 R6, RZ, RZ, -0x1 ;  /* 0xffffffffff067424 */ /* 0x000fe400078e00ff */
[----:B------:R-:W-:Y:S01]  /*4c8b0*/  IMAD.IADD R3, R3, 0x1, R5 ;  /* 0x0000000103037824 */ /* 0x000fe200078e0205 */
[----:B------:R-:W-:-:S04]  /*4c8c0*/  I2FP.F32.U32 R5, R0 ;  /* 0x0000000000057245 */ /* 0x000fc80000201000 */
[----:B------:R-:W5:Y:S01]  /*4c8d0*/  LDC R7, c[0x0][0x658] ;  /* 0x00019600ff077b82 */ /* 0x000f620000000800 */
[-C--:B0-----:R-:W-:Y:S01]  /*4c8e0*/  SHF.R.U64 R8, R2, R16.reuse, R3 ;  /* 0x0000001002087219 */ /* 0x081fe20000001203 */
[----:B--2---:R-:W-:Y:S01]  /*4c8f0*/  IMAD.MOV R2, RZ, RZ, -R9 ;  /* 0x000000ffff027224 */ /* 0x004fe200078e0a09 */
[----:B-1----:R-:W-:Y:S01]  /*4c900*/  ISETP.NE.U32.AND P0, PT, R18, RZ, PT ;  /* 0x000000ff1200720c */ /* 0x002fe20003f05070 */
[----:B------:R-:W-:Y:S01]  /*4c910*/  FMUL R5, R5, UR4 ;  /* 0x0000000405057c20 */ /* 0x000fe20008400000 */
[----:B------:R-:W-:Y:S02]  /*4c920*/  SHF.R.U32.HI R3, RZ, R16, R3 ;  /* 0x00000010ff037219 */ /* 0x000fe40000011603 */
[----:B------:R-:W-:Y:S01]  /*4c930*/  ISETP.NE.AND.EX P0, PT, R19, RZ, PT, P0 ;  /* 0x000000ff1300720c */ /* 0x000fe20003f05300 */
[----:B------:R-:W0:Y:S01]  /*4c940*/  LDC R15, c[0x0][0x148] ;  /* 0x00005200ff0f7b82 */ /* 0x000e220000000800 */
[----:B---3--:R-:W-:Y:S02]  /*4c950*/  IMAD R17, R11, R2, R4 ;  /* 0x000000020b117224 */ /* 0x008fe400078e0204 */
[----:B------:R-:W-:-:S05]  /*4c960*/  IMAD.MOV.U32 R4, RZ, RZ, 0x1 ;  /* 0x00000001ff047424 */ /* 0x000fca00078e00ff */
[----:B------:R-:W1:Y:S01]  /*4c970*/  LDC R14, c[0x0][0x600] ;  /* 0x00018000ff0e7b82 */ /* 0x000e620000000800 */
[-CC-:B----4-:R-:W-:Y:S02]  /*4c980*/  SHF.R.U64 R11, R8, R12.reuse, R3.reuse ;  /* 0x0000000c080b7219 */ /* 0x190fe40000001203 */
[----:B------:R-:W-:Y:S02]  /*4c990*/  SHF.R.U32.HI R2, RZ, R12, R3 ;  /* 0x0000000cff027219 */ /* 0x000fe40000011603 */
[----:B------:R2:W3:Y:S03]  /*4c9a0*/  F2I.U32.TRUNC.NTZ R12, R5 ;  /* 0x00000005000c7305 */ /* 0x0004e6000020f000 */
[----:B------:R-:W4:Y:S01]  /*4c9b0*/  LDC R20, c[0x0][0x648] ;  /* 0x00019200ff147b82 */ /* 0x000f220000000800 */
[-C--:B-----5:R-:W-:Y:S02]  /*4c9c0*/  SHF.R.U64 R13, R11, R7.reuse, R2 ;  /* 0x000000070b0d7219 */ /* 0x0a0fe40000001202 */
[----:B------:R-:W-:-:S02]  /*4c9d0*/  SHF.L.U32 R6, R6, R7, RZ ;  /* 0x0000000706067219 */ /* 0x000fc400000006ff */
[-C--:B------:R-:W-:Y:S01]  /*4c9e0*/  SHF.R.U32.HI R3, RZ, R7.reuse, R2 ;  /* 0x00000007ff037219 */ /* 0x080fe20000011602 */
[----:B------:R-:W-:Y:S01]  /*4c9f0*/  IMAD.MOV.U32 R2, RZ, RZ, R13 ;  /* 0x000000ffff027224 */ /* 0x000fe200078e000d */
[----:B------:R-:W-:Y:S01]  /*4ca00*/  SHF.L.U32 R16, R4, R7, RZ ;  /* 0x0000000704107219 */ /* 0x000fe200000006ff */
[----:B------:R-:W0:Y:S01]  /*4ca10*/  LDC R21, c[0x0][0x638] ;  /* 0x00018e00ff157b82 */ /* 0x000e220000000800 */
[----:B------:R-:W-:-:S07]  /*4ca20*/  LOP3.LUT R22, RZ, R6, RZ, 0x33, !PT ;  /* 0x00000006ff167212 */ /* 0x000fce00078e33ff */
[----:B------:R-:W0:Y:S01]  /*4ca30*/  LDC R23, c[0x0][0x610] ;  /* 0x00018400ff177b82 */ /* 0x000e220000000800 */
[----:B--23--:R-:W-:Y:S05]  /*4ca40*/  @!P0 BRA `(.L_x_981) ;  /* 0x0000000000288947 */ /* 0x00cfea0003800000 */
[----:B------:R-:W2:Y:S02]  /*4ca50*/  LDC R2, c[0x0][0x64c] ;  /* 0x00019300ff027b82 */ /* 0x000ea40000000800 */
[----:B--2---:R-:W-:-:S05]  /*4ca60*/  IADD3 R7, P0, R13, R2, RZ ;  /* 0x000000020d077210 */ /* 0x004fca0007f1e0ff */
        /* <DEDUP_REMOVED lines=8> */
.L_x_981:
[----:B------:R-:W2:Y:S01]  /*4caf0*/  LDC R4, c[0x0][0x65c] ;  /* 0x00019700ff047b82 */ /* 0x000ea20000000800 */
[----:B----4-:R-:W-:Y:S01]  /*4cb00*/  SHF.R.U64 R3, R2, R20, R3 ;  /* 0x0000001402037219 */ /* 0x010fe20000001203 */
[----:B-1----:R-:W-:Y:S01]  /*4cb10*/  VIADD R5, R14, 0xffffffff ;  /* 0xffffffff0e057836 */ /* 0x002fe20000000000 */
[----:B------:R-:W-:Y:S01]  /*4cb20*/  LOP3.LUT R2, R11, R22, RZ, 0xc0, !PT ;  /* 0x000000160b027212 */ /* 0x000fe200078ec0ff */
[----:B------:R-:W-:Y:S01]  /*4cb30*/  IMAD.MOV R12, RZ, RZ, -R12 ;  /* 0x000000ffff0c7224 */ /* 0x000fe200078e0a0c */
[----:B------:R-:W-:Y:S02]  /*4cb40*/  MOV R6, 0x1 ;  /* 0x0000000100067802 */ /* 0x000fe40000000f00 */
[----:B------:R-:W-:Y:S01]  /*4cb50*/  LOP3.LUT R5, R8, R5, RZ, 0xc0, !PT ;  /* 0x0000000508057212 */ /* 0x000fe200078ec0ff */
[----:B------:R-:W-:Y:S01]  /*4cb60*/  IMAD R2, R16, R3, R2 ;  /* 0x0000000310027224 */ /* 0x000fe200078e0202 */
[----:B--2---:R-:W-:Y:S01]  /*4cb70*/  ISETP.NE.AND P0, PT, R4, 0x1, PT ;  /* 0x000000010400780c */ /* 0x004fe20003f05270 */
[----:B------:R-:W-:-:S12]  /*4cb80*/  IMAD.MOV R4, RZ, RZ, -R3 ;  /* 0x000000ffff047224 */ /* 0x000fd800078e0a03 */
[----:B0-----:R-:W-:Y:S02]  /*4cb90*/  @P0 IMAD R17, R15, R12, R0 ;  /* 0x0000000c0f110224 */ /* 0x001fe400078e0200 */
[----:B------:R-:W-:Y:S02]  /*4cba0*/  IMAD R0, R4, R21, R13 ;  /* 0x0000001504007224 */ /* 0x000fe400078e020d */
[----:B------:R-:W-:Y:S02]  /*4cbb0*/  IMAD R2, R2, R23, R17 ;  /* 0x0000001702027224 */ /* 0x000fe400078e0211 */
[----:B------:R-:W-:-:S05]  /*4cbc0*/  IMAD R5, R0, R14, R5 ;  /* 0x0000000e00057224 */ /* 0x000fca00078e0205 */
[----:B------:R-:W-:Y:S02]  /*4cbd0*/  SEL R3, R5, R2, !P0 ;  /* 0x0000000205037207 */ /* 0x000fe40004000000 */
[----:B------:R-:W-:-:S07]  /*4cbe0*/  SEL R2, R2, R5, !P0 ;  /* 0x0000000502027207 */ /* 0x000fce0004000000 */
.L_x_979:
[----:B------:R-:W-:-:S08]  /*4cbf0*/  NOP ;  /* 0x0000000000007918 */ /* 0x000fd00000000000 */
[----:B------:R-:W0:-:S00]  /*4cc00*/  USETMAXREG.DEALLOC.CTAPOOL 0x18 ;  /* 0x00000018000079c8 */ /* 0x000e0000080e0500 */
[----:B------:R-:W-:-:S13]  /*4cc10*/  ISETP.NE.AND P0, PT, RZ, UR8, PT ;  /* 0x00000008ff007c0c */ /* 0x000fda000bf05270 */
[----:B------:R-:W-:Y:S05]  /*4cc20*/  @P0 EXIT ;  /* 0x000000000000094d */ /* 0x000fea0003800000 */
[----:B0-----:R-:W-:Y:S01]  /*4cc30*/  LOP3.LUT P0, RZ, R6, 0xff, RZ, 0xc0, !PT ;  /* 0x000000ff06ff7812 */ /* 0x001fe2000780c0ff */
[----:B------:R-:W-:Y:S02]  /*4cc40*/  IMAD.MOV.U32 R7, RZ, RZ, 0x1 ;  /* 0x00000001ff077424 */ /* 0x000fe400078e00ff */
[----:B------:R-:W-:-:S10]  /*4cc50*/  IMAD.MOV.U32 R6, RZ, RZ, RZ ;  /* 0x000000ffff067224 */ /* 0x000fd400078e00ff */
[----:B------:R-:W-:Y:S05]  /*4cc60*/  @!P0 BRA `(.L_x_982) ;  /* 0x0000000c00608947 */ /* 0x000fea0003800000 */
[----:B------:R-:W2:Y:S01]  /*4cc70*/  LDL R0, [R1+0x458] ;  /* 0x0004580001007983 */ /* 0x000ea20000100800 */
[----:B------:R-:W-:Y:S01]  /*4cc80*/  ULDC UR5, c[0x0][0x658] ;  /* 0x0001960000057ab9 */ /* 0x000fe20000000800 */
[----:B------:R-:W-:Y:S01]  /*4cc90*/  UMOV UR7, 0xffffffff ;  /* 0xffffffff00077882 */ /* 0x000fe20000000000 */
[----:B------:R-:W-:Y:S01]  /*4cca0*/  ULDC UR6, c[0x0][0xc] ;  /* 0x0000030000067ab9 */ /* 0x000fe20000000800 */
[----:B------:R-:W0:Y:S01]  /*4ccb0*/  S2R R4, SR_TID.X ;  /* 0x0000000000047919 */ /* 0x000e220000002100 */
[----:B------:R-:W-:Y:S01]  /*4ccc0*/  UMOV UR9, 0x1 ;  /* 0x0000000100097882 */ /* 0x000fe20000000000 */
[----:B------:R-:W-:Y:S01]  /*4ccd0*/  BSSY B0, `(.L_x_982) ;  /* 0x00000d1000007945 */ /* 0x000fe20003800000 */
[----:B------:R-:W-:Y:S01]  /*4cce0*/  USHF.L.U32 UR18, UR9, UR5, URZ ;  /* 0x0000000509127299 */ /* 0x000fe2000800063f */
[----:B------:R-:W-:Y:S01]  /*4ccf0*/  IMAD.MOV.U32 R9, RZ, RZ, 0x1 ;  /* 0x00000001ff097424 */ /* 0x000fe200078e00ff */
[----:B------:R-:W-:Y:S01]  /*4cd00*/  ULDC UR4, c[0x0][0x600] ;  /* 0x0001800000047ab9 */ /* 0x000fe20000000800 */
[----:B------:R-:W-:Y:S01]  /*4cd10*/  IMAD.MOV.U32 R7, RZ, RZ, 0x1 ;  /* 0x00000001ff077424 */ /* 0x000fe200078e00ff */
[----:B------:R-:W-:Y:S01]  /*4cd20*/  UIADD3 UR4, UR4, -0x1, URZ ;  /* 0xffffffff04047890 */ /* 0x000fe2000fffe03f */
[----:B------:R-:W-:Y:S01]  /*4cd30*/  IMAD.MOV.U32 R6, RZ, RZ, RZ ;  /* 0x000000ffff067224 */ /* 0x000fe200078e00ff */
[----:B------:R-:W-:Y:S01]  /*4cd40*/  ULDC.64 UR22, c[0x0][0x198] ;  /* 0x0000660000167ab9 */ /* 0x000fe20000000a00 */
[----:B0-----:R-:W-:-:S02]  /*4cd50*/  LOP3.LUT P2, RZ, R4, 0x7f, RZ, 0xc0, !PT ;  /* 0x0000007f04ff7812 */ /* 0x001fc4000784c0ff */
[----:B------:R-:W-:-:S04]  /*4cd60*/  LOP3.LUT P0, RZ, R4, 0x1f, RZ, 0xc0, !PT ;  /* 0x0000001f04ff7812 */ /* 0x000fc8000780c0ff */
[----:B------:R-:W-:Y:S02]  /*4cd70*/  PLOP3.LUT P0, PT, P0, P2, PT, 0x8a, 0x0 ;  /* 0x000000000000781c */ /* 0x000fe40000705172 */
[----:B--2---:R-:W-:Y:S02]  /*4cd80*/  R2UR UR8, R0 ;  /* 0x00000000000872ca */ /* 0x004fe400000e0000 */
[----:B------:R-:W0:Y:S11]  /*4cd90*/  LDC R0, c[0x0][0x28c] ;  /* 0x0000a300ff007b82 */ /* 0x000e360000000800 */
[----:B------:R-:W-:-:S02]  /*4cda0*/  ULOP3.LUT UR24, UR8, 0x2, URZ, 0xfc, !UPT ;  /* 0x0000000208187892 */ /* 0x000fc4000f8efc3f */
[----:B------:R-:W-:-:S03]  /*4cdb0*/  USHF.L.U32 UR8, UR7, UR5, URZ ;  /* 0x0000000507087299 */ /* 0x000fc6000800063f */
[----:B------:R-:W-:Y:S01]  /*4cdc0*/  ULDC UR7, c[0x0][0x10] ;  /* 0x0000040000077ab9 */ /* 0x000fe20000000800 */
[----:B------:R-:W-:Y:S01]  /*4cdd0*/  ULDC UR5, c[0x0][0x14] ;  /* 0x0000050000057ab9 */ /* 0x000fe20000000800 */
[----:B------:R-:W-:Y:S02]  /*4cde0*/  UIMAD.WIDE.U32 UR6, UR6, UR7, URZ ;  /* 0x00000007060672a5 */ /* 0x000fe4000f8e003f */
[----:B------:R-:W-:Y:S02]  /*4cdf0*/  ULOP3.LUT UR17, URZ, UR8, URZ, 0x33, !UPT ;  /* 0x000000083f117292 */ /* 0x000fe4000f8e333f */
[----:B------:R-:W-:Y:S01]  /*4ce00*/  UIMAD.WIDE.U32 UR20, UR6, UR5, URZ ;  /* 0x00000005061472a5 */ /* 0x000fe2000f8e003f */
[----:B0-----:R-:W-:Y:S01]  /*4ce10*/  VIADD R0, R0, 0x3f ;  /* 0x0000003f00007836 */ /* 0x001fe20000000000 */
[----:B------:R-:W-:-:S04]  /*4ce20*/  UIMAD UR13, UR7, UR5, URZ ;  /* 0x00000005070d72a4 */ /* 0x000fc8000f8e023f */
[----:B------:R-:W-:Y:S01]  /*4ce30*/  SHF.R.S32.HI R5, RZ, 0x1f, R0 ;  /* 0x0000001fff057819 */ /* 0x000fe20000011400 */
[----:B------:R-:W-:-:S03]  /*4ce40*/  UIADD3 UR13, UR21, UR13, URZ ;  /* 0x0000000d150d7290 */ /* 0x000fc6000fffe03f */
[----:B------:R-:W-:-:S04]  /*4ce50*/  LEA.HI R0, R5, R0, RZ, 0x6 ;  /* 0x0000000005007211 */ /* 0x000fc800078f30ff */
[----:B------:R-:W-:-:S05]  /*4ce60*/  SHF.R.S32.HI R0, RZ, 0x6, R0 ;  /* 0x00000006ff007819 */ /* 0x000fca0000011400 */
[----:B------:R-:W-:-:S07]  /*4ce70*/  VIADD R16, R0, 0x1 ;  /* 0x0000000100107836 */ /* 0x000fce0000000000 */
.L_x_994:
[----:B------:R-:W-:-:S03]  /*4ce80*/  UMOV UR5, 0xffffffff ;  /* 0xffffffff00057882 */ /* 0x000fc60000000000 */
[----:B------:R-:W-:Y:S05]  /*4ce90*/  BRA.DIV UR5, `(.L_x_983) ;  /* 0x0000000e05847947 */ /* 0x000fea000b800000 */
[----:B------:R-:W-:-:S13]  /*4cea0*/  ELECT P6, URZ, PT ;  /* 0x00000000003f782f */ /* 0x000fda00038c0000 */
.L_x_1003:
[----:B------:R-:W0:Y:S01]  /*4ceb0*/  LDC R4, c[0x0][0x28c] ;  /* 0x0000a300ff047b82 */ /* 0x000e220000000800 */
[----:B------:R-:W-:Y:S01]  /*4cec0*/  BSSY B1, `(.L_x_984) ;  /* 0x0000038000017945 */ /* 0x000fe20003800000 */
[----:B0-----:R-:W-:-:S13]  /*4ced0*/  ISETP.LT.OR P6, PT, R4, 0x1, !P6 ;  /* 0x000000010400780c */ /* 0x001fda00077c1670 */
[----:B------:R-:W-:Y:S05]  /*4cee0*/  @P6 BRA `(.L_x_985) ;  /* 0x0000000000d46947 */ /* 0x000fea0003800000 */
[----:B------:R-:W-:Y:S01]  /*4cef0*/  IMAD R3, R3, 0xf0, RZ ;  /* 0x000000f003037824 */ /* 0x000fe200078e02ff */
[----:B------:R-:W-:Y:S01]  /*4cf00*/  MOV R8, R6 ;  /* 0x0000000600087202 */ /* 0x000fe20000000f00 */
[----:B------:R-:W-:Y:S02]  /*4cf10*/  IMAD.SHL.U32 R2, R2, 0x200, RZ ;  /* 0x0000020002027824 */ /* 0x000fe400078e00ff */
[----:B------:R-:W-:Y:S02]  /*4cf20*/  IMAD.MOV.U32 R13, RZ, RZ, RZ ;  /* 0x000000ffff0d7224 */ /* 0x000fe400078e00ff */
[----:B------:R-:W-:Y:S02]  /*4cf30*/  IMAD.MOV.U32 R4, RZ, RZ, R16 ;  /* 0x000000ffff047224 */ /* 0x000fe400078e0010 */
[----:B------:R-:W-:-:S07]  /*4cf40*/  IMAD.MOV.U32 R5, RZ, RZ, R7 ;  /* 0x000000ffff057224 */ /* 0x000fce00078e0007 */
.L_x_989:
[----:B------:R-:W0:Y:S01]  /*4cf50*/  S2R R12, SR_CgaCtaId ;  /* 0x00000000000c7919 */ /* 0x000e220000008800 */
[----:B------:R-:W-:Y:S01]  /*4cf60*/  MOV R11, 0x400 ;  /* 0x00000400000b7802 */ /* 0x000fe20000000f00 */
[----:B------:R-:W1:Y:S03]  /*4cf70*/  @!P2 LDC R14, c[0x0][0x500] ;  /* 0x00014000ff0eab82 */ /* 0x000e660000000800 */
[----:B0-----:R-:W-:Y:S02]  /*4cf80*/  LEA R15, R12, R11, 0x18 ;  /* 0x0000000b0c0f7211 */ /* 0x001fe400078ec0ff */
[----:B------:R-:W-:-:S03]  /*4cf90*/  SHF.L.U32 R12, R5, 0x1f, RZ ;  /* 0x0000001f050c7819 */ /* 0x000fc600000006ff */
[----:B------:R-:W-:-:S04]  /*4cfa0*/  IMAD R11, R8, 0x8, R15 ;  /* 0x00000008080b7824 */ /* 0x000fc800078e020f */
[----:B------:R-:W0:Y:S02]  /*4cfb0*/  SYNCS.PHASECHK.TRANS64.TRYWAIT P1, [R11+URZ+0x10], R12 ;  /* 0x0000100c0b0075a7 */ /* 0x000e24000802017f */
[----:B01----:R-:W-:Y:S05]  /*4cfc0*/  @!P1 BRA `(.L_x_986) ;  /* 0x0000000c00589947 */ /* 0x003fea0003800000 */
.L_x_1004:
[----:B------:R-:W-:Y:S01]  /*4cfd0*/  UPRMT UR5, UR24, 0x9910, URZ ;  /* 0x0000991018057896 */ /* 0x000fe2000800003f */
[----:B------:R1:W-:Y:S03]  /*4cfe0*/  @!P2 SYNCS.ARRIVE.TRANS64 RZ, [R11+URZ], R14 ;  /* 0x0000000e0bffa9a7 */ /* 0x0003e6000800003f */
[----:B------:R-:W-:-:S06]  /*4cff0*/  UISETP.NE.AND UP0, UPT, UR5, 0x2, UPT ;  /* 0x000000020500788c */ /* 0x000fcc000bf05270 */
[----:B------:R-:W-:-:S13]  /*4d000*/  PLOP3.LUT P1, PT, PT, PT, UP0, 0x80, 0x0 ;  /* 0x000000000000781c */ /* 0x000fda0003f2f008 */
[----:B-1----:R-:W-:Y:S05]  /*4d010*/  @P1 BRA `(.L_x_987) ;  /* 0x0000000000041947 */ /* 0x002fea0003800000 */
[----:B------:R-:W-:Y:S01]  /*4d020*/  BPT.TRAP 0x1 ;  /* 0x000000040000795c */ /* 0x000fe20000300000 */
.L_x_987:
[----:B------:R-:W-:Y:S05]  /*4d030*/  @P0 BRA `(.L_x_988) ;  /* 0x0000000000040947 */ /* 0x000fea0003800000 */
[----:B------:R-:W-:Y:S01]  /*4d040*/  BPT.TRAP 0x1 ;  /* 0x000000040000795c */ /* 0x000fe20000300000 */
.L_x_988:
[C-C-:B0-----:R-:W-:Y:S01]  /*4d050*/  IMAD R12, R8.reuse, 0x10000, R15.reuse ;  /* 0x00010000080c7824 */ /* 0x141fe200078e020f */
[----:B------:R-:W-:Y:S01]  /*4d060*/  R2UR UR9, R11 ;  /* 0x000000000b0972ca */ /* 0x000fe200000e0000 */
[----:B------:R-:W-:Y:S01]  /*4d070*/  IMAD R15, R8, 0x7800, R15 ;  /* 0x00007800080f7824 */ /* 0x000fe200078e020f */
[----:B------:R-:W-:Y:S01]  /*4d080*/  UIADD3 UR6, UP0, UR22, 0xf0, URZ ;  /* 0x000000f016067890 */ /* 0x000fe2000ff1e03f */
[----:B------:R-:W-:Y:S01]  /*4d090*/  VIADD R4, R4, 0xffffffff ;  /* 0xffffffff04047836 */ /* 0x000fe20000000000 */
[----:B------:R-:W-:Y:S01]  /*4d0a0*/  R2UR UR5, R12 ;  /* 0x000000000c0572ca */ /* 0x000fe200000e0000 */
[----:B------:R-:W-:Y:S01]  /*4d0b0*/  UIADD3 UR26, UP1, UR22, 0x1f0, URZ ;  /* 0x000001f0161a7890 */ /* 0x000fe2000ff3e03f */
[----:B------:R-:W-:Y:S01]  /*4d0c0*/  R2UR UR8, R15 ;  /* 0x000000000f0872ca */ /* 0x000fe200000e0000 */
[----:B------:R-:W-:Y:S01]  /*4d0d0*/  UIADD3.X UR7, URZ, UR23, URZ, UP0, !UPT ;  /* 0x000000173f077290 */ /* 0x000fe200087fe43f */
[----:B------:R-:W-:Y:S01]  /*4d0e0*/  R2UR UR11, R2 ;  /* 0x00000000020b72ca */ /* 0x000fe200000e0000 */
[----:B------:R-:W-:Y:S01]  /*4d0f0*/  VIADD R8, R8, 0x1 ;  /* 0x0000000108087836 */ /* 0x000fe20000000000 */
[----:B------:R-:W-:Y:S01]  /*4d100*/  R2UR UR10, R13 ;  /* 0x000000000d0a72ca */ /* 0x000fe200000e0000 */
[----:B------:R-:W-:Y:S01]  /*4d110*/  UIADD3.X UR27, URZ, UR23, URZ, UP1, !UPT ;  /* 0x000000173f1b7290 */ /* 0x000fe20008ffe43f */
[----:B------:R-:W-:Y:S01]  /*4d120*/  R2UR UR12, R10 ;  /* 0x000000000a0c72ca */ /* 0x000fe200000e0000 */
[----:B------:R-:W-:Y:S01]  /*4d130*/  UMOV UR14, 0x0 ;  /* 0x00000000000e7882 */ /* 0x000fe20000000000 */
[----:B------:R-:W-:Y:S01]  /*4d140*/  R2UR UR19, R3 ;  /* 0x00000000031372ca */ /* 0x000fe200000e0000 */
[----:B------:R-:W-:Y:S01]  /*4d150*/  UMOV UR15, 0x10000000 ;  /* 0x10000000000f7882 */ /* 0x000fe20000000000 */
[----:B------:R-:W-:Y:S01]  /*4d160*/  ISETP.GT.AND P3, PT, R4, 0x1, PT ;  /* 0x000000010400780c */ /* 0x000fe20003f64270 */
[----:B------:R-:W-:Y:S01]  /*4d170*/  UIADD3 UR5, UR5, 0x100, URZ ;  /* 0x0000010005057890 */ /* 0x000fe2000fffe03f */
[----:B------:R-:W-:Y:S01]  /*4d180*/  ISETP.NE.AND P1, PT, R8, 0x2, PT ;  /* 0x000000020800780c */ /* 0x000fe20003f25270 */
[----:B------:R-:W-:Y:S01]  /*4d190*/  UIADD3 UR16, UR8, 0x20100, URZ ;  /* 0x0002010008107890 */ /* 0x000fe2000fffe03f */
[----:B------:R-:W-:-:S02]  /*4d1a0*/  VIADD R13, R13, 0x40 ;  /* 0x000000400d0d7836 */ /* 0x000fc40000000000 */
[----:B------:R-:W-:Y:S02]  /*4d1b0*/  SEL R12, RZ, 0x1, P1 ;  /* 0x00000001ff0c7807 */ /* 0x000fe40000800000 */
[----:B------:R-:W-:Y:S01]  /*4d1c0*/  UMOV UR8, UR5 ;  /* 0x0000000500087c82 */ /* 0x000fe20008000000 */
[----:B------:R-:W-:Y:S01]  /*4d1d0*/  SEL R8, R8, RZ, P1 ;  /* 0x000000ff08087207 */ /* 0x000fe20000800000 */
[----:B------:R0:W-:Y:S01]  /*4d1e0*/  UTMALDG.3D [UR8], [UR6], desc[UR14] ;  /* 0x00000e08060075b4 */ /* 0x0001e20008011000 */
[----:B------:R-:W-:Y:S01]  /*4d1f0*/  LOP3.LUT R5, R5, R12, RZ, 0x3c, !PT ;  /* 0x0000000c05057212 */ /* 0x000fe200078e3cff */
[----:B0-----:R-:W-:Y:S01]  /*4d200*/  UMOV UR8, UR16 ;  /* 0x0000001000087c82 */ /* 0x001fe20008000000 */
[----:B------:R-:W-:Y:S02]  /*4d210*/  UMOV UR11, UR19 ;  /* 0x00000013000b7c82 */ /* 0x000fe40008000000 */
[----:B------:R0:W-:Y:S02]  /*4d220*/  UTMALDG.3D [UR8], [UR26], desc[UR14] ;  /* 0x00000e081a0075b4 */ /* 0x0001e40008011000 */
[----:B0-----:R-:W-:Y:S05]  /*4d230*/  @P3 BRA `(.L_x_989) ;  /* 0xfffffffc00443947 */ /* 0x001fea000383ffff */
.L_x_985:
[----:B------:R-:W-:Y:S05]  /*4d240*/  BSYNC B1 ;  /* 0x0000000000017941 */ /* 0x000fea0003800000 */
.L_x_984:
[----:B------:R-:W2:Y:S01]  /*4d250*/  LDL.LU R14, [R1+0x46c] ;  /* 0x00046c00010e7983 */ /* 0x000ea20000300800 */
[----:B------:R-:W-:Y:S01]  /*4d260*/  LOP3.LUT P4, RZ, R9, 0xff, RZ, 0xc0, !PT ;  /* 0x000000ff09ff7812 */ /* 0x000fe2000788c0ff */
[----:B------:R-:W-:Y:S01]  /*4d270*/  IMAD.IADD R6, R0, 0x1, R6 ;  /* 0x0000000100067824 */ /* 0x000fe200078e0206 */
[----:B------:R-:W-:Y:S01]  /*4d280*/  ULDC.64 UR6, c[0x0][0x650] ;  /* 0x0001940000067ab9 */ /* 0x000fe20000000a00 */
[----:B------:R-:W3:Y:S01]  /*4d290*/  LDL.LU R12, [R1+0x484] ;  /* 0x00048400010c7983 */ /* 0x000ee20000300800 */
[----:B------:R-:W-:Y:S01]  /*4d2a0*/  BSSY B1, `(.L_x_990) ;  /* 0x0000071000017945 */ /* 0x000fe20003800000 */
[----:B------:R-:W-:Y:S01]  /*4d2b0*/  IMAD.MOV.U32 R10, RZ, RZ, -0x1 ;  /* 0xffffffffff0a7424 */ /* 0x000fe200078e00ff */
[----:B------:R-:W-:Y:S02]  /*4d2c0*/  SHF.R.U32.HI R2, RZ, 0x1, R6 ;  /* 0x00000001ff027819 */ /* 0x000fe40000011606 */
[----:B------:R-:W-:Y:S02]  /*4d2d0*/  ISETP.GT.U32.AND P1, PT, R6, 0x1, PT ;  /* 0x000000010600780c */ /* 0x000fe40003f24070 */
[----:B------:R-:W-:-:S02]  /*4d2e0*/  LOP3.LUT R2, R2, 0x1, RZ, 0xc0, !PT ;  /* 0x0000000102027812 */ /* 0x000fc400078ec0ff */
[----:B------:R-:W-:Y:S01]  /*4d2f0*/  ISETP.LT.U32.AND P1, PT, R0, 0x2, P1 ;  /* 0x000000020000780c */ /* 0x000fe20000f21070 */
[----:B------:R-:W0:Y:S01]  /*4d300*/  @P4 S2R R3, SR_CgaCtaId ;  /* 0x0000000000034919 */ /* 0x000e220000008800 */
[----:B------:R-:W-:Y:S02]  /*4d310*/  ISETP.NE.U32.AND P3, PT, R2, 0x1, PT ;  /* 0x000000010200780c */ /* 0x000fe40003f65070 */
[----:B------:R-:W-:Y:S02]  /*4d320*/  @P4 MOV R2, 0x400 ;  /* 0x0000040000024802 */ /* 0x000fe40000000f00 */
[----:B------:R-:W-:Y:S02]  /*4d330*/  ISETP.GT.U32.AND P3, PT, R0, 0x1, !P3 ;  /* 0x000000010000780c */ /* 0x000fe40005f64070 */
[----:B------:R-:W-:Y:S02]  /*4d340*/  LOP3.LUT R6, R6, 0x1, RZ, 0xc0, !PT ;  /* 0x0000000106067812 */ /* 0x000fe400078ec0ff */
[----:B------:R-:W-:-:S02]  /*4d350*/  PRMT R4, RZ, 0x7610, R4 ;  /* 0x00007610ff047816 */ /* 0x000fc40000000004 */
[----:B------:R-:W-:Y:S02]  /*4d360*/  PRMT R9, RZ, 0x7610, R9 ;  /* 0x00007610ff097816 */ /* 0x000fe40000000009 */
[----:B0-----:R-:W-:Y:S02]  /*4d370*/  @P4 LEA R2, R3, R2, 0x18 ;  /* 0x0000000203024211 */ /* 0x001fe400078ec0ff */
[----:B------:R-:W-:Y:S02]  /*4d380*/  SEL R3, RZ, 0x1, !P3 ;  /* 0x00000001ff037807 */ /* 0x000fe40005800000 */
[----:B------:R0:W-:Y:S02]  /*4d390*/  @P4 SYNCS.ARRIVE.TRANS64.A1T0 RZ, [R2+URZ+0x38], RZ ;  /* 0x000038ff02ff49a7 */ /* 0x0001e4000810003f */
[----:B0-----:R-:W-:-:S04]  /*4d3a0*/  SEL R2, RZ, 0x1, !P1 ;  /* 0x00000001ff027807 */ /* 0x001fc80004800000 */
[----:B------:R-:W-:Y:S01]  /*4d3b0*/  LOP3.LUT R7, R3, R7, R2, 0x96, !PT ;  /* 0x0000000703077212 */ /* 0x000fe200078e9602 */
[----:B------:R-:W-:Y:S02]  /*4d3c0*/  IMAD.MOV.U32 R2, RZ, RZ, -0x1 ;  /* 0xffffffffff027424 */ /* 0x000fe400078e00ff */
[----:B------:R-:W-:Y:S01]  /*4d3d0*/  IMAD.MOV.U32 R3, RZ, RZ, -0x1 ;  /* 0xffffffffff037424 */ /* 0x000fe200078e00ff */
[----:B---3--:R-:W-:-:S04]  /*4d3e0*/  IADD3 R12, P1, R12, UR20, RZ ;  /* 0x000000140c0c7c10 */ /* 0x008fc8000ff3e0ff */
[----:B--2---:R-:W-:Y:S01]  /*4d3f0*/  IADD3.X R14, R14, UR13, RZ, P1, !PT ;  /* 0x0000000d0e0e7c10 */ /* 0x004fe20008ffe4ff */
[----:B------:R0:W-:Y:S01]  /*4d400*/  STL [R1+0x484], R12 ;  /* 0x0004840c01007387 */ /* 0x0001e20000100800 */
[----:B------:R-:W-:-:S03]  /*4d410*/  ISETP.GE.U32.AND P1, PT, R12, UR6, PT ;  /* 0x000000060c007c0c */ /* 0x000fc6000bf26070 */
[----:B------:R0:W-:Y:S01]  /*4d420*/  STL [R1+0x46c], R14 ;  /* 0x00046c0e01007387 */ /* 0x0001e20000100800 */
[----:B------:R-:W-:-:S13]  /*4d430*/  ISETP.GE.U32.AND.EX P1, PT, R14, UR7, PT, P1 ;  /* 0x000000070e007c0c */ /* 0x000fda000bf26110 */
[----:B0-----:R-:W-:Y:S05]  /*4d440*/  @P1 BRA `(.L_x_991) ;  /* 0x0000000400581947 */ /* 0x001fea0003800000 */
[----:B------:R-:W0:Y:S01]  /*4d450*/  S2R R8, SR_CTAID.X ;  /* 0x0000000000087919 */ /* 0x000e220000002500 */
[----:B------:R-:W1:Y:S01]  /*4d460*/  LDC R15, c[0x0][0x65c] ;  /* 0x00019700ff0f7b82 */ /* 0x000e620000000800 */
[----:B------:R-:W-:Y:S01]  /*4d470*/  ULDC UR5, c[0x0][0x150] ;  /* 0x0000540000057ab9 */ /* 0x000fe20000000800 */
[----:B------:R-:W-:Y:S01]  /*4d480*/  ULDC.64 UR6, c[0x0][0x628] ;  /* 0x00018a0000067ab9 */ /* 0x000fe20000000a00 */
[----:B------:R-:W2:Y:S01]  /*4d490*/  S2R R2, SR_CTAID.Y ;  /* 0x0000000000027919 */ /* 0x000ea20000002600 */
[----:B------:R-:W-:Y:S01]  /*4d4a0*/  ISETP.NE.U32.AND P1, PT, RZ, UR6, PT ;  /* 0x00000006ff007c0c */ /* 0x000fe2000bf25070 */
[----:B------:R-:W-:-:S03]  /*4d4b0*/  ULDC UR8, c[0x0][0x630] ;  /* 0x00018c0000087ab9 */ /* 0x000fc60000000800 */
[----:B------:R-:W3:Y:S01]  /*4d4c0*/  LDC R5, c[0x0][0x144] ;  /* 0x00005100ff057b82 */ /* 0x000ee20000000800 */
[----:B------:R-:W-:-:S07]  /*4d4d0*/  ISETP.NE.AND.EX P1, PT, RZ, UR7, PT, P1 ;  /* 0x00000007ff007c0c */ /* 0x000fce000bf25310 */
[----:B------:R-:W4:Y:S01]  /*4d4e0*/  LDC R11, c[0x0][0x148] ;  /* 0x00005200ff0b7b82 */ /* 0x000f220000000800 */
[----:B-1----:R-:W-:Y:S02]  /*4d4f0*/  ISETP.NE.AND P5, PT, R15, 0x1, PT ;  /* 0x000000010f00780c */ /* 0x002fe40003fa5270 */
[----:B0-----:R-:W-:Y:S02]  /*4d500*/  I2FP.F32.U32 R3, R8 ;  /* 0x0000000800037245 */ /* 0x001fe40000201000 */
[----:B--2---:R-:W-:-:S03]  /*4d510*/  I2FP.F32.U32 R4, R2 ;  /* 0x0000000200047245 */ /* 0x004fc60000201000 */
[----:B------:R-:W-:Y:S01]  /*4d520*/  FMUL R3, R3, UR5 ;  /* 0x0000000503037c20 */ /* 0x000fe20008400000 */
[----:B------:R-:W-:Y:S02]  /*4d530*/  ULDC UR5, c[0x0][0x154] ;  /* 0x0000550000057ab9 */ /* 0x000fe40000000800 */
[----:B------:R-:W-:-:S03]  /*4d540*/  FMUL R10, R4, UR5 ;  /* 0x00000005040a7c20 */ /* 0x000fc60008400000 */
[----:B------:R-:W0:Y:S08]  /*4d550*/  F2I.U32.TRUNC.NTZ R3, R3 ;  /* 0x0000000300037305 */ /* 0x000e30000020f000 */
[----:B------:R-:W1:Y:S01]  /*4d560*/  F2I.U32.TRUNC.NTZ R10, R10 ;  /* 0x0000000a000a7305 */ /* 0x000e62000020f000 */
[----:B0-----:R-:W-:Y:S02]  /*4d570*/  IMAD.MOV R4, RZ, RZ, -R3 ;  /* 0x000000ffff047224 */ /* 0x001fe400078e0a03 */
[----:B------:R-:W-:-:S02]  /*4d580*/  IMAD.MOV.U32 R3, RZ, RZ, R14 ;  /* 0x000000ffff037224 */ /* 0x000fc400078e000e */
[----:B---3--:R-:W-:Y:S02]  /*4d590*/  IMAD R8, R5, R4, R8 ;  /* 0x0000000405087224 */ /* 0x008fe400078e0208 */
[----:B-1----:R-:W-:-:S04]  /*4d5a0*/  IMAD.MOV R4, RZ, RZ, -R10 ;  /* 0x000000ffff047224 */ /* 0x002fc800078e0a0a */
[----:B----4-:R-:W-:Y:S01]  /*4d5b0*/  @P5 IMAD R8, R11, R4, R2 ;  /* 0x000000040b085224 */ /* 0x010fe200078e0202 */
[----:B------:R-:W-:Y:S01]  /*4d5c0*/  MOV R2, R12 ;  /* 0x0000000c00027202 */ /* 0x000fe20000000f00 */
[----:B------:R-:W-:Y:S06]  /*4d5d0*/  @!P1 BRA `(.L_x_992) ;  /* 0x0000000000289947 */ /* 0x000fec0003800000 */
[----:B------:R-:W-:Y:S02]  /*4d5e0*/  ULDC UR5, c[0x0][0x634] ;  /* 0x00018d0000057ab9 */ /* 0x000fe40000000800 */
[----:B------:R-:W-:-:S05]  /*4d5f0*/  IADD3 R3, P1, R12, UR5, RZ ;  /* 0x000000050c037c10 */ /* 0x000fca000ff3e0ff */
[----:B------:R-:W-:-:S04]  /*4d600*/  IMAD.X R11, RZ, RZ, R14, P1 ;  /* 0x000000ffff0b7224 */ /* 0x000fc800008e060e */
[----:B------:R-:W-:-:S04]  /*4d610*/  IMAD.WIDE.U32 R4, R11, UR6, RZ ;  /* 0x000000060b047c25 */ /* 0x000fc8000f8e00ff */
[----:B------:R-:W-:-:S04]  /*4d620*/  IMAD.WIDE.U32 R4, P1, R3, UR7, R4 ;  /* 0x0000000703047c25 */ /* 0x000fc8000f820004 */
[----:B------:R-:W-:-:S04]  /*4d630*/  IMAD.WIDE.U32 R2, R3, UR6, RZ ;  /* 0x0000000603027c25 */ /* 0x000fc8000f8e00ff */
[----:B------:R-:W-:Y:S01]  /*4d640*/  IMAD.MOV.U32 R2, RZ, RZ, R5 ;  /* 0x000000ffff027224 */ /* 0x000fe200078e0005 */
[----:B------:R-:W-:Y:S01]  /*4d650*/  IADD3 RZ, P3, R3, R4, RZ ;  /* 0x0000000403ff7210 */ /* 0x000fe20007f7e0ff */
[----:B------:R-:W-:-:S04]  /*4d660*/  IMAD.X R3, RZ, RZ, RZ, P1 ;  /* 0x000000ffff037224 */ /* 0x000fc800008e06ff */
[----:B------:R-:W-:-:S08]  /*4d670*/  IMAD.WIDE.U32.X R2, R11, UR7, R2, P3 ;  /* 0x000000070b027c25 */ /* 0x000fd000098e0402 */
.L_x_992:
[--C-:B------:R-:W-:Y:S01]  /*4d680*/  SHF.R.U64 R10, R2, UR8, R3.reuse ;  /* 0x00000008020a7c19 */ /* 0x100fe20008001203 */
[----:B------:R-:W-:Y:S01]  /*4d690*/  ULDC.64 UR6, c[0x0][0x620] ;  /* 0x0001880000067ab9 */ /* 0x000fe20000000a00 */
[----:B------:R-:W-:Y:S01]  /*4d6a0*/  SHF.R.U32.HI R2, RZ, UR8, R3 ;  /* 0x00000008ff027c19 */ /* 0x000fe20008011603 */
[----:B------:R-:W-:Y:S01]  /*4d6b0*/  IMAD.MOV.U32 R3, RZ, RZ, R14 ;  /* 0x000000ffff037224 */ /* 0x000fe200078e000e */
[----:B------:R-:W-:Y:S01]  /*4d6c0*/  IADD3 R11, P1, RZ, -R10, RZ ;  /* 0x8000000aff0b7210 */ /* 0x000fe20007f3e0ff */
[----:B------:R-:W-:-:S04]  /*4d6d0*/  ULDC UR5, c[0x0][0x618] ;  /* 0x0001860000057ab9 */ /* 0x000fc80000000800 */
[----:B------:R-:W-:-:S04]  /*4d6e0*/  IMAD.X R2, RZ, RZ, ~R2, P1 ;  /* 0x000000ffff027224 */ /* 0x000fc800008e0e02 */
[----:B------:R-:W-:-:S04]  /*4d6f0*/  IMAD R2, R2, UR6, RZ ;  /* 0x0000000602027c24 */ /* 0x000fc8000f8e02ff */
[----:B------:R-:W-:Y:S02]  /*4d700*/  IMAD R5, R11, UR7, R2 ;  /* 0x000000070b057c24 */ /* 0x000fe4000f8e0202 */
[----:B------:R-:W-:-:S04]  /*4d710*/  IMAD.MOV.U32 R2, RZ, RZ, R12 ;  /* 0x000000ffff027224 */ /* 0x000fc800078e000c */
[----:B------:R-:W-:Y:S01]  /*4d720*/  IMAD.WIDE.U32 R2, R11, UR6, R2 ;  /* 0x000000060b027c25 */ /* 0x000fe2000f8e0002 */
[----:B------:R-:W-:Y:S02]  /*4d730*/  ULDC.64 UR6, c[0x0][0x640] ;  /* 0x0001900000067ab9 */ /* 0x000fe40000000a00 */
[----:B------:R-:W-:Y:S01]  /*4d740*/  ISETP.NE.U32.AND P1, PT, RZ, UR6, PT ;  /* 0x00000006ff007c0c */ /* 0x000fe2000bf25070 */
[----:B------:R-:W-:-:S03]  /*4d750*/  IMAD.IADD R3, R3, 0x1, R5 ;  /* 0x0000000103037824 */ /* 0x000fc600078e0205 */
[----:B------:R-:W-:Y:S02]  /*4d760*/  ISETP.NE.AND.EX P1, PT, RZ, UR7, PT, P1 ;  /* 0x00000007ff007c0c */ /* 0x000fe4000bf25310 */
[--C-:B------:R-:W-:Y:S02]  /*4d770*/  SHF.R.U64 R11, R2, UR5, R3.reuse ;  /* 0x00000005020b7c19 */ /* 0x100fe40008001203 */
[----:B------:R-:W-:Y:S01]  /*4d780*/  SHF.R.U32.HI R2, RZ, UR5, R3 ;  /* 0x00000005ff027c19 */ /* 0x000fe20008011603 */
[----:B------:R-:W-:-:S03]  /*4d790*/  ULDC UR5, c[0x0][0x608] ;  /* 0x0001820000057ab9 */ /* 0x000fc60000000800 */
[--C-:B------:R-:W-:Y:S02]  /*4d7a0*/  SHF.R.U64 R12, R11, UR5, R2.reuse ;  /* 0x000000050b0c7c19 */ /* 0x100fe40008001202 */
[----:B------:R-:W-:Y:S01]  /*4d7b0*/  SHF.R.U32.HI R3, RZ, UR5, R2 ;  /* 0x00000005ff037c19 */ /* 0x000fe20008011602 */
[----:B------:R-:W-:-:S03]  /*4d7c0*/  ULDC UR5, c[0x0][0x658] ;  /* 0x0001960000057ab9 */ /* 0x000fc60000000800 */
[--C-:B------:R-:W-:Y:S02]  /*4d7d0*/  SHF.R.U64 R13, R12, UR5, R3.reuse ;  /* 0x000000050c0d7c19 */ /* 0x100fe40008001203 */
[----:B------:R-:W-:-:S03]  /*4d7e0*/  SHF.R.U32.HI R14, RZ, UR5, R3 ;  /* 0x00000005ff0e7c19 */ /* 0x000fc60008011603 */
[----:B------:R-:W-:Y:S02]  /*4d7f0*/  IMAD.MOV.U32 R2, RZ, RZ, R13 ;  /* 0x000000ffff027224 */ /* 0x000fe400078e000d */
[----:B------:R-:W-:Y:S01]  /*4d800*/  IMAD.MOV.U32 R3, RZ, RZ, R14 ;  /* 0x000000ffff037224 */ /* 0x000fe200078e000e */
        /* <DEDUP_REMOVED lines=8> */
[----:B------:R-:W-:Y:S02]  /*4d890*/  IADD3 RZ, P3, R3, R4, RZ ;  /* 0x0000000403ff7210 */ /* 0x000fe40007f7e0ff */
[----:B------:R-:W-:-:S03]  /*4d8a0*/  IADD3.X R3, RZ, RZ, RZ, P1, !PT ;  /* 0x000000ffff037210 */ /* 0x000fc60000ffe4ff */
[----:B------:R-:W-:-:S08]  /*4d8b0*/  IMAD.WIDE.U32.X R2, R14, UR7, R2, P3 ;  /* 0x000000070e027c25 */ /* 0x000fd000098e0402 */
.L_x_993:
[----:B------:R-:W-:Y:S01]  /*4d8c0*/  ULDC UR5, c[0x0][0x648] ;  /* 0x0001920000057ab9 */ /* 0x000fe20000000800 */
[----:B------:R-:W-:Y:S01]  /*4d8d0*/  LOP3.LUT R12, R12, UR17, RZ, 0xc0, !PT ;  /* 0x000000110c0c7c12 */ /* 0x000fe2000f8ec0ff */
[----:B------:R-:W-:Y:S01]  /*4d8e0*/  IMAD.MOV.U32 R4, RZ, RZ, 0x1 ;  /* 0x00000001ff047424 */ /* 0x000fe200078e00ff */
[----:B------:R-:W-:Y:S01]  /*4d8f0*/  SHF.R.U64 R3, R2, UR5, R3 ;  /* 0x0000000502037c19 */ /* 0x000fe20008001203 */
[----:B------:R-:W-:-:S04]  /*4d900*/  ULDC UR5, c[0x0][0x638] ;  /* 0x00018e0000057ab9 */ /* 0x000fc80000000800 */
[----:B------:R-:W-:Y:S02]  /*4d910*/  IMAD.MOV R2, RZ, RZ, -R3 ;  /* 0x000000ffff027224 */ /* 0x000fe400078e0a03 */
[----:B------:R-:W-:Y:S02]  /*4d920*/  IMAD R5, R3, UR18, R12 ;  /* 0x0000001203057c24 */ /* 0x000fe4000f8e020c */
[----:B------:R-:W-:Y:S01]  /*4d930*/  IMAD R13, R2, UR5, R13 ;  /* 0x00000005020d7c24 */ /* 0x000fe2000f8e020d */
[----:B------:R-:W-:Y:S01]  /*4d940*/  ULDC UR5, c[0x0][0x610] ;  /* 0x0001840000057ab9 */ /* 0x000fe20000000800 */
[----:B------:R-:W-:Y:S01]  /*4d950*/  LOP3.LUT R2, R11, UR4, RZ, 0xc0, !PT ;  /* 0x000000040b027c12 */ /* 0x000fe2000f8ec0ff */
[----:B------:R-:W-:Y:S01]  /*4d960*/  IMAD R8, R5, UR5, R8 ;  /* 0x0000000505087c24 */ /* 0x000fe2000f8e0208 */
[----:B------:R-:W-:-:S03]  /*4d970*/  ULDC UR5, c[0x0][0x600] ;  /* 0x0001800000057ab9 */ /* 0x000fc60000000800 */
[----:B------:R-:W-:-:S05]  /*4d980*/  IMAD R13, R13, UR5, R2 ;  /* 0x000000050d0d7c24 */ /* 0x000fca000f8e0202 */
[----:B------:R-:W-:Y:S02]  /*4d990*/  SEL R3, R13, R8, !P5 ;  /* 0x000000080d037207 */ /* 0x000fe40006800000 */
[----:B------:R-:W-:-:S07]  /*4d9a0*/  SEL R2, R8, R13, !P5 ;  /* 0x0000000d08027207 */ /* 0x000fce0006800000 */
.L_x_991:
[----:B------:R-:W-:Y:S05]  /*4d9b0*/  BSYNC B1 ;  /* 0x0000000000017941 */ /* 0x000fea0003800000 */
.L_x_990:
[----:B------:R-:W-:-:S13]  /*4d9c0*/  LOP3.LUT P1, RZ, R4, 0xff, RZ, 0xc0, !PT ;  /* 0x000000ff04ff7812 */ /* 0x000fda000782c0ff */
[----:B------:R-:W-:Y:S05]  /*4d9d0*/  @P1 BRA `(.L_x_994) ;  /* 0xfffffff400281947 */ /* 0x000fea000383ffff */
[----:B------:R-:W-:Y:S05]  /*4d9e0*/  BSYNC B0 ;  /* 0x0000000000007941 */ /* 0x000fea0003800000 */
.L_x_982:
[----:B------:R-:W-:-:S03]  /*4d9f0*/  UMOV UR5, 0xffffffff ;  /* 0xffffffff00057882 */ /* 0x000fc60000000000 */
[----:B------:R-:W-:Y:S05]  /*4da00*/  BRA.DIV UR5, `(.L_x_995) ;  /* 0x0000000205dc7947 */ /* 0x000fea000b800000 */
[----:B------:R-:W-:-:S13]  /*4da10*/  ELECT P6, URZ, PT ;  /* 0x00000000003f782f */ /* 0x000fda00038c0000 */
.L_x_1007:
[----:B------:R-:W-:Y:S04]  /*4da20*/  BSSY B0, `(.L_x_996) ;  /* 0x000001c000007945 */ /* 0x000fe80003800000 */
[----:B------:R-:W-:Y:S05]  /*4da30*/  @!P6 BRA `(.L_x_997) ;  /* 0x000000000068e947 */ /* 0x000fea0003800000 */
[----:B------:R-:W2:Y:S02]  /*4da40*/  LDL R0, [R1+0x458] ;  /* 0x0004580001007983 */ /* 0x000ea40000100800 */
[----:B--2---:R-:W-:-:S13]  /*4da50*/  R2UR UR5, R0 ;  /* 0x00000000000572ca */ /* 0x004fda00000e0000 */
[----:B------:R-:W-:-:S04]  /*4da60*/  ULOP3.LUT UR5, UR5, 0x2, URZ, 0xfc, !UPT ;  /* 0x0000000205057892 */ /* 0x000fc8000f8efc3f */
[----:B------:R-:W-:-:S06]  /*4da70*/  UISETP.NE.AND UP0, UPT, UR5, 0x3, UPT ;  /* 0x000000030500788c */ /* 0x000fcc000bf05270 */
[----:B------:R-:W-:-:S13]  /*4da80*/  PLOP3.LUT P0, PT, PT, PT, UP0, 0x80, 0x0 ;  /* 0x000000000000781c */ /* 0x000fda0003f0f008 */
[----:B------:R-:W-:Y:S05]  /*4da90*/  @!P0 BRA `(.L_x_998) ;  /* 0x0000000000048947 */ /* 0x000fea0003800000 */
[----:B------:R-:W-:Y:S01]  /*4daa0*/  BPT.TRAP 0x1 ;  /* 0x000000040000795c */ /* 0x000fe20000300000 */
.L_x_998:
[----:B------:R-:W0:Y:S01]  /*4dab0*/  S2R R3, SR_CgaCtaId ;  /* 0x0000000000037919 */ /* 0x000e220000008800 */
[----:B------:R-:W-:-:S04]  /*4dac0*/  MOV R0, 0x400 ;  /* 0x0000040000007802 */ /* 0x000fc80000000f00 */
[----:B0-----:R-:W-:Y:S02]  /*4dad0*/  LEA R3, R3, R0, 0x18 ;  /* 0x0000000003037211 */ /* 0x001fe400078ec0ff */
[----:B------:R-:W-:-:S03]  /*4dae0*/  SHF.L.U32 R0, R7, 0x1f, RZ ;  /* 0x0000001f07007819 */ /* 0x000fc600000006ff */
[----:B------:R-:W-:-:S04]  /*4daf0*/  VIADD R3, R3, 0x10 ;  /* 0x0000001003037836 */ /* 0x000fc80000000000 */
[----:B------:R-:W-:-:S04]  /*4db00*/  IMAD R5, R6, 0x8, R3 ;  /* 0x0000000806057824 */ /* 0x000fc800078e0203 */
[----:B------:R-:W0:Y:S02]  /*4db10*/  SYNCS.PHASECHK.TRANS64.TRYWAIT P0, [R5+URZ], R0 ;  /* 0x00000000050075a7 */ /* 0x000e24000800017f */
[----:B0-----:R-:W-:Y:S05]  /*4db20*/  @!P0 BRA `(.L_x_999) ;  /* 0x0000000000b48947 */ /* 0x001fea0003800000 */
.L_x_1008:
[----:B------:R-:W-:-:S05]  /*4db30*/  VIADD R6, R6, 0x1 ;  /* 0x0000000106067836 */ /* 0x000fca0000000000 */
[----:B------:R-:W-:-:S04]  /*4db40*/  ISETP.NE.AND P0, PT, R6, 0x2, PT ;  /* 0x000000020600780c */ /* 0x000fc80003f05270 */
[----:B0-----:R-:W-:Y:S02]  /*4db50*/  SEL R0, RZ, 0x1, P0 ;  /* 0x00000001ff007807 */ /* 0x001fe40000000000 */
[----:B------:R-:W-:Y:S02]  /*4db60*/  SEL R6, R6, RZ, P0 ;  /* 0x000000ff06067207 */ /* 0x000fe40000000000 */
[----:B------:R-:W-:-:S03]  /*4db70*/  LOP3.LUT R0, R7, R0, RZ, 0x3c, !PT ;  /* 0x0000000007007212 */ /* 0x000fc600078e3cff */
[----:B------:R-:W-:Y:S01]  /*4db80*/  IMAD R3, R6, 0x8, R3 ;  /* 0x0000000806037824 */ /* 0x000fe200078e0203 */
[----:B------:R-:W-:-:S07]  /*4db90*/  SHF.L.U32 R0, R0, 0x1f, RZ ;  /* 0x0000001f00007819 */ /* 0x000fce00000006ff */
.L_x_1000:
[----:B0-----:R0:W1:Y:S02]  /*4dba0*/  SYNCS.PHASECHK.TRANS64.TRYWAIT P0, [R3+URZ], R0 ;  /* 0x00000000030075a7 */ /* 0x001064000800017f */
[----:B-1----:R-:W-:Y:S05]  /*4dbb0*/  @!P0 NANOSLEEP.SYNCS 0x989680 ;  /* 0x009896800000895d */ /* 0x002fea0003900000 */
[----:B------:R-:W1:Y:S02]  /*4dbc0*/  @!P0 SYNCS.PHASECHK.TRANS64 P0, [R3+URZ], R0 ;  /* 0x00000000030085a7 */ /* 0x000e64000800007f */
[----:B-1----:R-:W-:Y:S05]  /*4dbd0*/  @!P0 BRA `(.L_x_1000) ;  /* 0xfffffffc00f08947 */ /* 0x002fea000383ffff */
.L_x_997:
[----:B------:R-:W-:Y:S05]  /*4dbe0*/  BSYNC B0 ;  /* 0x0000000000007941 */ /* 0x000fea0003800000 */
.L_x_996:
[----:B------:R-:W-:Y:S05]  /*4dbf0*/  EXIT ;  /* 0x000000000000794d */ /* 0x000fea0003800000 */
.L_x_17:
[----:B-1----:R1:W2:Y:S02]  /*4dc00*/  SYNCS.PHASECHK.TRANS64.TRYWAIT P1, [R3+URZ], R0 ;  /* 0x00000000030075a7 */ /* 0x0022a4000802017f */
[----:B--2---:R-:W-:Y:S05]  /*4dc10*/  @!P1 NANOSLEEP.SYNCS 0x989680 ;  /* 0x009896800000995d */ /* 0x004fea0003900000 */
[----:B------:R-:W2:Y:S02]  /*4dc20*/  @!P1 SYNCS.PHASECHK.TRANS64 P1, [R3+URZ], R0 ;  /* 0x00000000030095a7 */ /* 0x000ea4000802007f */
[----:B--2---:R-:W-:Y:S05]  /*4dc30*/  @!P1 BRA `(.L_x_17) ;  /* 0xfffffffc00f09947 */ /* 0x004fea000383ffff */
[----:B------:R-:W-:Y:S05]  /*4dc40*/  BRA `(.L_x_16) ;  /* 0xfffffb3800087947 */ /* 0x000fea000383ffff */
.L_x_22:
[----:B--2---:R-:W-:-:S04]  /*4dc50*/  IMAD.U32 R6, RZ, RZ, UR4 ;  /* 0x00000004ff067e24 */ /* 0x004fc8000f8e00ff */
[----:B------:R2:W3:Y:S03]  /*4dc60*/  SYNCS.PHASECHK.TRANS64.TRYWAIT P1, [R6+URZ], R4 ;  /* 0x00000004060075a7 */ /* 0x0004e6000802017f */
[----:B---3--:R-:W-:Y:S05]  /*4dc70*/  @!P1 NANOSLEEP.SYNCS 0x989680 ;  /* 0x009896800000995d */ /* 0x008fea0003900000 */
[----:B------:R-:W3:Y:S02]  /*4dc80*/  @!P1 SYNCS.PHASECHK.TRANS64 P1, [R6+URZ], R4 ;  /* 0x00000004060095a7 */ /* 0x000ee4000802007f */
[----:B---3--:R-:W-:Y:S05]  /*4dc90*/  @!P1 BRA `(.L_x_22) ;  /* 0xfffffffc00ec9947 */ /* 0x008fea000383ffff */
[----:B------:R-:W-:Y:S05]  /*4dca0*/  BRA `(.L_x_21) ;  /* 0xfffffc1800207947 */ /* 0x000fea000383ffff */
.L_x_983:
[----:B------:R-:W-:Y:S01]  /*4dcb0*/  BSSY B1, `(.L_x_1001) ;  /* 0x0000006000017945 */ /* 0x000fe20003800000 */
[----:B------:R-:W-:-:S07]  /*4dcc0*/  IMAD.MOV.U32 R15, RZ, RZ, -0x1 ;  /* 0xffffffffff0f7424 */ /* 0x000fce00078e00ff */
[----:B------:R-:W-:Y:S05]  /*4dcd0*/  WARPSYNC.COLLECTIVE R15, `(.L_x_1002) ;  /* 0x000000000f0c7348 */ /* 0x000fea0003c00000 */
[----:B------:R-:W-:Y:S02]  /*4dce0*/  ELECT P6, UR62, PT ;  /* 0x00000000003e782f */ /* 0x000fe400038c0000 */
[----:B------:R-:W-:Y:S01]  /*4dcf0*/  MOV R14, UR62 ;  /* 0x0000003e000e7c02 */ /* 0x000fe20008000f00 */
[----:B------:R-:W-:Y:S10]  /*4dd00*/  ENDCOLLECTIVE ;  /* 0x000000000000791b */ /* 0x000ff40003800000 */
.L_x_1002:
[----:B------:R-:W-:Y:S05]  /*4dd10*/  BSYNC B1 ;  /* 0x0000000000017941 */ /* 0x000fea0003800000 */
.L_x_1001:
[----:B------:R-:W-:Y:S05]  /*4dd20*/  BRA `(.L_x_1003) ;  /* 0xfffffff000607947 */ /* 0x000fea000383ffff */
.L_x_986:
[----:B0-----:R0:W1:Y:S02]  /*4dd30*/  SYNCS.PHASECHK.TRANS64.TRYWAIT P1, [R11+URZ+0x10], R12 ;  /* 0x0000100c0b0075a7 */ /* 0x001064000802017f */
[----:B-1----:R-:W-:Y:S05]  /*4dd40*/  @!P1 NANOSLEEP.SYNCS 0x989680 ;  /* 0x009896800000995d */ /* 0x002fea0003900000 */
[----:B------:R-:W1:Y:S02]  /*4dd50*/  @!P1 SYNCS.PHASECHK.TRANS64 P1, [R11+URZ+0x10], R12 ;  /* 0x0000100c0b0095a7 */ /* 0x000e64000802007f */
[----:B-1----:R-:W-:Y:S05]  /*4dd60*/  @!P1 BRA `(.L_x_986) ;  /* 0xfffffffc00f09947 */ /* 0x002fea000383ffff */
[----:B------:R-:W-:Y:S05]  /*4dd70*/  BRA `(.L_x_1004) ;  /* 0xfffffff000947947 */ /* 0x000fea000383ffff */
.L_x_995:
[----:B------:R-:W-:Y:S01]  /*4dd80*/  BSSY B0, `(.L_x_1005) ;  /* 0x0000006000007945 */ /* 0x000fe20003800000 */
[----:B------:R-:W-:-:S07]  /*4dd90*/  IMAD.MOV.U32 R15, RZ, RZ, -0x1 ;  /* 0xffffffffff0f7424 */ /* 0x000fce00078e00ff */
[----:B------:R-:W-:Y:S05]  /*4dda0*/  WARPSYNC.COLLECTIVE R15, `(.L_x_1006) ;  /* 0x000000000f0c7348 */ /* 0x000fea0003c00000 */
[----:B------:R-:W-:Y:S02]  /*4ddb0*/  ELECT P6, UR62, PT ;  /* 0x00000000003e782f */ /* 0x000fe400038c0000 */
[----:B------:R-:W-:Y:S01]  /*4ddc0*/  MOV R14, UR62 ;  /* 0x0000003e000e7c02 */ /* 0x000fe20008000f00 */
[----:B------:R-:W-:Y:S10]  /*4ddd0*/  ENDCOLLECTIVE ;  /* 0x000000000000791b */ /* 0x000ff40003800000 */
.L_x_1006:
[----:B------:R-:W-:Y:S05]  /*4dde0*/  BSYNC B0 ;  /* 0x0000000000007941 */ /* 0x000fea0003800000 */
.L_x_1005:
[----:B------:R-:W-:Y:S05]  /*4ddf0*/  BRA `(.L_x_1007) ;  /* 0xfffffffc00087947 */ /* 0x000fea000383ffff */
.L_x_999:
[----:B0-----:R0:W1:Y:S02]  /*4de00*/  SYNCS.PHASECHK.TRANS64.TRYWAIT P0, [R5+URZ], R0 ;  /* 0x00000000050075a7 */ /* 0x001064000800017f */
[----:B-1----:R-:W-:Y:S05]  /*4de10*/  @!P0 NANOSLEEP.SYNCS 0x989680 ;  /* 0x009896800000895d */ /* 0x002fea0003900000 */
[----:B------:R-:W1:Y:S02]  /*4de20*/  @!P0 SYNCS.PHASECHK.TRANS64 P0, [R5+URZ], R0 ;  /* 0x00000000050085a7 */ /* 0x000e64000800007f */
[----:B-1----:R-:W-:Y:S05]  /*4de30*/  @!P0 BRA `(.L_x_999) ;  /* 0xfffffffc00f08947 */ /* 0x002fea000383ffff */
[----:B------:R-:W-:Y:S05]  /*4de40*/  BRA `(.L_x_1008) ;  /* 0xfffffffc00387947 */ /* 0x000fea000383ffff */
.L_x_1009:
[----:B------:R-:W-:-:S00]  /*4de50*/  BRA `(.L_x_1009) ;  /* 0xfffffffc00fc7947 */ /* 0x000fc0000383ffff */
[----:B------:R-:W-:-:S00]  /*4de60*/  NOP ;  /* 0x0000000000007918 */ /* 0x000fc00000000000 */
        /* <DEDUP_REMOVED lines=9> */
.L_x_1010:


//--------------------- .nv.global.init           --------------------------
	.section	.nv.global.init,"aw",@progbits
.nv.global.init:
	.type		$str$22,@object
	.size		$str$22,($str$23 - $str$22)
$str$22:
        /*0000*/ 	.byte	0x6b, 0x5f, 0x74, 0x69, 0x6c, 0x65, 0x5f, 0x63, 0x6f, 0x75, 0x6e, 0x74, 0x20, 0x3e, 0x3d, 0x20
        /*0010*/ 	.byte	0x31, 0x00
	.type		$str$23,@object
	.size		$str$23,(__unnamed_1 - $str$23)
$str$23:
        /*0012*/ 	.byte	0x2f, 0x74, 0x6d, 0x70, 0x2f, 0x63, 0x75, 0x74, 0x6c, 0x61, 0x73, 0x73, 0x5f, 0x73, 0x77, 0x65
        /*0022*/ 	.byte	0x65, 0x70, 0x5f, 0x73, 0x72, 0x63, 0x2f, 0x69, 0x6e, 0x63, 0x6c, 0x75, 0x64, 0x65, 0x2f, 0x63
        /*0032*/ 	.byte	0x75, 0x74, 0x6c, 0x61, 0x73, 0x73, 0x2f, 0x67, 0x65, 0x6d, 0x6d, 0x2f, 0x63, 0x6f, 0x6c, 0x6c
        /*0042*/ 	.byte	0x65, 0x63, 0x74, 0x69, 0x76, 0x65, 0x2f, 0x73, 0x6d, 0x39, 0x30, 0x5f, 0x6d, 0x6d, 0x61, 0x5f
        /*0052*/ 	.byte	0x74, 0x6d, 0x61, 0x5f, 0x67, 0x6d, 0x6d, 0x61, 0x5f, 0x73, 0x73, 0x5f, 0x77, 0x61, 0x72, 0x70
        /*0062*/ 	.byte	0x73, 0x70, 0x65, 0x63, 0x69, 0x61, 0x6c, 0x69, 0x7a, 0x65, 0x64, 0x2e, 0x68, 0x70, 0x70, 0x00
	.type		__unnamed_1,@object
	.size		__unnamed_1,(.L_0 - __unnamed_1)
__unnamed_1:
        /* <DEDUP_REMOVED lines=181> */
        /*0bc2*/ 	.byte	0x74, 0x69, 0x74, 0x79, 0x5d, 0x00
.L_0:


//--------------------- .nv.shared._ZN7cutlass13device_kernelINS_4gemm6kernel13GemmUniversalIN4cute5tupleIJiiiiEEENS1_10collective13CollectiveMmaINS1_34MainloopSm90TmaGmmaWarpSpecializedILi2ENS5_IJNS4_1CILi1EEESB_SB_EEENS1_35KernelTmaWarpSpecializedCooperativeEEENS5_IJNSA_ILi512EEENSA_ILi240EEENSA_ILi64EEEEEENS_10bfloat16_tENS5_IJlSB_lEEESJ_SK_NS4_8TiledMMAINS4_8MMA_AtomIJNS4_4SM904GMMA27MMA_64x16x16_F32BF16BF16_SSILNSO_5MajorE0ELSQ_0ELNSO_7ScaleInE1ELSR_1EEEEEENS4_6LayoutINS5_IJNSA_ILi2EEESB_SB_EEENS5_IJSB_NSA_ILi0EEESX_EEEEENS5_IJNS4_10UnderscoreES10_S10_EEEEENS4_13SM90_TMA_LOADENS4_14ComposedLayoutINS4_7SwizzleILi3ELi4ELi3EEENS4_18smem_ptr_flag_bitsILi16EEENSU_INS5_IJNSA_ILi8EEESH_EEENS5_IJSH_SB_EEEEEEEvNS4_8identityES13_S1D_vS1E_EENS_8epilogue10collective6detail29Sm90TmaWarpSpecializedAdapterINS1H_15DefaultEpilogueISJ_SK_SK_NS1G_6thread17LinearCombinationISJ_Li1EffLNS1L_9ScaleType4KindE0ELNS_15FloatRoundStyleE2ESJ_EENS1_15EpilogueDefaultEEEEEvvEEEEvNT_6ParamsE --------------------------
	.section	.nv.shared._ZN7cutlass13device_kernelINS_4gemm6kernel13GemmUniversalIN4cute5tupleIJiiiiEEENS1_10collective13CollectiveMmaINS1_34MainloopSm90TmaGmmaWarpSpecializedILi2ENS5_IJNS4_1CILi1EEESB_SB_EEENS1_35KernelTmaWarpSpecializedCooperativeEEENS5_IJNSA_ILi512EEENSA_ILi240EEENSA_ILi64EEEEEENS_10bfloat16_tENS5_IJlSB_lEEESJ_SK_NS4_8TiledMMAINS4_8MMA_AtomIJNS4_4SM904GMMA27MMA_64x16x16_F32BF16BF16_SSILNSO_5MajorE0ELSQ_0ELNSO_7ScaleInE1ELSR_1EEEEEENS4_6LayoutINS5_IJNSA_ILi2EEESB_SB_EEENS5_IJSB_NSA_ILi0EEESX_EEEEENS5_IJNS4_10UnderscoreES10_S10_EEEEENS4_13SM90_TMA_LOADENS4_14ComposedLayoutINS4_7SwizzleILi3ELi4ELi3EEENS4_18smem_ptr_flag_bitsILi16EEENSU_INS5_IJNSA_ILi8EEESH_EEENS5_IJSH_SB_EEEEEEEvNS4_8identityES13_S1D_vS1E_EENS_8epilogue10collective6detail29Sm90TmaWarpSpecializedAdapterINS1H_15DefaultEpilogueISJ_SK_SK_NS1G_6thread17LinearCombinationISJ_Li1EffLNS1L_9ScaleType4KindE0ELNS_15FloatRoundStyleE2ESJ_EENS1_15EpilogueDefaultEEEEEvvEEEEvNT_6ParamsE,"aw",@nobits
	.sectionflags	@""
	.align	16
	.zero		1024


//--------------------- .nv.shared.reserved.0     --------------------------
	.section	.nv.shared.reserved.0,"aw",@nobits
	.weak		__nv_reservedSMEM_offset_0_alias
	.size		__nv_reservedSMEM_offset_0_alias, 0, 0
	.other		__nv_reservedSMEM_offset_0_alias,@"STO_CUDA_RESERVED_SHARED STV_DEFAULT"
__nv_reservedSMEM_offset_0_alias:
	.zero		0


//--------------------- .nv.global                --------------------------
	.section	.nv.global,"aw",@nobits
.nv.global:
	.type		_ZN40_INTERNAL_23de7e6b_4_k_cu_e83f4fe7_152264cute1_E,@object
	.size		_ZN40_INTERNAL_23de7e6b_4_k_cu_e83f4fe7_152264cute1_E,(_ZN40_INTERNAL_23de7e6b_4_k_cu_e83f4fe7_152264cuda3std3__45__cpo6cbeginE - _ZN40_INTERNAL_23de7e6b_4_k_cu_e83f4fe7_152264cute1_E)
_ZN40_INTERNAL_23de7e6b_4_k_cu_e83f4fe7_152264cute1_E:
	.zero		1
	.type		_ZN40_INTERNAL_23de7e6b_4_k_cu_e83f4fe7_152264cuda3std3__45__cpo6cbeginE,@object
	.size		_ZN40_INTERNAL_23de7e6b_4_k_cu_e83f4fe7_152264cuda3std3__45__cpo6cbeginE,(_ZN40_INTERNAL_23de7e6b_4_k_cu_e83f4fe7_152264cuda3std3__48in_placeE - _ZN40_INTERNAL_23de7e6b_4_k_cu_e83f4fe7_152264cuda3std3__45__cpo6cbeginE)
_ZN40_INTERNAL_23de7e6b_4_k_cu_e83f4fe7_152264cuda3std3__45__cpo6cbeginE:
	.zero		1
	.type		_ZN40_INTERNAL_23de7e6b_4_k_cu_e83f4fe7_152264cuda3std3__48in_placeE,@object
	.size		_ZN40_INTERNAL_23de7e6b_4_k_cu_e83f4fe7_152264cuda3std3__48in_placeE,(_ZN40_INTERNAL_23de7e6b_4_k_cu_e83f4fe7_152264cuda3std6ranges3__45__cpo9iter_moveE - _ZN40_INTERNAL_23de7e6b_4_k_cu_e83f4fe7_152264cuda3std3__48in_placeE)
_ZN40_INTERNAL_23de7e6b_4_k_cu_e83f4fe7_152264cuda3std3__48in_placeE:
	.zero		1
	.type		_ZN40_INTERNAL_23de7e6b_4_k_cu_e83f4fe7_152264cuda3std6ranges3__45__cpo9iter_moveE,@object
	.size		_ZN40_INTERNAL_23de7e6b_4_k_cu_e83f4fe7_152264cuda3std6ranges3__45__cpo9iter_moveE,(_ZN40_INTERNAL_23de7e6b_4_k_cu_e83f4fe7_152264cuda3std3__45__cpo5beginE - _ZN40_INTERNAL_23de7e6b_4_k_cu_e83f4fe7_152264cuda3std6ranges3__45__cpo9iter_moveE)
_ZN40_INTERNAL_23de7e6b_4_k_cu_e83f4fe7_152264cuda3std6ranges3__45__cpo9iter_moveE:
	.zero		1
	.type		_ZN40_INTERNAL_23de7e6b_4_k_cu_e83f4fe7_152264cuda3std3__45__cpo5beginE,@object
	.size		_ZN40_INTERNAL_23de7e6b_4_k_cu_e83f4fe7_152264cuda3std3__45__cpo5beginE,(_ZN40_INTERNAL_23de7e6b_4_k_cu_e83f4fe7_152264cuda3std3__442_GLOBAL__N__23de7e6b_4_k_cu_e83f4fe7_152266ignoreE - _ZN40_INTERNAL_23de7e6b_4_k_cu_e83f4fe7_152264cuda3std3__45__cpo5beginE)
_ZN40_INTERNAL_23de7e6b_4_k_cu_e83f4fe7_152264cuda3std3__45__cpo5beginE:
	.zero		1
	.type		_ZN40_INTERNAL_23de7e6b_4_k_cu_e83f4fe7_152264cuda3std3__442_GLOBAL__N__23de7e6b_4_k_cu_e83f4fe7_152266ignoreE,@object
	.size		_ZN40_INTERNAL_23de7e6b_4_k_cu_e83f4fe7_152264cuda3std3__442_GLOBAL__N__23de7e6b_4_k_cu_e83f4fe7_152266ignoreE,(_ZN40_INTERNAL_23de7e6b_4_k_cu_e83f4fe7_152264cute7productE - _ZN40_INTERNAL_23de7e6b_4_k_cu_e83f4fe7_152264cuda3std3__442_GLOBAL__N__23de7e6b_4_k_cu_e83f4fe7_152266ignoreE)
_ZN40_INTERNAL_23de7e6b_4_k_cu_e83f4fe7_152264cuda3std3__442_GLOBAL__N__23de7e6b_4_k_cu_e83f4fe7_152266ignoreE:
	.zero		1
	.type		_ZN40_INTERNAL_23de7e6b_4_k_cu_e83f4fe7_152264cute7productE,@object
	.size		_ZN40_INTERNAL_23de7e6b_4_k_cu_e83f4fe7_152264cute7productE,(_ZN40_INTERNAL_23de7e6b_4_k_cu_e83f4fe7_152264cuda3std3__45__cpo3endE - _ZN40_INTERNAL_23de7e6b_4_k_cu_e83f4fe7_152264cute7productE)
_ZN40_INTERNAL_23de7e6b_4_k_cu_e83f4fe7_152264cute7productE:
	.zero		1
	.type		_ZN40_INTERNAL_23de7e6b_4_k_cu_e83f4fe7_152264cuda3std3__45__cpo3endE,@object
	.size		_ZN40_INTERNAL_23de7e6b_4_k_cu_e83f4fe7_152264cuda3std3__45__cpo3endE,(_ZN40_INTERNAL_23de7e6b_4_k_cu_e83f4fe7_152264cuda3std3__419piecewise_constructE - _ZN40_INTERNAL_23de7e6b_4_k_cu_e83f4fe7_152264cuda3std3__45__cpo3endE)
_ZN40_INTERNAL_23de7e6b_4_k_cu_e83f4fe7_152264cuda3std3__45__cpo3endE:
	.zero		1
	.type		_ZN40_INTERNAL_23de7e6b_4_k_cu_e83f4fe7_152264cuda3std3__419piecewise_constructE,@object
	.size		_ZN40_INTERNAL_23de7e6b_4_k_cu_e83f4fe7_152264cuda3std3__419piecewise_constructE,(_ZN40_INTERNAL_23de7e6b_4_k_cu_e83f4fe7_152264cuda3std3__45__cpo4cendE - _ZN40_INTERNAL_23de7e6b_4_k_cu_e83f4fe7_152264cuda3std3__419piecewise_constructE)
_ZN40_INTERNAL_23de7e6b_4_k_cu_e83f4fe7_152264cuda3std3__419piecewise_constructE:
	.zero		1
	.type		_ZN40_INTERNAL_23de7e6b_4_k_cu_e83f4fe7_152264cuda3std3__45__cpo4cendE,@object
	.size		_ZN40_INTERNAL_23de7e6b_4_k_cu_e83f4fe7_152264cuda3std3__45__cpo4cendE,(_ZN40_INTERNAL_23de7e6b_4_k_cu_e83f4fe7_152264cuda3std6ranges3__45__cpo4swapE - _ZN40_INTERNAL_23de7e6b_4_k_cu_e83f4fe7_152264cuda3std3__45__cpo4cendE)
_ZN40_INTERNAL_23de7e6b_4_k_cu_e83f4fe7_152264cuda3std3__45__cpo4cendE:
	.zero		1
	.type		_ZN40_INTERNAL_23de7e6b_4_k_cu_e83f4fe7_152264cuda3std6ranges3__45__cpo4swapE,@object
	.size		_ZN40_INTERNAL_23de7e6b_4_k_cu_e83f4fe7_152264cuda3std6ranges3__45__cpo4swapE,(.L_8 - _ZN40_INTERNAL_23de7e6b_4_k_cu_e83f4fe7_152264cuda3std6ranges3__45__cpo4swapE)
_ZN40_INTERNAL_23de7e6b_4_k_cu_e83f4fe7_152264cuda3std6ranges3__45__cpo4swapE:
	.zero		1
.L_8:


//--------------------- .nv.constant0._ZN7cutlass13device_kernelINS_4gemm6kernel13GemmUniversalIN4cute5tupleIJiiiiEEENS1_10collective13CollectiveMmaINS1_34MainloopSm90TmaGmmaWarpSpecializedILi2ENS5_IJNS4_1CILi1EEESB_SB_EEENS1_35KernelTmaWarpSpecializedCooperativeEEENS5_IJNSA_ILi512EEENSA_ILi240EEENSA_ILi64EEEEEENS_10bfloat16_tENS5_IJlSB_lEEESJ_SK_NS4_8TiledMMAINS4_8MMA_AtomIJNS4_4SM904GMMA27MMA_64x16x16_F32BF16BF16_SSILNSO_5MajorE0ELSQ_0ELNSO_7ScaleInE1ELSR_1EEEEEENS4_6LayoutINS5_IJNSA_ILi2EEESB_SB_EEENS5_IJSB_NSA_ILi0EEESX_EEEEENS5_IJNS4_10UnderscoreES10_S10_EEEEENS4_13SM90_TMA_LOADENS4_14ComposedLayoutINS4_7SwizzleILi3ELi4ELi3EEENS4_18smem_ptr_flag_bitsILi16EEENSU_INS5_IJNSA_ILi8EEESH_EEENS5_IJSH_SB_EEEEEEEvNS4_8identityES13_S1D_vS1E_EENS_8epilogue10collective6detail29Sm90TmaWarpSpecializedAdapterINS1H_15DefaultEpilogueISJ_SK_SK_NS1G_6thread17LinearCombinationISJ_Li1EffLNS1L_9ScaleType4KindE0ELNS_15FloatRoundStyleE2ESJ_EENS1_15EpilogueDefaultEEEEEvvEEEEvNT_6ParamsE --------------------------
	.section	.nv.constant0._ZN7cutlass13device_kernelINS_4gemm6kernel13GemmUniversalIN4cute5tupleIJiiiiEEENS1_10collective13CollectiveMmaINS1_34MainloopSm90TmaGmmaWarpSpecializedILi2ENS5_IJNS4_1CILi1EEESB_SB_EEENS1_35KernelTmaWarpSpecializedCooperativeEEENS5_IJNSA_ILi512EEENSA_ILi240EEENSA_ILi64EEEEEENS_10bfloat16_tENS5_IJlSB_lEEESJ_SK_NS4_8TiledMMAINS4_8MMA_AtomIJNS4_4SM904GMMA27MMA_64x16x16_F32BF16BF16_SSILNSO_5MajorE0ELSQ_0ELNSO_7ScaleInE1ELSR_1EEEEEENS4_6LayoutINS5_IJNSA_ILi2EEESB_SB_EEENS5_IJSB_NSA_ILi0EEESX_EEEEENS5_IJNS4_10UnderscoreES10_S10_EEEEENS4_13SM90_TMA_LOADENS4_14ComposedLayoutINS4_7SwizzleILi3ELi4ELi3EEENS4_18smem_ptr_flag_bitsILi16EEENSU_INS5_IJNSA_ILi8EEESH_EEENS5_IJSH_SB_EEEEEEEvNS4_8identityES13_S1D_vS1E_EENS_8epilogue10collective6detail29Sm90TmaWarpSpecializedAdapterINS1H_15DefaultEpilogueISJ_SK_SK_NS1G_6thread17LinearCombinationISJ_Li1EffLNS1L_9ScaleType4KindE0ELNS_15FloatRoundStyleE2ESJ_EENS1_15EpilogueDefaultEEEEEvvEEEEvNT_6ParamsE,"a",@progbits
	.sectionflags	@""
	.align	4
.nv.constant0._ZN7cutlass13device_kernelINS_4gemm6kernel13GemmUniversalIN4cute5tupleIJiiiiEEENS1_10collective13CollectiveMmaINS1_34MainloopSm90TmaGmmaWarpSpecializedILi2ENS5_IJNS4_1CILi1EEESB_SB_EEENS1_35KernelTmaWarpSpecializedCooperativeEEENS5_IJNSA_ILi512EEENSA_ILi240EEENSA_ILi64EEEEEENS_10bfloat16_tENS5_IJlSB_lEEESJ_SK_NS4_8TiledMMAINS4_8MMA_AtomIJNS4_4SM904GMMA27MMA_64x16x16_F32BF16BF16_SSILNSO_5MajorE0ELSQ_0ELNSO_7ScaleInE1ELSR_1EEEEEENS4_6LayoutINS5_IJNSA_ILi2EEESB_SB_EEENS5_IJSB_NSA_ILi0EEESX_EEEEENS5_IJNS4_10UnderscoreES10_S10_EEEEENS4_13SM90_TMA_LOADENS4_14ComposedLayoutINS4_7SwizzleILi3ELi4ELi3EEENS4_18smem_ptr_flag_bitsILi16EEENSU_INS5_IJNSA_ILi8EEESH_EEENS5_IJSH_SB_EEEEEEEvNS4_8identityES13_S1D_vS1E_EENS_8epilogue10collective6detail29Sm90TmaWarpSpecializedAdapterINS1H_15DefaultEpilogueISJ_SK_SK_NS1G_6thread17LinearCombinationISJ_Li1EffLNS1L_9ScaleType4KindE0ELNS_15FloatRoundStyleE2ESJ_EENS1_15EpilogueDefaultEEEEEvvEEEEvNT_6ParamsE:
	.zero		1664


//--------------------- SYMBOLS --------------------------

	.type		.nv.reservedSmem.offset0,@object
	.size		.nv.reservedSmem.offset0,0x4
	.type		__assertfail,@function
